//
// Generated by NVIDIA NVVM Compiler
//
// Compiler Build ID: CL-36424714
// Cuda compilation tools, release 13.0, V13.0.88
// Based on NVVM 20.0.0
//

.version 9.0
.target sm_100
.address_size 64

	// .globl	_Z12_spmm_conv_0PKfPfiiPKiS3_S3_S0_

.visible .entry _Z12_spmm_conv_0PKfPfiiPKiS3_S3_S0_(
	.param .u64 .ptr .align 1 _Z12_spmm_conv_0PKfPfiiPKiS3_S3_S0__param_0,
	.param .u64 .ptr .align 1 _Z12_spmm_conv_0PKfPfiiPKiS3_S3_S0__param_1,
	.param .u32 _Z12_spmm_conv_0PKfPfiiPKiS3_S3_S0__param_2,
	.param .u32 _Z12_spmm_conv_0PKfPfiiPKiS3_S3_S0__param_3,
	.param .u64 .ptr .align 1 _Z12_spmm_conv_0PKfPfiiPKiS3_S3_S0__param_4,
	.param .u64 .ptr .align 1 _Z12_spmm_conv_0PKfPfiiPKiS3_S3_S0__param_5,
	.param .u64 .ptr .align 1 _Z12_spmm_conv_0PKfPfiiPKiS3_S3_S0__param_6,
	.param .u64 .ptr .align 1 _Z12_spmm_conv_0PKfPfiiPKiS3_S3_S0__param_7
)
{
	.reg .pred 	%p<417>;
	.reg .b32 	%r<920>;
	.reg .b32 	%f<1755>;
	.reg .b64 	%rd<214>;

	ld.param.u32 	%r162, [_Z12_spmm_conv_0PKfPfiiPKiS3_S3_S0__param_2];
	ld.param.u64 	%rd7, [_Z12_spmm_conv_0PKfPfiiPKiS3_S3_S0__param_4];
	cvta.to.global.u64 	%rd8, %rd7;
	mov.u32 	%r165, %tid.y;
	mov.u32 	%r166, %ctaid.x;
	mul.lo.s32 	%r167, %r166, 92;
	mad.lo.s32 	%r168, %r165, 23, %r167;
	cvt.s64.s32 	%rd9, %r162;
	mul.hi.s32 	%r169, %r168, -1307163959;
	add.s32 	%r170, %r169, %r168;
	shr.u32 	%r171, %r170, 31;
	shr.s32 	%r172, %r170, 4;
	add.s32 	%r5, %r172, %r171;
	mul.lo.s32 	%r173, %r5, 23;
	sub.s32 	%r1, %r168, %r173;
	cvt.s64.s32 	%rd10, %r1;
	add.s64 	%rd11, %rd9, %rd10;
	shl.b64 	%rd12, %rd11, 2;
	add.s64 	%rd13, %rd8, %rd12;
	ld.global.nc.u32 	%r2, [%rd13];
	ld.global.nc.u32 	%r3, [%rd13+4];
	sub.s32 	%r4, %r3, %r2;
	and.b32  	%r174, %r4, -2;
	add.s32 	%r6, %r174, %r2;
	setp.lt.s32 	%p1, %r4, 8;
	mov.b32 	%r844, 0;
	mov.f32 	%f1525, 0f00000000;
	mov.f32 	%f1526, %f1525;
	mov.f32 	%f1527, %f1525;
	mov.f32 	%f1528, %f1525;
	mov.f32 	%f1529, %f1525;
	mov.f32 	%f1530, %f1525;
	mov.f32 	%f1531, %f1525;
	mov.f32 	%f1532, %f1525;
	mov.f32 	%f1533, %f1525;
	mov.f32 	%f1534, %f1525;
	mov.f32 	%f1535, %f1525;
	mov.f32 	%f1536, %f1525;
	mov.f32 	%f1537, %f1525;
	mov.f32 	%f1538, %f1525;
	mov.f32 	%f1539, %f1525;
	mov.f32 	%f1540, %f1525;
	mov.f32 	%f1541, %f1525;
	mov.f32 	%f1542, %f1525;
	mov.f32 	%f1543, %f1525;
	mov.f32 	%f1544, %f1525;
	mov.f32 	%f1545, %f1525;
	mov.f32 	%f1546, %f1525;
	mov.f32 	%f1547, %f1525;
	mov.f32 	%f1548, %f1525;
	mov.f32 	%f1549, %f1525;
	mov.f32 	%f1550, %f1525;
	mov.f32 	%f1551, %f1525;
	mov.f32 	%f1552, %f1525;
	mov.f32 	%f1553, %f1525;
	mov.f32 	%f1554, %f1525;
	mov.f32 	%f1555, %f1525;
	mov.f32 	%f1556, %f1525;
	mov.f32 	%f1557, %f1525;
	mov.f32 	%f1558, %f1525;
	mov.f32 	%f1559, %f1525;
	mov.f32 	%f1560, %f1525;
	mov.f32 	%f1561, %f1525;
	mov.f32 	%f1562, %f1525;
	mov.f32 	%f1563, %f1525;
	mov.f32 	%f1564, %f1525;
	mov.f32 	%f1565, %f1525;
	mov.f32 	%f1566, %f1525;
	mov.f32 	%f1567, %f1525;
	mov.f32 	%f1568, %f1525;
	mov.f32 	%f1569, %f1525;
	mov.f32 	%f1570, %f1525;
	@%p1 bra 	$L__BB0_6;
	mov.b32 	%r844, 0;
	mov.f32 	%f1525, 0f00000000;
	mov.u32 	%r842, %r2;
$L__BB0_2:
	sub.s32 	%r177, %r842, %r2;
	and.b32  	%r178, %r177, 31;
	setp.ne.s32 	%p2, %r178, 0;
	@%p2 bra 	$L__BB0_5;
	sub.s32 	%r179, %r3, %r842;
	mov.u32 	%r180, %tid.x;
	setp.ge.u32 	%p3, %r180, %r179;
	mov.u32 	%r844, %r842;
	@%p3 bra 	$L__BB0_5;
	ld.param.u64 	%rd212, [_Z12_spmm_conv_0PKfPfiiPKiS3_S3_S0__param_7];
	ld.param.u64 	%rd210, [_Z12_spmm_conv_0PKfPfiiPKiS3_S3_S0__param_6];
	mov.u32 	%r181, %tid.x;
	add.s32 	%r182, %r842, %r181;
	cvta.to.global.u64 	%rd14, %rd210;
	mul.wide.u32 	%rd15, %r182, 4;
	add.s64 	%rd16, %rd14, %rd15;
	ld.global.nc.u32 	%r183, [%rd16];
	mul.hi.s32 	%r185, %r183, 1717986919;
	shr.u32 	%r186, %r185, 31;
	shr.u32 	%r187, %r185, 5;
	add.s32 	%r188, %r187, %r186;
	shr.s32 	%r189, %r183, 31;
	shr.u32 	%r190, %r189, 28;
	add.s32 	%r191, %r183, %r190;
	shr.s32 	%r192, %r191, 4;
	mul.hi.s32 	%r193, %r192, 1717986919;
	shr.u32 	%r194, %r193, 31;
	shr.u32 	%r195, %r193, 1;
	add.s32 	%r196, %r195, %r194;
	mul.lo.s32 	%r197, %r196, 5;
	sub.s32 	%r198, %r192, %r197;
	shl.b32 	%r199, %r198, 10;
	and.b32  	%r200, %r191, 67108848;
	sub.s32 	%r201, %r183, %r200;
	mov.u32 	%r202, %ctaid.y;
	shl.b32 	%r203, %r202, 6;
	add.s32 	%r204, %r203, %r181;
	mad.lo.s32 	%r205, %r5, 5120, %r204;
	add.s32 	%r206, %r199, %r205;
	mad.lo.s32 	%r207, %r188, 80, %r201;
	shl.b32 	%r208, %r207, 6;
	add.s32 	%r843, %r208, %r206;
	cvta.to.global.u64 	%rd17, %rd212;
	add.s64 	%rd18, %rd17, %rd15;
	ld.global.nc.u32 	%r841, [%rd18];
	add.s32 	%r209, %r4, %r182;
	mul.wide.u32 	%rd19, %r209, 4;
	add.s64 	%rd20, %rd17, %rd19;
	ld.global.nc.u32 	%r840, [%rd20];
	add.s32 	%r210, %r209, %r4;
	mul.wide.u32 	%rd21, %r210, 4;
	add.s64 	%rd22, %rd17, %rd21;
	ld.global.nc.u32 	%r839, [%rd22];
	add.s32 	%r211, %r210, %r4;
	mul.wide.u32 	%rd23, %r211, 4;
	add.s64 	%rd24, %rd17, %rd23;
	ld.global.nc.u32 	%r838, [%rd24];
	add.s32 	%r212, %r211, %r4;
	mul.wide.u32 	%rd25, %r212, 4;
	add.s64 	%rd26, %rd17, %rd25;
	ld.global.nc.u32 	%r837, [%rd26];
	add.s32 	%r213, %r212, %r4;
	mul.wide.u32 	%rd27, %r213, 4;
	add.s64 	%rd28, %rd17, %rd27;
	ld.global.nc.u32 	%r836, [%rd28];
	add.s32 	%r214, %r213, %r4;
	mul.wide.u32 	%rd29, %r214, 4;
	add.s64 	%rd30, %rd17, %rd29;
	ld.global.nc.u32 	%r835, [%rd30];
	add.s32 	%r215, %r214, %r4;
	mul.wide.u32 	%rd31, %r215, 4;
	add.s64 	%rd32, %rd17, %rd31;
	ld.global.nc.u32 	%r834, [%rd32];
	add.s32 	%r216, %r215, %r4;
	mul.wide.u32 	%rd33, %r216, 4;
	add.s64 	%rd34, %rd17, %rd33;
	ld.global.nc.u32 	%r833, [%rd34];
	add.s32 	%r217, %r216, %r4;
	mul.wide.u32 	%rd35, %r217, 4;
	add.s64 	%rd36, %rd17, %rd35;
	ld.global.nc.u32 	%r832, [%rd36];
	add.s32 	%r218, %r217, %r4;
	mul.wide.u32 	%rd37, %r218, 4;
	add.s64 	%rd38, %rd17, %rd37;
	ld.global.nc.u32 	%r831, [%rd38];
	add.s32 	%r219, %r218, %r4;
	mul.wide.u32 	%rd39, %r219, 4;
	add.s64 	%rd40, %rd17, %rd39;
	ld.global.nc.u32 	%r830, [%rd40];
	add.s32 	%r220, %r219, %r4;
	mul.wide.u32 	%rd41, %r220, 4;
	add.s64 	%rd42, %rd17, %rd41;
	ld.global.nc.u32 	%r829, [%rd42];
	add.s32 	%r221, %r220, %r4;
	mul.wide.u32 	%rd43, %r221, 4;
	add.s64 	%rd44, %rd17, %rd43;
	ld.global.nc.u32 	%r828, [%rd44];
	add.s32 	%r222, %r221, %r4;
	mul.wide.u32 	%rd45, %r222, 4;
	add.s64 	%rd46, %rd17, %rd45;
	ld.global.nc.u32 	%r827, [%rd46];
	add.s32 	%r223, %r222, %r4;
	mul.wide.u32 	%rd47, %r223, 4;
	add.s64 	%rd48, %rd17, %rd47;
	ld.global.nc.u32 	%r826, [%rd48];
	add.s32 	%r224, %r223, %r4;
	mul.wide.u32 	%rd49, %r224, 4;
	add.s64 	%rd50, %rd17, %rd49;
	ld.global.nc.u32 	%r825, [%rd50];
	add.s32 	%r225, %r224, %r4;
	mul.wide.u32 	%rd51, %r225, 4;
	add.s64 	%rd52, %rd17, %rd51;
	ld.global.nc.u32 	%r824, [%rd52];
	add.s32 	%r226, %r225, %r4;
	mul.wide.u32 	%rd53, %r226, 4;
	add.s64 	%rd54, %rd17, %rd53;
	ld.global.nc.u32 	%r823, [%rd54];
	add.s32 	%r227, %r226, %r4;
	mul.wide.u32 	%rd55, %r227, 4;
	add.s64 	%rd56, %rd17, %rd55;
	ld.global.nc.u32 	%r822, [%rd56];
	add.s32 	%r228, %r227, %r4;
	mul.wide.u32 	%rd57, %r228, 4;
	add.s64 	%rd58, %rd17, %rd57;
	ld.global.nc.u32 	%r821, [%rd58];
	add.s32 	%r229, %r228, %r4;
	mul.wide.u32 	%rd59, %r229, 4;
	add.s64 	%rd60, %rd17, %rd59;
	ld.global.nc.u32 	%r820, [%rd60];
	add.s32 	%r230, %r229, %r4;
	mul.wide.u32 	%rd61, %r230, 4;
	add.s64 	%rd62, %rd17, %rd61;
	ld.global.nc.u32 	%r819, [%rd62];
$L__BB0_5:
	ld.param.u64 	%rd203, [_Z12_spmm_conv_0PKfPfiiPKiS3_S3_S0__param_0];
	sub.s32 	%r231, %r842, %r844;
	shfl.sync.idx.b32	%r232|%p4, %r843, %r231, 31, -1;
	add.s32 	%r233, %r231, 1;
	shfl.sync.idx.b32	%r234|%p5, %r843, %r233, 31, -1;
	add.s32 	%r235, %r231, 2;
	shfl.sync.idx.b32	%r236|%p6, %r843, %r235, 31, -1;
	add.s32 	%r237, %r231, 3;
	shfl.sync.idx.b32	%r238|%p7, %r843, %r237, 31, -1;
	add.s32 	%r239, %r231, 4;
	shfl.sync.idx.b32	%r240|%p8, %r843, %r239, 31, -1;
	add.s32 	%r241, %r231, 5;
	shfl.sync.idx.b32	%r242|%p9, %r843, %r241, 31, -1;
	add.s32 	%r243, %r231, 6;
	shfl.sync.idx.b32	%r244|%p10, %r843, %r243, 31, -1;
	add.s32 	%r245, %r231, 7;
	shfl.sync.idx.b32	%r246|%p11, %r843, %r245, 31, -1;
	cvta.to.global.u64 	%rd63, %rd203;
	mul.wide.s32 	%rd64, %r232, 4;
	add.s64 	%rd65, %rd63, %rd64;
	shfl.sync.idx.b32	%r247|%p12, %r841, %r231, 31, -1;
	mov.b32 	%f577, %r247;
	ld.global.nc.f32 	%f578, [%rd65];
	fma.rn.f32 	%f579, %f578, %f577, %f1570;
	ld.global.nc.f32 	%f580, [%rd65+128];
	fma.rn.f32 	%f581, %f580, %f577, %f1569;
	shfl.sync.idx.b32	%r248|%p13, %r840, %r231, 31, -1;
	mov.b32 	%f582, %r248;
	fma.rn.f32 	%f583, %f578, %f582, %f1568;
	fma.rn.f32 	%f584, %f580, %f582, %f1567;
	shfl.sync.idx.b32	%r249|%p14, %r839, %r231, 31, -1;
	mov.b32 	%f585, %r249;
	fma.rn.f32 	%f586, %f578, %f585, %f1566;
	fma.rn.f32 	%f587, %f580, %f585, %f1565;
	shfl.sync.idx.b32	%r250|%p15, %r838, %r231, 31, -1;
	mov.b32 	%f588, %r250;
	fma.rn.f32 	%f589, %f578, %f588, %f1564;
	fma.rn.f32 	%f590, %f580, %f588, %f1563;
	shfl.sync.idx.b32	%r251|%p16, %r837, %r231, 31, -1;
	mov.b32 	%f591, %r251;
	fma.rn.f32 	%f592, %f578, %f591, %f1562;
	fma.rn.f32 	%f593, %f580, %f591, %f1561;
	shfl.sync.idx.b32	%r252|%p17, %r836, %r231, 31, -1;
	mov.b32 	%f594, %r252;
	fma.rn.f32 	%f595, %f578, %f594, %f1560;
	fma.rn.f32 	%f596, %f580, %f594, %f1559;
	shfl.sync.idx.b32	%r253|%p18, %r835, %r231, 31, -1;
	mov.b32 	%f597, %r253;
	fma.rn.f32 	%f598, %f578, %f597, %f1558;
	fma.rn.f32 	%f599, %f580, %f597, %f1557;
	shfl.sync.idx.b32	%r254|%p19, %r834, %r231, 31, -1;
	mov.b32 	%f600, %r254;
	fma.rn.f32 	%f601, %f578, %f600, %f1556;
	fma.rn.f32 	%f602, %f580, %f600, %f1555;
	shfl.sync.idx.b32	%r255|%p20, %r833, %r231, 31, -1;
	mov.b32 	%f603, %r255;
	fma.rn.f32 	%f604, %f578, %f603, %f1554;
	fma.rn.f32 	%f605, %f580, %f603, %f1553;
	shfl.sync.idx.b32	%r256|%p21, %r832, %r231, 31, -1;
	mov.b32 	%f606, %r256;
	fma.rn.f32 	%f607, %f578, %f606, %f1552;
	fma.rn.f32 	%f608, %f580, %f606, %f1551;
	shfl.sync.idx.b32	%r257|%p22, %r831, %r231, 31, -1;
	mov.b32 	%f609, %r257;
	fma.rn.f32 	%f610, %f578, %f609, %f1550;
	fma.rn.f32 	%f611, %f580, %f609, %f1549;
	shfl.sync.idx.b32	%r258|%p23, %r830, %r231, 31, -1;
	mov.b32 	%f612, %r258;
	fma.rn.f32 	%f613, %f578, %f612, %f1548;
	fma.rn.f32 	%f614, %f580, %f612, %f1547;
	shfl.sync.idx.b32	%r259|%p24, %r829, %r231, 31, -1;
	mov.b32 	%f615, %r259;
	fma.rn.f32 	%f616, %f578, %f615, %f1546;
	fma.rn.f32 	%f617, %f580, %f615, %f1545;
	shfl.sync.idx.b32	%r260|%p25, %r828, %r231, 31, -1;
	mov.b32 	%f618, %r260;
	fma.rn.f32 	%f619, %f578, %f618, %f1544;
	fma.rn.f32 	%f620, %f580, %f618, %f1543;
	shfl.sync.idx.b32	%r261|%p26, %r827, %r231, 31, -1;
	mov.b32 	%f621, %r261;
	fma.rn.f32 	%f622, %f578, %f621, %f1542;
	fma.rn.f32 	%f623, %f580, %f621, %f1541;
	shfl.sync.idx.b32	%r262|%p27, %r826, %r231, 31, -1;
	mov.b32 	%f624, %r262;
	fma.rn.f32 	%f625, %f578, %f624, %f1540;
	fma.rn.f32 	%f626, %f580, %f624, %f1539;
	shfl.sync.idx.b32	%r263|%p28, %r825, %r231, 31, -1;
	mov.b32 	%f627, %r263;
	fma.rn.f32 	%f628, %f578, %f627, %f1538;
	fma.rn.f32 	%f629, %f580, %f627, %f1537;
	shfl.sync.idx.b32	%r264|%p29, %r824, %r231, 31, -1;
	mov.b32 	%f630, %r264;
	fma.rn.f32 	%f631, %f578, %f630, %f1536;
	fma.rn.f32 	%f632, %f580, %f630, %f1535;
	shfl.sync.idx.b32	%r265|%p30, %r823, %r231, 31, -1;
	mov.b32 	%f633, %r265;
	fma.rn.f32 	%f634, %f578, %f633, %f1534;
	fma.rn.f32 	%f635, %f580, %f633, %f1533;
	shfl.sync.idx.b32	%r266|%p31, %r822, %r231, 31, -1;
	mov.b32 	%f636, %r266;
	fma.rn.f32 	%f637, %f578, %f636, %f1532;
	fma.rn.f32 	%f638, %f580, %f636, %f1531;
	shfl.sync.idx.b32	%r267|%p32, %r821, %r231, 31, -1;
	mov.b32 	%f639, %r267;
	fma.rn.f32 	%f640, %f578, %f639, %f1530;
	fma.rn.f32 	%f641, %f580, %f639, %f1529;
	shfl.sync.idx.b32	%r268|%p33, %r820, %r231, 31, -1;
	mov.b32 	%f642, %r268;
	fma.rn.f32 	%f643, %f578, %f642, %f1528;
	fma.rn.f32 	%f644, %f580, %f642, %f1527;
	shfl.sync.idx.b32	%r269|%p34, %r819, %r231, 31, -1;
	mov.b32 	%f645, %r269;
	fma.rn.f32 	%f646, %f578, %f645, %f1526;
	fma.rn.f32 	%f647, %f580, %f645, %f1525;
	mul.wide.s32 	%rd66, %r234, 4;
	add.s64 	%rd67, %rd63, %rd66;
	shfl.sync.idx.b32	%r270|%p35, %r841, %r233, 31, -1;
	mov.b32 	%f648, %r270;
	ld.global.nc.f32 	%f649, [%rd67];
	fma.rn.f32 	%f650, %f649, %f648, %f579;
	ld.global.nc.f32 	%f651, [%rd67+128];
	fma.rn.f32 	%f652, %f651, %f648, %f581;
	shfl.sync.idx.b32	%r271|%p36, %r840, %r233, 31, -1;
	mov.b32 	%f653, %r271;
	fma.rn.f32 	%f654, %f649, %f653, %f583;
	fma.rn.f32 	%f655, %f651, %f653, %f584;
	shfl.sync.idx.b32	%r272|%p37, %r839, %r233, 31, -1;
	mov.b32 	%f656, %r272;
	fma.rn.f32 	%f657, %f649, %f656, %f586;
	fma.rn.f32 	%f658, %f651, %f656, %f587;
	shfl.sync.idx.b32	%r273|%p38, %r838, %r233, 31, -1;
	mov.b32 	%f659, %r273;
	fma.rn.f32 	%f660, %f649, %f659, %f589;
	fma.rn.f32 	%f661, %f651, %f659, %f590;
	shfl.sync.idx.b32	%r274|%p39, %r837, %r233, 31, -1;
	mov.b32 	%f662, %r274;
	fma.rn.f32 	%f663, %f649, %f662, %f592;
	fma.rn.f32 	%f664, %f651, %f662, %f593;
	shfl.sync.idx.b32	%r275|%p40, %r836, %r233, 31, -1;
	mov.b32 	%f665, %r275;
	fma.rn.f32 	%f666, %f649, %f665, %f595;
	fma.rn.f32 	%f667, %f651, %f665, %f596;
	shfl.sync.idx.b32	%r276|%p41, %r835, %r233, 31, -1;
	mov.b32 	%f668, %r276;
	fma.rn.f32 	%f669, %f649, %f668, %f598;
	fma.rn.f32 	%f670, %f651, %f668, %f599;
	shfl.sync.idx.b32	%r277|%p42, %r834, %r233, 31, -1;
	mov.b32 	%f671, %r277;
	fma.rn.f32 	%f672, %f649, %f671, %f601;
	fma.rn.f32 	%f673, %f651, %f671, %f602;
	shfl.sync.idx.b32	%r278|%p43, %r833, %r233, 31, -1;
	mov.b32 	%f674, %r278;
	fma.rn.f32 	%f675, %f649, %f674, %f604;
	fma.rn.f32 	%f676, %f651, %f674, %f605;
	shfl.sync.idx.b32	%r279|%p44, %r832, %r233, 31, -1;
	mov.b32 	%f677, %r279;
	fma.rn.f32 	%f678, %f649, %f677, %f607;
	fma.rn.f32 	%f679, %f651, %f677, %f608;
	shfl.sync.idx.b32	%r280|%p45, %r831, %r233, 31, -1;
	mov.b32 	%f680, %r280;
	fma.rn.f32 	%f681, %f649, %f680, %f610;
	fma.rn.f32 	%f682, %f651, %f680, %f611;
	shfl.sync.idx.b32	%r281|%p46, %r830, %r233, 31, -1;
	mov.b32 	%f683, %r281;
	fma.rn.f32 	%f684, %f649, %f683, %f613;
	fma.rn.f32 	%f685, %f651, %f683, %f614;
	shfl.sync.idx.b32	%r282|%p47, %r829, %r233, 31, -1;
	mov.b32 	%f686, %r282;
	fma.rn.f32 	%f687, %f649, %f686, %f616;
	fma.rn.f32 	%f688, %f651, %f686, %f617;
	shfl.sync.idx.b32	%r283|%p48, %r828, %r233, 31, -1;
	mov.b32 	%f689, %r283;
	fma.rn.f32 	%f690, %f649, %f689, %f619;
	fma.rn.f32 	%f691, %f651, %f689, %f620;
	shfl.sync.idx.b32	%r284|%p49, %r827, %r233, 31, -1;
	mov.b32 	%f692, %r284;
	fma.rn.f32 	%f693, %f649, %f692, %f622;
	fma.rn.f32 	%f694, %f651, %f692, %f623;
	shfl.sync.idx.b32	%r285|%p50, %r826, %r233, 31, -1;
	mov.b32 	%f695, %r285;
	fma.rn.f32 	%f696, %f649, %f695, %f625;
	fma.rn.f32 	%f697, %f651, %f695, %f626;
	shfl.sync.idx.b32	%r286|%p51, %r825, %r233, 31, -1;
	mov.b32 	%f698, %r286;
	fma.rn.f32 	%f699, %f649, %f698, %f628;
	fma.rn.f32 	%f700, %f651, %f698, %f629;
	shfl.sync.idx.b32	%r287|%p52, %r824, %r233, 31, -1;
	mov.b32 	%f701, %r287;
	fma.rn.f32 	%f702, %f649, %f701, %f631;
	fma.rn.f32 	%f703, %f651, %f701, %f632;
	shfl.sync.idx.b32	%r288|%p53, %r823, %r233, 31, -1;
	mov.b32 	%f704, %r288;
	fma.rn.f32 	%f705, %f649, %f704, %f634;
	fma.rn.f32 	%f706, %f651, %f704, %f635;
	shfl.sync.idx.b32	%r289|%p54, %r822, %r233, 31, -1;
	mov.b32 	%f707, %r289;
	fma.rn.f32 	%f708, %f649, %f707, %f637;
	fma.rn.f32 	%f709, %f651, %f707, %f638;
	shfl.sync.idx.b32	%r290|%p55, %r821, %r233, 31, -1;
	mov.b32 	%f710, %r290;
	fma.rn.f32 	%f711, %f649, %f710, %f640;
	fma.rn.f32 	%f712, %f651, %f710, %f641;
	shfl.sync.idx.b32	%r291|%p56, %r820, %r233, 31, -1;
	mov.b32 	%f713, %r291;
	fma.rn.f32 	%f714, %f649, %f713, %f643;
	fma.rn.f32 	%f715, %f651, %f713, %f644;
	shfl.sync.idx.b32	%r292|%p57, %r819, %r233, 31, -1;
	mov.b32 	%f716, %r292;
	fma.rn.f32 	%f717, %f649, %f716, %f646;
	fma.rn.f32 	%f718, %f651, %f716, %f647;
	mul.wide.s32 	%rd68, %r236, 4;
	add.s64 	%rd69, %rd63, %rd68;
	shfl.sync.idx.b32	%r293|%p58, %r841, %r235, 31, -1;
	mov.b32 	%f719, %r293;
	ld.global.nc.f32 	%f720, [%rd69];
	fma.rn.f32 	%f721, %f720, %f719, %f650;
	ld.global.nc.f32 	%f722, [%rd69+128];
	fma.rn.f32 	%f723, %f722, %f719, %f652;
	shfl.sync.idx.b32	%r294|%p59, %r840, %r235, 31, -1;
	mov.b32 	%f724, %r294;
	fma.rn.f32 	%f725, %f720, %f724, %f654;
	fma.rn.f32 	%f726, %f722, %f724, %f655;
	shfl.sync.idx.b32	%r295|%p60, %r839, %r235, 31, -1;
	mov.b32 	%f727, %r295;
	fma.rn.f32 	%f728, %f720, %f727, %f657;
	fma.rn.f32 	%f729, %f722, %f727, %f658;
	shfl.sync.idx.b32	%r296|%p61, %r838, %r235, 31, -1;
	mov.b32 	%f730, %r296;
	fma.rn.f32 	%f731, %f720, %f730, %f660;
	fma.rn.f32 	%f732, %f722, %f730, %f661;
	shfl.sync.idx.b32	%r297|%p62, %r837, %r235, 31, -1;
	mov.b32 	%f733, %r297;
	fma.rn.f32 	%f734, %f720, %f733, %f663;
	fma.rn.f32 	%f735, %f722, %f733, %f664;
	shfl.sync.idx.b32	%r298|%p63, %r836, %r235, 31, -1;
	mov.b32 	%f736, %r298;
	fma.rn.f32 	%f737, %f720, %f736, %f666;
	fma.rn.f32 	%f738, %f722, %f736, %f667;
	shfl.sync.idx.b32	%r299|%p64, %r835, %r235, 31, -1;
	mov.b32 	%f739, %r299;
	fma.rn.f32 	%f740, %f720, %f739, %f669;
	fma.rn.f32 	%f741, %f722, %f739, %f670;
	shfl.sync.idx.b32	%r300|%p65, %r834, %r235, 31, -1;
	mov.b32 	%f742, %r300;
	fma.rn.f32 	%f743, %f720, %f742, %f672;
	fma.rn.f32 	%f744, %f722, %f742, %f673;
	shfl.sync.idx.b32	%r301|%p66, %r833, %r235, 31, -1;
	mov.b32 	%f745, %r301;
	fma.rn.f32 	%f746, %f720, %f745, %f675;
	fma.rn.f32 	%f747, %f722, %f745, %f676;
	shfl.sync.idx.b32	%r302|%p67, %r832, %r235, 31, -1;
	mov.b32 	%f748, %r302;
	fma.rn.f32 	%f749, %f720, %f748, %f678;
	fma.rn.f32 	%f750, %f722, %f748, %f679;
	shfl.sync.idx.b32	%r303|%p68, %r831, %r235, 31, -1;
	mov.b32 	%f751, %r303;
	fma.rn.f32 	%f752, %f720, %f751, %f681;
	fma.rn.f32 	%f753, %f722, %f751, %f682;
	shfl.sync.idx.b32	%r304|%p69, %r830, %r235, 31, -1;
	mov.b32 	%f754, %r304;
	fma.rn.f32 	%f755, %f720, %f754, %f684;
	fma.rn.f32 	%f756, %f722, %f754, %f685;
	shfl.sync.idx.b32	%r305|%p70, %r829, %r235, 31, -1;
	mov.b32 	%f757, %r305;
	fma.rn.f32 	%f758, %f720, %f757, %f687;
	fma.rn.f32 	%f759, %f722, %f757, %f688;
	shfl.sync.idx.b32	%r306|%p71, %r828, %r235, 31, -1;
	mov.b32 	%f760, %r306;
	fma.rn.f32 	%f761, %f720, %f760, %f690;
	fma.rn.f32 	%f762, %f722, %f760, %f691;
	shfl.sync.idx.b32	%r307|%p72, %r827, %r235, 31, -1;
	mov.b32 	%f763, %r307;
	fma.rn.f32 	%f764, %f720, %f763, %f693;
	fma.rn.f32 	%f765, %f722, %f763, %f694;
	shfl.sync.idx.b32	%r308|%p73, %r826, %r235, 31, -1;
	mov.b32 	%f766, %r308;
	fma.rn.f32 	%f767, %f720, %f766, %f696;
	fma.rn.f32 	%f768, %f722, %f766, %f697;
	shfl.sync.idx.b32	%r309|%p74, %r825, %r235, 31, -1;
	mov.b32 	%f769, %r309;
	fma.rn.f32 	%f770, %f720, %f769, %f699;
	fma.rn.f32 	%f771, %f722, %f769, %f700;
	shfl.sync.idx.b32	%r310|%p75, %r824, %r235, 31, -1;
	mov.b32 	%f772, %r310;
	fma.rn.f32 	%f773, %f720, %f772, %f702;
	fma.rn.f32 	%f774, %f722, %f772, %f703;
	shfl.sync.idx.b32	%r311|%p76, %r823, %r235, 31, -1;
	mov.b32 	%f775, %r311;
	fma.rn.f32 	%f776, %f720, %f775, %f705;
	fma.rn.f32 	%f777, %f722, %f775, %f706;
	shfl.sync.idx.b32	%r312|%p77, %r822, %r235, 31, -1;
	mov.b32 	%f778, %r312;
	fma.rn.f32 	%f779, %f720, %f778, %f708;
	fma.rn.f32 	%f780, %f722, %f778, %f709;
	shfl.sync.idx.b32	%r313|%p78, %r821, %r235, 31, -1;
	mov.b32 	%f781, %r313;
	fma.rn.f32 	%f782, %f720, %f781, %f711;
	fma.rn.f32 	%f783, %f722, %f781, %f712;
	shfl.sync.idx.b32	%r314|%p79, %r820, %r235, 31, -1;
	mov.b32 	%f784, %r314;
	fma.rn.f32 	%f785, %f720, %f784, %f714;
	fma.rn.f32 	%f786, %f722, %f784, %f715;
	shfl.sync.idx.b32	%r315|%p80, %r819, %r235, 31, -1;
	mov.b32 	%f787, %r315;
	fma.rn.f32 	%f788, %f720, %f787, %f717;
	fma.rn.f32 	%f789, %f722, %f787, %f718;
	mul.wide.s32 	%rd70, %r238, 4;
	add.s64 	%rd71, %rd63, %rd70;
	shfl.sync.idx.b32	%r316|%p81, %r841, %r237, 31, -1;
	mov.b32 	%f790, %r316;
	ld.global.nc.f32 	%f791, [%rd71];
	fma.rn.f32 	%f792, %f791, %f790, %f721;
	ld.global.nc.f32 	%f793, [%rd71+128];
	fma.rn.f32 	%f794, %f793, %f790, %f723;
	shfl.sync.idx.b32	%r317|%p82, %r840, %r237, 31, -1;
	mov.b32 	%f795, %r317;
	fma.rn.f32 	%f796, %f791, %f795, %f725;
	fma.rn.f32 	%f797, %f793, %f795, %f726;
	shfl.sync.idx.b32	%r318|%p83, %r839, %r237, 31, -1;
	mov.b32 	%f798, %r318;
	fma.rn.f32 	%f799, %f791, %f798, %f728;
	fma.rn.f32 	%f800, %f793, %f798, %f729;
	shfl.sync.idx.b32	%r319|%p84, %r838, %r237, 31, -1;
	mov.b32 	%f801, %r319;
	fma.rn.f32 	%f802, %f791, %f801, %f731;
	fma.rn.f32 	%f803, %f793, %f801, %f732;
	shfl.sync.idx.b32	%r320|%p85, %r837, %r237, 31, -1;
	mov.b32 	%f804, %r320;
	fma.rn.f32 	%f805, %f791, %f804, %f734;
	fma.rn.f32 	%f806, %f793, %f804, %f735;
	shfl.sync.idx.b32	%r321|%p86, %r836, %r237, 31, -1;
	mov.b32 	%f807, %r321;
	fma.rn.f32 	%f808, %f791, %f807, %f737;
	fma.rn.f32 	%f809, %f793, %f807, %f738;
	shfl.sync.idx.b32	%r322|%p87, %r835, %r237, 31, -1;
	mov.b32 	%f810, %r322;
	fma.rn.f32 	%f811, %f791, %f810, %f740;
	fma.rn.f32 	%f812, %f793, %f810, %f741;
	shfl.sync.idx.b32	%r323|%p88, %r834, %r237, 31, -1;
	mov.b32 	%f813, %r323;
	fma.rn.f32 	%f814, %f791, %f813, %f743;
	fma.rn.f32 	%f815, %f793, %f813, %f744;
	shfl.sync.idx.b32	%r324|%p89, %r833, %r237, 31, -1;
	mov.b32 	%f816, %r324;
	fma.rn.f32 	%f817, %f791, %f816, %f746;
	fma.rn.f32 	%f818, %f793, %f816, %f747;
	shfl.sync.idx.b32	%r325|%p90, %r832, %r237, 31, -1;
	mov.b32 	%f819, %r325;
	fma.rn.f32 	%f820, %f791, %f819, %f749;
	fma.rn.f32 	%f821, %f793, %f819, %f750;
	shfl.sync.idx.b32	%r326|%p91, %r831, %r237, 31, -1;
	mov.b32 	%f822, %r326;
	fma.rn.f32 	%f823, %f791, %f822, %f752;
	fma.rn.f32 	%f824, %f793, %f822, %f753;
	shfl.sync.idx.b32	%r327|%p92, %r830, %r237, 31, -1;
	mov.b32 	%f825, %r327;
	fma.rn.f32 	%f826, %f791, %f825, %f755;
	fma.rn.f32 	%f827, %f793, %f825, %f756;
	shfl.sync.idx.b32	%r328|%p93, %r829, %r237, 31, -1;
	mov.b32 	%f828, %r328;
	fma.rn.f32 	%f829, %f791, %f828, %f758;
	fma.rn.f32 	%f830, %f793, %f828, %f759;
	shfl.sync.idx.b32	%r329|%p94, %r828, %r237, 31, -1;
	mov.b32 	%f831, %r329;
	fma.rn.f32 	%f832, %f791, %f831, %f761;
	fma.rn.f32 	%f833, %f793, %f831, %f762;
	shfl.sync.idx.b32	%r330|%p95, %r827, %r237, 31, -1;
	mov.b32 	%f834, %r330;
	fma.rn.f32 	%f835, %f791, %f834, %f764;
	fma.rn.f32 	%f836, %f793, %f834, %f765;
	shfl.sync.idx.b32	%r331|%p96, %r826, %r237, 31, -1;
	mov.b32 	%f837, %r331;
	fma.rn.f32 	%f838, %f791, %f837, %f767;
	fma.rn.f32 	%f839, %f793, %f837, %f768;
	shfl.sync.idx.b32	%r332|%p97, %r825, %r237, 31, -1;
	mov.b32 	%f840, %r332;
	fma.rn.f32 	%f841, %f791, %f840, %f770;
	fma.rn.f32 	%f842, %f793, %f840, %f771;
	shfl.sync.idx.b32	%r333|%p98, %r824, %r237, 31, -1;
	mov.b32 	%f843, %r333;
	fma.rn.f32 	%f844, %f791, %f843, %f773;
	fma.rn.f32 	%f845, %f793, %f843, %f774;
	shfl.sync.idx.b32	%r334|%p99, %r823, %r237, 31, -1;
	mov.b32 	%f846, %r334;
	fma.rn.f32 	%f847, %f791, %f846, %f776;
	fma.rn.f32 	%f848, %f793, %f846, %f777;
	shfl.sync.idx.b32	%r335|%p100, %r822, %r237, 31, -1;
	mov.b32 	%f849, %r335;
	fma.rn.f32 	%f850, %f791, %f849, %f779;
	fma.rn.f32 	%f851, %f793, %f849, %f780;
	shfl.sync.idx.b32	%r336|%p101, %r821, %r237, 31, -1;
	mov.b32 	%f852, %r336;
	fma.rn.f32 	%f853, %f791, %f852, %f782;
	fma.rn.f32 	%f854, %f793, %f852, %f783;
	shfl.sync.idx.b32	%r337|%p102, %r820, %r237, 31, -1;
	mov.b32 	%f855, %r337;
	fma.rn.f32 	%f856, %f791, %f855, %f785;
	fma.rn.f32 	%f857, %f793, %f855, %f786;
	shfl.sync.idx.b32	%r338|%p103, %r819, %r237, 31, -1;
	mov.b32 	%f858, %r338;
	fma.rn.f32 	%f859, %f791, %f858, %f788;
	fma.rn.f32 	%f860, %f793, %f858, %f789;
	mul.wide.s32 	%rd72, %r240, 4;
	add.s64 	%rd73, %rd63, %rd72;
	shfl.sync.idx.b32	%r339|%p104, %r841, %r239, 31, -1;
	mov.b32 	%f861, %r339;
	ld.global.nc.f32 	%f862, [%rd73];
	fma.rn.f32 	%f863, %f862, %f861, %f792;
	ld.global.nc.f32 	%f864, [%rd73+128];
	fma.rn.f32 	%f865, %f864, %f861, %f794;
	shfl.sync.idx.b32	%r340|%p105, %r840, %r239, 31, -1;
	mov.b32 	%f866, %r340;
	fma.rn.f32 	%f867, %f862, %f866, %f796;
	fma.rn.f32 	%f868, %f864, %f866, %f797;
	shfl.sync.idx.b32	%r341|%p106, %r839, %r239, 31, -1;
	mov.b32 	%f869, %r341;
	fma.rn.f32 	%f870, %f862, %f869, %f799;
	fma.rn.f32 	%f871, %f864, %f869, %f800;
	shfl.sync.idx.b32	%r342|%p107, %r838, %r239, 31, -1;
	mov.b32 	%f872, %r342;
	fma.rn.f32 	%f873, %f862, %f872, %f802;
	fma.rn.f32 	%f874, %f864, %f872, %f803;
	shfl.sync.idx.b32	%r343|%p108, %r837, %r239, 31, -1;
	mov.b32 	%f875, %r343;
	fma.rn.f32 	%f876, %f862, %f875, %f805;
	fma.rn.f32 	%f877, %f864, %f875, %f806;
	shfl.sync.idx.b32	%r344|%p109, %r836, %r239, 31, -1;
	mov.b32 	%f878, %r344;
	fma.rn.f32 	%f879, %f862, %f878, %f808;
	fma.rn.f32 	%f880, %f864, %f878, %f809;
	shfl.sync.idx.b32	%r345|%p110, %r835, %r239, 31, -1;
	mov.b32 	%f881, %r345;
	fma.rn.f32 	%f882, %f862, %f881, %f811;
	fma.rn.f32 	%f883, %f864, %f881, %f812;
	shfl.sync.idx.b32	%r346|%p111, %r834, %r239, 31, -1;
	mov.b32 	%f884, %r346;
	fma.rn.f32 	%f885, %f862, %f884, %f814;
	fma.rn.f32 	%f886, %f864, %f884, %f815;
	shfl.sync.idx.b32	%r347|%p112, %r833, %r239, 31, -1;
	mov.b32 	%f887, %r347;
	fma.rn.f32 	%f888, %f862, %f887, %f817;
	fma.rn.f32 	%f889, %f864, %f887, %f818;
	shfl.sync.idx.b32	%r348|%p113, %r832, %r239, 31, -1;
	mov.b32 	%f890, %r348;
	fma.rn.f32 	%f891, %f862, %f890, %f820;
	fma.rn.f32 	%f892, %f864, %f890, %f821;
	shfl.sync.idx.b32	%r349|%p114, %r831, %r239, 31, -1;
	mov.b32 	%f893, %r349;
	fma.rn.f32 	%f894, %f862, %f893, %f823;
	fma.rn.f32 	%f895, %f864, %f893, %f824;
	shfl.sync.idx.b32	%r350|%p115, %r830, %r239, 31, -1;
	mov.b32 	%f896, %r350;
	fma.rn.f32 	%f897, %f862, %f896, %f826;
	fma.rn.f32 	%f898, %f864, %f896, %f827;
	shfl.sync.idx.b32	%r351|%p116, %r829, %r239, 31, -1;
	mov.b32 	%f899, %r351;
	fma.rn.f32 	%f900, %f862, %f899, %f829;
	fma.rn.f32 	%f901, %f864, %f899, %f830;
	shfl.sync.idx.b32	%r352|%p117, %r828, %r239, 31, -1;
	mov.b32 	%f902, %r352;
	fma.rn.f32 	%f903, %f862, %f902, %f832;
	fma.rn.f32 	%f904, %f864, %f902, %f833;
	shfl.sync.idx.b32	%r353|%p118, %r827, %r239, 31, -1;
	mov.b32 	%f905, %r353;
	fma.rn.f32 	%f906, %f862, %f905, %f835;
	fma.rn.f32 	%f907, %f864, %f905, %f836;
	shfl.sync.idx.b32	%r354|%p119, %r826, %r239, 31, -1;
	mov.b32 	%f908, %r354;
	fma.rn.f32 	%f909, %f862, %f908, %f838;
	fma.rn.f32 	%f910, %f864, %f908, %f839;
	shfl.sync.idx.b32	%r355|%p120, %r825, %r239, 31, -1;
	mov.b32 	%f911, %r355;
	fma.rn.f32 	%f912, %f862, %f911, %f841;
	fma.rn.f32 	%f913, %f864, %f911, %f842;
	shfl.sync.idx.b32	%r356|%p121, %r824, %r239, 31, -1;
	mov.b32 	%f914, %r356;
	fma.rn.f32 	%f915, %f862, %f914, %f844;
	fma.rn.f32 	%f916, %f864, %f914, %f845;
	shfl.sync.idx.b32	%r357|%p122, %r823, %r239, 31, -1;
	mov.b32 	%f917, %r357;
	fma.rn.f32 	%f918, %f862, %f917, %f847;
	fma.rn.f32 	%f919, %f864, %f917, %f848;
	shfl.sync.idx.b32	%r358|%p123, %r822, %r239, 31, -1;
	mov.b32 	%f920, %r358;
	fma.rn.f32 	%f921, %f862, %f920, %f850;
	fma.rn.f32 	%f922, %f864, %f920, %f851;
	shfl.sync.idx.b32	%r359|%p124, %r821, %r239, 31, -1;
	mov.b32 	%f923, %r359;
	fma.rn.f32 	%f924, %f862, %f923, %f853;
	fma.rn.f32 	%f925, %f864, %f923, %f854;
	shfl.sync.idx.b32	%r360|%p125, %r820, %r239, 31, -1;
	mov.b32 	%f926, %r360;
	fma.rn.f32 	%f927, %f862, %f926, %f856;
	fma.rn.f32 	%f928, %f864, %f926, %f857;
	shfl.sync.idx.b32	%r361|%p126, %r819, %r239, 31, -1;
	mov.b32 	%f929, %r361;
	fma.rn.f32 	%f930, %f862, %f929, %f859;
	fma.rn.f32 	%f931, %f864, %f929, %f860;
	mul.wide.s32 	%rd74, %r242, 4;
	add.s64 	%rd75, %rd63, %rd74;
	shfl.sync.idx.b32	%r362|%p127, %r841, %r241, 31, -1;
	mov.b32 	%f932, %r362;
	ld.global.nc.f32 	%f933, [%rd75];
	fma.rn.f32 	%f934, %f933, %f932, %f863;
	ld.global.nc.f32 	%f935, [%rd75+128];
	fma.rn.f32 	%f936, %f935, %f932, %f865;
	shfl.sync.idx.b32	%r363|%p128, %r840, %r241, 31, -1;
	mov.b32 	%f937, %r363;
	fma.rn.f32 	%f938, %f933, %f937, %f867;
	fma.rn.f32 	%f939, %f935, %f937, %f868;
	shfl.sync.idx.b32	%r364|%p129, %r839, %r241, 31, -1;
	mov.b32 	%f940, %r364;
	fma.rn.f32 	%f941, %f933, %f940, %f870;
	fma.rn.f32 	%f942, %f935, %f940, %f871;
	shfl.sync.idx.b32	%r365|%p130, %r838, %r241, 31, -1;
	mov.b32 	%f943, %r365;
	fma.rn.f32 	%f944, %f933, %f943, %f873;
	fma.rn.f32 	%f945, %f935, %f943, %f874;
	shfl.sync.idx.b32	%r366|%p131, %r837, %r241, 31, -1;
	mov.b32 	%f946, %r366;
	fma.rn.f32 	%f947, %f933, %f946, %f876;
	fma.rn.f32 	%f948, %f935, %f946, %f877;
	shfl.sync.idx.b32	%r367|%p132, %r836, %r241, 31, -1;
	mov.b32 	%f949, %r367;
	fma.rn.f32 	%f950, %f933, %f949, %f879;
	fma.rn.f32 	%f951, %f935, %f949, %f880;
	shfl.sync.idx.b32	%r368|%p133, %r835, %r241, 31, -1;
	mov.b32 	%f952, %r368;
	fma.rn.f32 	%f953, %f933, %f952, %f882;
	fma.rn.f32 	%f954, %f935, %f952, %f883;
	shfl.sync.idx.b32	%r369|%p134, %r834, %r241, 31, -1;
	mov.b32 	%f955, %r369;
	fma.rn.f32 	%f956, %f933, %f955, %f885;
	fma.rn.f32 	%f957, %f935, %f955, %f886;
	shfl.sync.idx.b32	%r370|%p135, %r833, %r241, 31, -1;
	mov.b32 	%f958, %r370;
	fma.rn.f32 	%f959, %f933, %f958, %f888;
	fma.rn.f32 	%f960, %f935, %f958, %f889;
	shfl.sync.idx.b32	%r371|%p136, %r832, %r241, 31, -1;
	mov.b32 	%f961, %r371;
	fma.rn.f32 	%f962, %f933, %f961, %f891;
	fma.rn.f32 	%f963, %f935, %f961, %f892;
	shfl.sync.idx.b32	%r372|%p137, %r831, %r241, 31, -1;
	mov.b32 	%f964, %r372;
	fma.rn.f32 	%f965, %f933, %f964, %f894;
	fma.rn.f32 	%f966, %f935, %f964, %f895;
	shfl.sync.idx.b32	%r373|%p138, %r830, %r241, 31, -1;
	mov.b32 	%f967, %r373;
	fma.rn.f32 	%f968, %f933, %f967, %f897;
	fma.rn.f32 	%f969, %f935, %f967, %f898;
	shfl.sync.idx.b32	%r374|%p139, %r829, %r241, 31, -1;
	mov.b32 	%f970, %r374;
	fma.rn.f32 	%f971, %f933, %f970, %f900;
	fma.rn.f32 	%f972, %f935, %f970, %f901;
	shfl.sync.idx.b32	%r375|%p140, %r828, %r241, 31, -1;
	mov.b32 	%f973, %r375;
	fma.rn.f32 	%f974, %f933, %f973, %f903;
	fma.rn.f32 	%f975, %f935, %f973, %f904;
	shfl.sync.idx.b32	%r376|%p141, %r827, %r241, 31, -1;
	mov.b32 	%f976, %r376;
	fma.rn.f32 	%f977, %f933, %f976, %f906;
	fma.rn.f32 	%f978, %f935, %f976, %f907;
	shfl.sync.idx.b32	%r377|%p142, %r826, %r241, 31, -1;
	mov.b32 	%f979, %r377;
	fma.rn.f32 	%f980, %f933, %f979, %f909;
	fma.rn.f32 	%f981, %f935, %f979, %f910;
	shfl.sync.idx.b32	%r378|%p143, %r825, %r241, 31, -1;
	mov.b32 	%f982, %r378;
	fma.rn.f32 	%f983, %f933, %f982, %f912;
	fma.rn.f32 	%f984, %f935, %f982, %f913;
	shfl.sync.idx.b32	%r379|%p144, %r824, %r241, 31, -1;
	mov.b32 	%f985, %r379;
	fma.rn.f32 	%f986, %f933, %f985, %f915;
	fma.rn.f32 	%f987, %f935, %f985, %f916;
	shfl.sync.idx.b32	%r380|%p145, %r823, %r241, 31, -1;
	mov.b32 	%f988, %r380;
	fma.rn.f32 	%f989, %f933, %f988, %f918;
	fma.rn.f32 	%f990, %f935, %f988, %f919;
	shfl.sync.idx.b32	%r381|%p146, %r822, %r241, 31, -1;
	mov.b32 	%f991, %r381;
	fma.rn.f32 	%f992, %f933, %f991, %f921;
	fma.rn.f32 	%f993, %f935, %f991, %f922;
	shfl.sync.idx.b32	%r382|%p147, %r821, %r241, 31, -1;
	mov.b32 	%f994, %r382;
	fma.rn.f32 	%f995, %f933, %f994, %f924;
	fma.rn.f32 	%f996, %f935, %f994, %f925;
	shfl.sync.idx.b32	%r383|%p148, %r820, %r241, 31, -1;
	mov.b32 	%f997, %r383;
	fma.rn.f32 	%f998, %f933, %f997, %f927;
	fma.rn.f32 	%f999, %f935, %f997, %f928;
	shfl.sync.idx.b32	%r384|%p149, %r819, %r241, 31, -1;
	mov.b32 	%f1000, %r384;
	fma.rn.f32 	%f1001, %f933, %f1000, %f930;
	fma.rn.f32 	%f1002, %f935, %f1000, %f931;
	mul.wide.s32 	%rd76, %r244, 4;
	add.s64 	%rd77, %rd63, %rd76;
	shfl.sync.idx.b32	%r385|%p150, %r841, %r243, 31, -1;
	mov.b32 	%f1003, %r385;
	ld.global.nc.f32 	%f1004, [%rd77];
	fma.rn.f32 	%f1005, %f1004, %f1003, %f934;
	ld.global.nc.f32 	%f1006, [%rd77+128];
	fma.rn.f32 	%f1007, %f1006, %f1003, %f936;
	shfl.sync.idx.b32	%r386|%p151, %r840, %r243, 31, -1;
	mov.b32 	%f1008, %r386;
	fma.rn.f32 	%f1009, %f1004, %f1008, %f938;
	fma.rn.f32 	%f1010, %f1006, %f1008, %f939;
	shfl.sync.idx.b32	%r387|%p152, %r839, %r243, 31, -1;
	mov.b32 	%f1011, %r387;
	fma.rn.f32 	%f1012, %f1004, %f1011, %f941;
	fma.rn.f32 	%f1013, %f1006, %f1011, %f942;
	shfl.sync.idx.b32	%r388|%p153, %r838, %r243, 31, -1;
	mov.b32 	%f1014, %r388;
	fma.rn.f32 	%f1015, %f1004, %f1014, %f944;
	fma.rn.f32 	%f1016, %f1006, %f1014, %f945;
	shfl.sync.idx.b32	%r389|%p154, %r837, %r243, 31, -1;
	mov.b32 	%f1017, %r389;
	fma.rn.f32 	%f1018, %f1004, %f1017, %f947;
	fma.rn.f32 	%f1019, %f1006, %f1017, %f948;
	shfl.sync.idx.b32	%r390|%p155, %r836, %r243, 31, -1;
	mov.b32 	%f1020, %r390;
	fma.rn.f32 	%f1021, %f1004, %f1020, %f950;
	fma.rn.f32 	%f1022, %f1006, %f1020, %f951;
	shfl.sync.idx.b32	%r391|%p156, %r835, %r243, 31, -1;
	mov.b32 	%f1023, %r391;
	fma.rn.f32 	%f1024, %f1004, %f1023, %f953;
	fma.rn.f32 	%f1025, %f1006, %f1023, %f954;
	shfl.sync.idx.b32	%r392|%p157, %r834, %r243, 31, -1;
	mov.b32 	%f1026, %r392;
	fma.rn.f32 	%f1027, %f1004, %f1026, %f956;
	fma.rn.f32 	%f1028, %f1006, %f1026, %f957;
	shfl.sync.idx.b32	%r393|%p158, %r833, %r243, 31, -1;
	mov.b32 	%f1029, %r393;
	fma.rn.f32 	%f1030, %f1004, %f1029, %f959;
	fma.rn.f32 	%f1031, %f1006, %f1029, %f960;
	shfl.sync.idx.b32	%r394|%p159, %r832, %r243, 31, -1;
	mov.b32 	%f1032, %r394;
	fma.rn.f32 	%f1033, %f1004, %f1032, %f962;
	fma.rn.f32 	%f1034, %f1006, %f1032, %f963;
	shfl.sync.idx.b32	%r395|%p160, %r831, %r243, 31, -1;
	mov.b32 	%f1035, %r395;
	fma.rn.f32 	%f1036, %f1004, %f1035, %f965;
	fma.rn.f32 	%f1037, %f1006, %f1035, %f966;
	shfl.sync.idx.b32	%r396|%p161, %r830, %r243, 31, -1;
	mov.b32 	%f1038, %r396;
	fma.rn.f32 	%f1039, %f1004, %f1038, %f968;
	fma.rn.f32 	%f1040, %f1006, %f1038, %f969;
	shfl.sync.idx.b32	%r397|%p162, %r829, %r243, 31, -1;
	mov.b32 	%f1041, %r397;
	fma.rn.f32 	%f1042, %f1004, %f1041, %f971;
	fma.rn.f32 	%f1043, %f1006, %f1041, %f972;
	shfl.sync.idx.b32	%r398|%p163, %r828, %r243, 31, -1;
	mov.b32 	%f1044, %r398;
	fma.rn.f32 	%f1045, %f1004, %f1044, %f974;
	fma.rn.f32 	%f1046, %f1006, %f1044, %f975;
	shfl.sync.idx.b32	%r399|%p164, %r827, %r243, 31, -1;
	mov.b32 	%f1047, %r399;
	fma.rn.f32 	%f1048, %f1004, %f1047, %f977;
	fma.rn.f32 	%f1049, %f1006, %f1047, %f978;
	shfl.sync.idx.b32	%r400|%p165, %r826, %r243, 31, -1;
	mov.b32 	%f1050, %r400;
	fma.rn.f32 	%f1051, %f1004, %f1050, %f980;
	fma.rn.f32 	%f1052, %f1006, %f1050, %f981;
	shfl.sync.idx.b32	%r401|%p166, %r825, %r243, 31, -1;
	mov.b32 	%f1053, %r401;
	fma.rn.f32 	%f1054, %f1004, %f1053, %f983;
	fma.rn.f32 	%f1055, %f1006, %f1053, %f984;
	shfl.sync.idx.b32	%r402|%p167, %r824, %r243, 31, -1;
	mov.b32 	%f1056, %r402;
	fma.rn.f32 	%f1057, %f1004, %f1056, %f986;
	fma.rn.f32 	%f1058, %f1006, %f1056, %f987;
	shfl.sync.idx.b32	%r403|%p168, %r823, %r243, 31, -1;
	mov.b32 	%f1059, %r403;
	fma.rn.f32 	%f1060, %f1004, %f1059, %f989;
	fma.rn.f32 	%f1061, %f1006, %f1059, %f990;
	shfl.sync.idx.b32	%r404|%p169, %r822, %r243, 31, -1;
	mov.b32 	%f1062, %r404;
	fma.rn.f32 	%f1063, %f1004, %f1062, %f992;
	fma.rn.f32 	%f1064, %f1006, %f1062, %f993;
	shfl.sync.idx.b32	%r405|%p170, %r821, %r243, 31, -1;
	mov.b32 	%f1065, %r405;
	fma.rn.f32 	%f1066, %f1004, %f1065, %f995;
	fma.rn.f32 	%f1067, %f1006, %f1065, %f996;
	shfl.sync.idx.b32	%r406|%p171, %r820, %r243, 31, -1;
	mov.b32 	%f1068, %r406;
	fma.rn.f32 	%f1069, %f1004, %f1068, %f998;
	fma.rn.f32 	%f1070, %f1006, %f1068, %f999;
	shfl.sync.idx.b32	%r407|%p172, %r819, %r243, 31, -1;
	mov.b32 	%f1071, %r407;
	fma.rn.f32 	%f1072, %f1004, %f1071, %f1001;
	fma.rn.f32 	%f1073, %f1006, %f1071, %f1002;
	mul.wide.s32 	%rd78, %r246, 4;
	add.s64 	%rd79, %rd63, %rd78;
	shfl.sync.idx.b32	%r408|%p173, %r841, %r245, 31, -1;
	mov.b32 	%f1074, %r408;
	ld.global.nc.f32 	%f1075, [%rd79];
	fma.rn.f32 	%f1570, %f1075, %f1074, %f1005;
	ld.global.nc.f32 	%f1076, [%rd79+128];
	fma.rn.f32 	%f1569, %f1076, %f1074, %f1007;
	shfl.sync.idx.b32	%r409|%p174, %r840, %r245, 31, -1;
	mov.b32 	%f1077, %r409;
	fma.rn.f32 	%f1568, %f1075, %f1077, %f1009;
	fma.rn.f32 	%f1567, %f1076, %f1077, %f1010;
	shfl.sync.idx.b32	%r410|%p175, %r839, %r245, 31, -1;
	mov.b32 	%f1078, %r410;
	fma.rn.f32 	%f1566, %f1075, %f1078, %f1012;
	fma.rn.f32 	%f1565, %f1076, %f1078, %f1013;
	shfl.sync.idx.b32	%r411|%p176, %r838, %r245, 31, -1;
	mov.b32 	%f1079, %r411;
	fma.rn.f32 	%f1564, %f1075, %f1079, %f1015;
	fma.rn.f32 	%f1563, %f1076, %f1079, %f1016;
	shfl.sync.idx.b32	%r412|%p177, %r837, %r245, 31, -1;
	mov.b32 	%f1080, %r412;
	fma.rn.f32 	%f1562, %f1075, %f1080, %f1018;
	fma.rn.f32 	%f1561, %f1076, %f1080, %f1019;
	shfl.sync.idx.b32	%r413|%p178, %r836, %r245, 31, -1;
	mov.b32 	%f1081, %r413;
	fma.rn.f32 	%f1560, %f1075, %f1081, %f1021;
	fma.rn.f32 	%f1559, %f1076, %f1081, %f1022;
	shfl.sync.idx.b32	%r414|%p179, %r835, %r245, 31, -1;
	mov.b32 	%f1082, %r414;
	fma.rn.f32 	%f1558, %f1075, %f1082, %f1024;
	fma.rn.f32 	%f1557, %f1076, %f1082, %f1025;
	shfl.sync.idx.b32	%r415|%p180, %r834, %r245, 31, -1;
	mov.b32 	%f1083, %r415;
	fma.rn.f32 	%f1556, %f1075, %f1083, %f1027;
	fma.rn.f32 	%f1555, %f1076, %f1083, %f1028;
	shfl.sync.idx.b32	%r416|%p181, %r833, %r245, 31, -1;
	mov.b32 	%f1084, %r416;
	fma.rn.f32 	%f1554, %f1075, %f1084, %f1030;
	fma.rn.f32 	%f1553, %f1076, %f1084, %f1031;
	shfl.sync.idx.b32	%r417|%p182, %r832, %r245, 31, -1;
	mov.b32 	%f1085, %r417;
	fma.rn.f32 	%f1552, %f1075, %f1085, %f1033;
	fma.rn.f32 	%f1551, %f1076, %f1085, %f1034;
	shfl.sync.idx.b32	%r418|%p183, %r831, %r245, 31, -1;
	mov.b32 	%f1086, %r418;
	fma.rn.f32 	%f1550, %f1075, %f1086, %f1036;
	fma.rn.f32 	%f1549, %f1076, %f1086, %f1037;
	shfl.sync.idx.b32	%r419|%p184, %r830, %r245, 31, -1;
	mov.b32 	%f1087, %r419;
	fma.rn.f32 	%f1548, %f1075, %f1087, %f1039;
	fma.rn.f32 	%f1547, %f1076, %f1087, %f1040;
	shfl.sync.idx.b32	%r420|%p185, %r829, %r245, 31, -1;
	mov.b32 	%f1088, %r420;
	fma.rn.f32 	%f1546, %f1075, %f1088, %f1042;
	fma.rn.f32 	%f1545, %f1076, %f1088, %f1043;
	shfl.sync.idx.b32	%r421|%p186, %r828, %r245, 31, -1;
	mov.b32 	%f1089, %r421;
	fma.rn.f32 	%f1544, %f1075, %f1089, %f1045;
	fma.rn.f32 	%f1543, %f1076, %f1089, %f1046;
	shfl.sync.idx.b32	%r422|%p187, %r827, %r245, 31, -1;
	mov.b32 	%f1090, %r422;
	fma.rn.f32 	%f1542, %f1075, %f1090, %f1048;
	fma.rn.f32 	%f1541, %f1076, %f1090, %f1049;
	shfl.sync.idx.b32	%r423|%p188, %r826, %r245, 31, -1;
	mov.b32 	%f1091, %r423;
	fma.rn.f32 	%f1540, %f1075, %f1091, %f1051;
	fma.rn.f32 	%f1539, %f1076, %f1091, %f1052;
	shfl.sync.idx.b32	%r424|%p189, %r825, %r245, 31, -1;
	mov.b32 	%f1092, %r424;
	fma.rn.f32 	%f1538, %f1075, %f1092, %f1054;
	fma.rn.f32 	%f1537, %f1076, %f1092, %f1055;
	shfl.sync.idx.b32	%r425|%p190, %r824, %r245, 31, -1;
	mov.b32 	%f1093, %r425;
	fma.rn.f32 	%f1536, %f1075, %f1093, %f1057;
	fma.rn.f32 	%f1535, %f1076, %f1093, %f1058;
	shfl.sync.idx.b32	%r426|%p191, %r823, %r245, 31, -1;
	mov.b32 	%f1094, %r426;
	fma.rn.f32 	%f1534, %f1075, %f1094, %f1060;
	fma.rn.f32 	%f1533, %f1076, %f1094, %f1061;
	shfl.sync.idx.b32	%r427|%p192, %r822, %r245, 31, -1;
	mov.b32 	%f1095, %r427;
	fma.rn.f32 	%f1532, %f1075, %f1095, %f1063;
	fma.rn.f32 	%f1531, %f1076, %f1095, %f1064;
	shfl.sync.idx.b32	%r428|%p193, %r821, %r245, 31, -1;
	mov.b32 	%f1096, %r428;
	fma.rn.f32 	%f1530, %f1075, %f1096, %f1066;
	fma.rn.f32 	%f1529, %f1076, %f1096, %f1067;
	shfl.sync.idx.b32	%r429|%p194, %r820, %r245, 31, -1;
	mov.b32 	%f1097, %r429;
	fma.rn.f32 	%f1528, %f1075, %f1097, %f1069;
	fma.rn.f32 	%f1527, %f1076, %f1097, %f1070;
	shfl.sync.idx.b32	%r430|%p195, %r819, %r245, 31, -1;
	mov.b32 	%f1098, %r430;
	fma.rn.f32 	%f1526, %f1075, %f1098, %f1072;
	fma.rn.f32 	%f1525, %f1076, %f1098, %f1073;
	add.s32 	%r842, %r842, 8;
	and.b32  	%r431, %r4, -8;
	add.s32 	%r432, %r431, %r2;
	setp.lt.s32 	%p196, %r842, %r432;
	@%p196 bra 	$L__BB0_2;
$L__BB0_6:
	and.b32  	%r433, %r4, -8;
	add.s32 	%r434, %r433, %r2;
	setp.le.s32 	%p197, %r3, %r434;
	and.b32  	%r435, %r4, 24;
	setp.ne.s32 	%p198, %r435, 0;
	or.pred  	%p199, %p198, %p197;
	@%p199 bra 	$L__BB0_9;
	sub.s32 	%r437, %r3, %r434;
	mov.u32 	%r438, %tid.x;
	setp.ge.u32 	%p200, %r438, %r437;
	mov.u32 	%r844, %r434;
	@%p200 bra 	$L__BB0_9;
	ld.param.u64 	%rd213, [_Z12_spmm_conv_0PKfPfiiPKiS3_S3_S0__param_7];
	ld.param.u64 	%rd211, [_Z12_spmm_conv_0PKfPfiiPKiS3_S3_S0__param_6];
	and.b32  	%r439, %r4, -8;
	add.s32 	%r844, %r439, %r2;
	mov.u32 	%r440, %tid.x;
	add.s32 	%r441, %r844, %r440;
	cvta.to.global.u64 	%rd80, %rd211;
	mul.wide.u32 	%rd81, %r441, 4;
	add.s64 	%rd82, %rd80, %rd81;
	ld.global.nc.u32 	%r442, [%rd82];
	mul.hi.s32 	%r444, %r442, 1717986919;
	shr.u32 	%r445, %r444, 31;
	shr.u32 	%r446, %r444, 5;
	add.s32 	%r447, %r446, %r445;
	shr.s32 	%r448, %r442, 31;
	shr.u32 	%r449, %r448, 28;
	add.s32 	%r450, %r442, %r449;
	shr.s32 	%r451, %r450, 4;
	mul.hi.s32 	%r452, %r451, 1717986919;
	shr.u32 	%r453, %r452, 31;
	shr.u32 	%r454, %r452, 1;
	add.s32 	%r455, %r454, %r453;
	mul.lo.s32 	%r456, %r455, 5;
	sub.s32 	%r457, %r451, %r456;
	shl.b32 	%r458, %r457, 10;
	and.b32  	%r459, %r450, 67108848;
	sub.s32 	%r460, %r442, %r459;
	mov.u32 	%r461, %ctaid.y;
	shl.b32 	%r462, %r461, 6;
	add.s32 	%r463, %r462, %r440;
	mad.lo.s32 	%r464, %r5, 5120, %r463;
	add.s32 	%r465, %r458, %r464;
	mad.lo.s32 	%r466, %r447, 80, %r460;
	shl.b32 	%r467, %r466, 6;
	add.s32 	%r843, %r467, %r465;
	cvta.to.global.u64 	%rd83, %rd213;
	add.s64 	%rd84, %rd83, %rd81;
	ld.global.nc.u32 	%r841, [%rd84];
	add.s32 	%r468, %r4, %r441;
	mul.wide.u32 	%rd85, %r468, 4;
	add.s64 	%rd86, %rd83, %rd85;
	ld.global.nc.u32 	%r840, [%rd86];
	add.s32 	%r469, %r468, %r4;
	mul.wide.u32 	%rd87, %r469, 4;
	add.s64 	%rd88, %rd83, %rd87;
	ld.global.nc.u32 	%r839, [%rd88];
	add.s32 	%r470, %r469, %r4;
	mul.wide.u32 	%rd89, %r470, 4;
	add.s64 	%rd90, %rd83, %rd89;
	ld.global.nc.u32 	%r838, [%rd90];
	add.s32 	%r471, %r470, %r4;
	mul.wide.u32 	%rd91, %r471, 4;
	add.s64 	%rd92, %rd83, %rd91;
	ld.global.nc.u32 	%r837, [%rd92];
	add.s32 	%r472, %r471, %r4;
	mul.wide.u32 	%rd93, %r472, 4;
	add.s64 	%rd94, %rd83, %rd93;
	ld.global.nc.u32 	%r836, [%rd94];
	add.s32 	%r473, %r472, %r4;
	mul.wide.u32 	%rd95, %r473, 4;
	add.s64 	%rd96, %rd83, %rd95;
	ld.global.nc.u32 	%r835, [%rd96];
	add.s32 	%r474, %r473, %r4;
	mul.wide.u32 	%rd97, %r474, 4;
	add.s64 	%rd98, %rd83, %rd97;
	ld.global.nc.u32 	%r834, [%rd98];
	add.s32 	%r475, %r474, %r4;
	mul.wide.u32 	%rd99, %r475, 4;
	add.s64 	%rd100, %rd83, %rd99;
	ld.global.nc.u32 	%r833, [%rd100];
	add.s32 	%r476, %r475, %r4;
	mul.wide.u32 	%rd101, %r476, 4;
	add.s64 	%rd102, %rd83, %rd101;
	ld.global.nc.u32 	%r832, [%rd102];
	add.s32 	%r477, %r476, %r4;
	mul.wide.u32 	%rd103, %r477, 4;
	add.s64 	%rd104, %rd83, %rd103;
	ld.global.nc.u32 	%r831, [%rd104];
	add.s32 	%r478, %r477, %r4;
	mul.wide.u32 	%rd105, %r478, 4;
	add.s64 	%rd106, %rd83, %rd105;
	ld.global.nc.u32 	%r830, [%rd106];
	add.s32 	%r479, %r478, %r4;
	mul.wide.u32 	%rd107, %r479, 4;
	add.s64 	%rd108, %rd83, %rd107;
	ld.global.nc.u32 	%r829, [%rd108];
	add.s32 	%r480, %r479, %r4;
	mul.wide.u32 	%rd109, %r480, 4;
	add.s64 	%rd110, %rd83, %rd109;
	ld.global.nc.u32 	%r828, [%rd110];
	add.s32 	%r481, %r480, %r4;
	mul.wide.u32 	%rd111, %r481, 4;
	add.s64 	%rd112, %rd83, %rd111;
	ld.global.nc.u32 	%r827, [%rd112];
	add.s32 	%r482, %r481, %r4;
	mul.wide.u32 	%rd113, %r482, 4;
	add.s64 	%rd114, %rd83, %rd113;
	ld.global.nc.u32 	%r826, [%rd114];
	add.s32 	%r483, %r482, %r4;
	mul.wide.u32 	%rd115, %r483, 4;
	add.s64 	%rd116, %rd83, %rd115;
	ld.global.nc.u32 	%r825, [%rd116];
	add.s32 	%r484, %r483, %r4;
	mul.wide.u32 	%rd117, %r484, 4;
	add.s64 	%rd118, %rd83, %rd117;
	ld.global.nc.u32 	%r824, [%rd118];
	add.s32 	%r485, %r484, %r4;
	mul.wide.u32 	%rd119, %r485, 4;
	add.s64 	%rd120, %rd83, %rd119;
	ld.global.nc.u32 	%r823, [%rd120];
	add.s32 	%r486, %r485, %r4;
	mul.wide.u32 	%rd121, %r486, 4;
	add.s64 	%rd122, %rd83, %rd121;
	ld.global.nc.u32 	%r822, [%rd122];
	add.s32 	%r487, %r486, %r4;
	mul.wide.u32 	%rd123, %r487, 4;
	add.s64 	%rd124, %rd83, %rd123;
	ld.global.nc.u32 	%r821, [%rd124];
	add.s32 	%r488, %r487, %r4;
	mul.wide.u32 	%rd125, %r488, 4;
	add.s64 	%rd126, %rd83, %rd125;
	ld.global.nc.u32 	%r820, [%rd126];
	add.s32 	%r489, %r488, %r4;
	mul.wide.u32 	%rd127, %r489, 4;
	add.s64 	%rd128, %rd83, %rd127;
	ld.global.nc.u32 	%r819, [%rd128];
$L__BB0_9:
	and.b32  	%r490, %r4, -4;
	and.b32  	%r491, %r4, -8;
	setp.ge.s32 	%p201, %r491, %r490;
	@%p201 bra 	$L__BB0_102;
	ld.param.u64 	%rd204, [_Z12_spmm_conv_0PKfPfiiPKiS3_S3_S0__param_0];
	and.b32  	%r492, %r4, -8;
	add.s32 	%r493, %r492, %r2;
	sub.s32 	%r494, %r493, %r844;
	shfl.sync.idx.b32	%r495|%p202, %r843, %r494, 31, -1;
	add.s32 	%r496, %r494, 1;
	shfl.sync.idx.b32	%r159|%p203, %r843, %r496, 31, -1;
	add.s32 	%r497, %r494, 2;
	shfl.sync.idx.b32	%r160|%p204, %r843, %r497, 31, -1;
	add.s32 	%r498, %r494, 3;
	shfl.sync.idx.b32	%r161|%p205, %r843, %r498, 31, -1;
	cvta.to.global.u64 	%rd129, %rd204;
	mul.wide.s32 	%rd130, %r495, 4;
	add.s64 	%rd1, %rd129, %rd130;
	shfl.sync.idx.b32	%r499|%p206, %r841, %r494, 31, -1;
	mov.b32 	%f139, %r499;
	setp.leu.f32 	%p207, %f139, 0f00000000;
	@%p207 bra 	$L__BB0_12;
	ld.global.nc.f32 	%f1100, [%rd1];
	fma.rn.f32 	%f1571, %f1100, %f139, %f1570;
	ld.global.nc.f32 	%f1101, [%rd1+128];
	mul.f32 	%f1572, %f1101, %f139;
	bra.uni 	$L__BB0_13;
$L__BB0_12:
	add.f32 	%f1571, %f1570, 0f00000000;
	mov.f32 	%f1572, 0f00000000;
$L__BB0_13:
	add.f32 	%f145, %f1572, %f1569;
	and.b32  	%r500, %r4, -8;
	add.s32 	%r501, %r500, %r2;
	sub.s32 	%r502, %r501, %r844;
	shfl.sync.idx.b32	%r503|%p208, %r840, %r502, 31, -1;
	mov.b32 	%f146, %r503;
	setp.leu.f32 	%p209, %f146, 0f00000000;
	mov.f32 	%f1573, 0f00000000;
	@%p209 bra 	$L__BB0_15;
	ld.global.nc.f32 	%f1103, [%rd1];
	mul.f32 	%f1573, %f1103, %f146;
$L__BB0_15:
	add.f32 	%f149, %f1573, %f1568;
	mov.f32 	%f1574, 0f00000000;
	@%p209 bra 	$L__BB0_17;
	ld.global.nc.f32 	%f1105, [%rd1+128];
	mul.f32 	%f1574, %f1105, %f146;
$L__BB0_17:
	add.f32 	%f152, %f1574, %f1567;
	and.b32  	%r504, %r4, -8;
	add.s32 	%r505, %r504, %r2;
	sub.s32 	%r506, %r505, %r844;
	shfl.sync.idx.b32	%r507|%p211, %r839, %r506, 31, -1;
	mov.b32 	%f153, %r507;
	setp.leu.f32 	%p212, %f153, 0f00000000;
	mov.f32 	%f1575, 0f00000000;
	@%p212 bra 	$L__BB0_19;
	ld.global.nc.f32 	%f1107, [%rd1];
	mul.f32 	%f1575, %f1107, %f153;
$L__BB0_19:
	add.f32 	%f156, %f1575, %f1566;
	mov.f32 	%f1576, 0f00000000;
	@%p212 bra 	$L__BB0_21;
	ld.global.nc.f32 	%f1109, [%rd1+128];
	mul.f32 	%f1576, %f1109, %f153;
$L__BB0_21:
	add.f32 	%f159, %f1576, %f1565;
	and.b32  	%r508, %r4, -8;
	add.s32 	%r509, %r508, %r2;
	sub.s32 	%r510, %r509, %r844;
	shfl.sync.idx.b32	%r511|%p214, %r838, %r510, 31, -1;
	mov.b32 	%f160, %r511;
	setp.leu.f32 	%p215, %f160, 0f00000000;
	mov.f32 	%f1577, 0f00000000;
	@%p215 bra 	$L__BB0_23;
	ld.global.nc.f32 	%f1111, [%rd1];
	mul.f32 	%f1577, %f1111, %f160;
$L__BB0_23:
	add.f32 	%f163, %f1577, %f1564;
	mov.f32 	%f1578, 0f00000000;
	@%p215 bra 	$L__BB0_25;
	ld.global.nc.f32 	%f1113, [%rd1+128];
	mul.f32 	%f1578, %f1113, %f160;
$L__BB0_25:
	add.f32 	%f166, %f1578, %f1563;
	and.b32  	%r512, %r4, -8;
	add.s32 	%r513, %r512, %r2;
	sub.s32 	%r514, %r513, %r844;
	shfl.sync.idx.b32	%r515|%p217, %r837, %r514, 31, -1;
	mov.b32 	%f167, %r515;
	setp.leu.f32 	%p218, %f167, 0f00000000;
	mov.f32 	%f1579, 0f00000000;
	@%p218 bra 	$L__BB0_27;
	ld.global.nc.f32 	%f1115, [%rd1];
	mul.f32 	%f1579, %f1115, %f167;
$L__BB0_27:
	add.f32 	%f170, %f1579, %f1562;
	mov.f32 	%f1580, 0f00000000;
	@%p218 bra 	$L__BB0_29;
	ld.global.nc.f32 	%f1117, [%rd1+128];
	mul.f32 	%f1580, %f1117, %f167;
$L__BB0_29:
	add.f32 	%f173, %f1580, %f1561;
	and.b32  	%r516, %r4, -8;
	add.s32 	%r517, %r516, %r2;
	sub.s32 	%r518, %r517, %r844;
	shfl.sync.idx.b32	%r519|%p220, %r836, %r518, 31, -1;
	mov.b32 	%f174, %r519;
	setp.leu.f32 	%p221, %f174, 0f00000000;
	mov.f32 	%f1581, 0f00000000;
	@%p221 bra 	$L__BB0_31;
	ld.global.nc.f32 	%f1119, [%rd1];
	mul.f32 	%f1581, %f1119, %f174;
$L__BB0_31:
	add.f32 	%f177, %f1581, %f1560;
	mov.f32 	%f1582, 0f00000000;
	@%p221 bra 	$L__BB0_33;
	ld.global.nc.f32 	%f1121, [%rd1+128];
	mul.f32 	%f1582, %f1121, %f174;
$L__BB0_33:
	add.f32 	%f180, %f1582, %f1559;
	and.b32  	%r520, %r4, -8;
	add.s32 	%r521, %r520, %r2;
	sub.s32 	%r522, %r521, %r844;
	shfl.sync.idx.b32	%r523|%p223, %r835, %r522, 31, -1;
	mov.b32 	%f181, %r523;
	setp.leu.f32 	%p224, %f181, 0f00000000;
	mov.f32 	%f1583, 0f00000000;
	@%p224 bra 	$L__BB0_35;
	ld.global.nc.f32 	%f1123, [%rd1];
	mul.f32 	%f1583, %f1123, %f181;
$L__BB0_35:
	add.f32 	%f184, %f1583, %f1558;
	mov.f32 	%f1584, 0f00000000;
	@%p224 bra 	$L__BB0_37;
	ld.global.nc.f32 	%f1125, [%rd1+128];
	mul.f32 	%f1584, %f1125, %f181;
$L__BB0_37:
	add.f32 	%f187, %f1584, %f1557;
	and.b32  	%r524, %r4, -8;
	add.s32 	%r525, %r524, %r2;
	sub.s32 	%r526, %r525, %r844;
	shfl.sync.idx.b32	%r527|%p226, %r834, %r526, 31, -1;
	mov.b32 	%f188, %r527;
	setp.leu.f32 	%p227, %f188, 0f00000000;
	mov.f32 	%f1585, 0f00000000;
	@%p227 bra 	$L__BB0_39;
	ld.global.nc.f32 	%f1127, [%rd1];
	mul.f32 	%f1585, %f1127, %f188;
$L__BB0_39:
	add.f32 	%f191, %f1585, %f1556;
	mov.f32 	%f1586, 0f00000000;
	@%p227 bra 	$L__BB0_41;
	ld.global.nc.f32 	%f1129, [%rd1+128];
	mul.f32 	%f1586, %f1129, %f188;
$L__BB0_41:
	add.f32 	%f194, %f1586, %f1555;
	and.b32  	%r528, %r4, -8;
	add.s32 	%r529, %r528, %r2;
	sub.s32 	%r530, %r529, %r844;
	shfl.sync.idx.b32	%r531|%p229, %r833, %r530, 31, -1;
	mov.b32 	%f195, %r531;
	setp.leu.f32 	%p230, %f195, 0f00000000;
	mov.f32 	%f1587, 0f00000000;
	@%p230 bra 	$L__BB0_43;
	ld.global.nc.f32 	%f1131, [%rd1];
	mul.f32 	%f1587, %f1131, %f195;
$L__BB0_43:
	add.f32 	%f198, %f1587, %f1554;
	mov.f32 	%f1588, 0f00000000;
	@%p230 bra 	$L__BB0_45;
	ld.global.nc.f32 	%f1133, [%rd1+128];
	mul.f32 	%f1588, %f1133, %f195;
$L__BB0_45:
	add.f32 	%f201, %f1588, %f1553;
	and.b32  	%r532, %r4, -8;
	add.s32 	%r533, %r532, %r2;
	sub.s32 	%r534, %r533, %r844;
	shfl.sync.idx.b32	%r535|%p232, %r832, %r534, 31, -1;
	mov.b32 	%f202, %r535;
	setp.leu.f32 	%p233, %f202, 0f00000000;
	mov.f32 	%f1589, 0f00000000;
	@%p233 bra 	$L__BB0_47;
	ld.global.nc.f32 	%f1135, [%rd1];
	mul.f32 	%f1589, %f1135, %f202;
$L__BB0_47:
	add.f32 	%f205, %f1589, %f1552;
	mov.f32 	%f1590, 0f00000000;
	@%p233 bra 	$L__BB0_49;
	ld.global.nc.f32 	%f1137, [%rd1+128];
	mul.f32 	%f1590, %f1137, %f202;
$L__BB0_49:
	add.f32 	%f208, %f1590, %f1551;
	and.b32  	%r536, %r4, -8;
	add.s32 	%r537, %r536, %r2;
	sub.s32 	%r538, %r537, %r844;
	shfl.sync.idx.b32	%r539|%p235, %r831, %r538, 31, -1;
	mov.b32 	%f209, %r539;
	setp.leu.f32 	%p236, %f209, 0f00000000;
	mov.f32 	%f1591, 0f00000000;
	@%p236 bra 	$L__BB0_51;
	ld.global.nc.f32 	%f1139, [%rd1];
	mul.f32 	%f1591, %f1139, %f209;
$L__BB0_51:
	add.f32 	%f212, %f1591, %f1550;
	mov.f32 	%f1592, 0f00000000;
	@%p236 bra 	$L__BB0_53;
	ld.global.nc.f32 	%f1141, [%rd1+128];
	mul.f32 	%f1592, %f1141, %f209;
$L__BB0_53:
	add.f32 	%f215, %f1592, %f1549;
	and.b32  	%r540, %r4, -8;
	add.s32 	%r541, %r540, %r2;
	sub.s32 	%r542, %r541, %r844;
	shfl.sync.idx.b32	%r543|%p238, %r830, %r542, 31, -1;
	mov.b32 	%f216, %r543;
	setp.leu.f32 	%p239, %f216, 0f00000000;
	mov.f32 	%f1593, 0f00000000;
	@%p239 bra 	$L__BB0_55;
	ld.global.nc.f32 	%f1143, [%rd1];
	mul.f32 	%f1593, %f1143, %f216;
$L__BB0_55:
	add.f32 	%f219, %f1593, %f1548;
	mov.f32 	%f1594, 0f00000000;
	@%p239 bra 	$L__BB0_57;
	ld.global.nc.f32 	%f1145, [%rd1+128];
	mul.f32 	%f1594, %f1145, %f216;
$L__BB0_57:
	add.f32 	%f222, %f1594, %f1547;
	and.b32  	%r544, %r4, -8;
	add.s32 	%r545, %r544, %r2;
	sub.s32 	%r546, %r545, %r844;
	shfl.sync.idx.b32	%r547|%p241, %r829, %r546, 31, -1;
	mov.b32 	%f223, %r547;
	setp.leu.f32 	%p242, %f223, 0f00000000;
	mov.f32 	%f1595, 0f00000000;
	@%p242 bra 	$L__BB0_59;
	ld.global.nc.f32 	%f1147, [%rd1];
	mul.f32 	%f1595, %f1147, %f223;
$L__BB0_59:
	add.f32 	%f226, %f1595, %f1546;
	mov.f32 	%f1596, 0f00000000;
	@%p242 bra 	$L__BB0_61;
	ld.global.nc.f32 	%f1149, [%rd1+128];
	mul.f32 	%f1596, %f1149, %f223;
$L__BB0_61:
	add.f32 	%f229, %f1596, %f1545;
	and.b32  	%r548, %r4, -8;
	add.s32 	%r549, %r548, %r2;
	sub.s32 	%r550, %r549, %r844;
	shfl.sync.idx.b32	%r551|%p244, %r828, %r550, 31, -1;
	mov.b32 	%f230, %r551;
	setp.leu.f32 	%p245, %f230, 0f00000000;
	mov.f32 	%f1597, 0f00000000;
	@%p245 bra 	$L__BB0_63;
	ld.global.nc.f32 	%f1151, [%rd1];
	mul.f32 	%f1597, %f1151, %f230;
$L__BB0_63:
	add.f32 	%f233, %f1597, %f1544;
	mov.f32 	%f1598, 0f00000000;
	@%p245 bra 	$L__BB0_65;
	ld.global.nc.f32 	%f1153, [%rd1+128];
	mul.f32 	%f1598, %f1153, %f230;
$L__BB0_65:
	add.f32 	%f236, %f1598, %f1543;
	and.b32  	%r552, %r4, -8;
	add.s32 	%r553, %r552, %r2;
	sub.s32 	%r554, %r553, %r844;
	shfl.sync.idx.b32	%r555|%p247, %r827, %r554, 31, -1;
	mov.b32 	%f237, %r555;
	setp.leu.f32 	%p248, %f237, 0f00000000;
	mov.f32 	%f1599, 0f00000000;
	@%p248 bra 	$L__BB0_67;
	ld.global.nc.f32 	%f1155, [%rd1];
	mul.f32 	%f1599, %f1155, %f237;
$L__BB0_67:
	add.f32 	%f240, %f1599, %f1542;
	mov.f32 	%f1600, 0f00000000;
	@%p248 bra 	$L__BB0_69;
	ld.global.nc.f32 	%f1157, [%rd1+128];
	mul.f32 	%f1600, %f1157, %f237;
$L__BB0_69:
	add.f32 	%f243, %f1600, %f1541;
	and.b32  	%r556, %r4, -8;
	add.s32 	%r557, %r556, %r2;
	sub.s32 	%r558, %r557, %r844;
	shfl.sync.idx.b32	%r559|%p250, %r826, %r558, 31, -1;
	mov.b32 	%f244, %r559;
	setp.leu.f32 	%p251, %f244, 0f00000000;
	mov.f32 	%f1601, 0f00000000;
	@%p251 bra 	$L__BB0_71;
	ld.global.nc.f32 	%f1159, [%rd1];
	mul.f32 	%f1601, %f1159, %f244;
$L__BB0_71:
	add.f32 	%f247, %f1601, %f1540;
	mov.f32 	%f1602, 0f00000000;
	@%p251 bra 	$L__BB0_73;
	ld.global.nc.f32 	%f1161, [%rd1+128];
	mul.f32 	%f1602, %f1161, %f244;
$L__BB0_73:
	add.f32 	%f250, %f1602, %f1539;
	and.b32  	%r560, %r4, -8;
	add.s32 	%r561, %r560, %r2;
	sub.s32 	%r562, %r561, %r844;
	shfl.sync.idx.b32	%r563|%p253, %r825, %r562, 31, -1;
	mov.b32 	%f251, %r563;
	setp.leu.f32 	%p254, %f251, 0f00000000;
	mov.f32 	%f1603, 0f00000000;
	@%p254 bra 	$L__BB0_75;
	ld.global.nc.f32 	%f1163, [%rd1];
	mul.f32 	%f1603, %f1163, %f251;
$L__BB0_75:
	add.f32 	%f254, %f1603, %f1538;
	mov.f32 	%f1604, 0f00000000;
	@%p254 bra 	$L__BB0_77;
	ld.global.nc.f32 	%f1165, [%rd1+128];
	mul.f32 	%f1604, %f1165, %f251;
$L__BB0_77:
	add.f32 	%f257, %f1604, %f1537;
	and.b32  	%r564, %r4, -8;
	add.s32 	%r565, %r564, %r2;
	sub.s32 	%r566, %r565, %r844;
	shfl.sync.idx.b32	%r567|%p256, %r824, %r566, 31, -1;
	mov.b32 	%f258, %r567;
	setp.leu.f32 	%p257, %f258, 0f00000000;
	mov.f32 	%f1605, 0f00000000;
	@%p257 bra 	$L__BB0_79;
	ld.global.nc.f32 	%f1167, [%rd1];
	mul.f32 	%f1605, %f1167, %f258;
$L__BB0_79:
	add.f32 	%f261, %f1605, %f1536;
	mov.f32 	%f1606, 0f00000000;
	@%p257 bra 	$L__BB0_81;
	ld.global.nc.f32 	%f1169, [%rd1+128];
	mul.f32 	%f1606, %f1169, %f258;
$L__BB0_81:
	add.f32 	%f264, %f1606, %f1535;
	and.b32  	%r568, %r4, -8;
	add.s32 	%r569, %r568, %r2;
	sub.s32 	%r570, %r569, %r844;
	shfl.sync.idx.b32	%r571|%p259, %r823, %r570, 31, -1;
	mov.b32 	%f265, %r571;
	setp.leu.f32 	%p260, %f265, 0f00000000;
	mov.f32 	%f1607, 0f00000000;
	@%p260 bra 	$L__BB0_83;
	ld.global.nc.f32 	%f1171, [%rd1];
	mul.f32 	%f1607, %f1171, %f265;
$L__BB0_83:
	add.f32 	%f268, %f1607, %f1534;
	mov.f32 	%f1608, 0f00000000;
	@%p260 bra 	$L__BB0_85;
	ld.global.nc.f32 	%f1173, [%rd1+128];
	mul.f32 	%f1608, %f1173, %f265;
$L__BB0_85:
	add.f32 	%f271, %f1608, %f1533;
	and.b32  	%r572, %r4, -8;
	add.s32 	%r573, %r572, %r2;
	sub.s32 	%r574, %r573, %r844;
	shfl.sync.idx.b32	%r575|%p262, %r822, %r574, 31, -1;
	mov.b32 	%f272, %r575;
	setp.leu.f32 	%p263, %f272, 0f00000000;
	mov.f32 	%f1609, 0f00000000;
	@%p263 bra 	$L__BB0_87;
	ld.global.nc.f32 	%f1175, [%rd1];
	mul.f32 	%f1609, %f1175, %f272;
$L__BB0_87:
	add.f32 	%f275, %f1609, %f1532;
	mov.f32 	%f1610, 0f00000000;
	@%p263 bra 	$L__BB0_89;
	ld.global.nc.f32 	%f1177, [%rd1+128];
	mul.f32 	%f1610, %f1177, %f272;
$L__BB0_89:
	add.f32 	%f278, %f1610, %f1531;
	and.b32  	%r576, %r4, -8;
	add.s32 	%r577, %r576, %r2;
	sub.s32 	%r578, %r577, %r844;
	shfl.sync.idx.b32	%r579|%p265, %r821, %r578, 31, -1;
	mov.b32 	%f279, %r579;
	setp.leu.f32 	%p266, %f279, 0f00000000;
	mov.f32 	%f1611, 0f00000000;
	@%p266 bra 	$L__BB0_91;
	ld.global.nc.f32 	%f1179, [%rd1];
	mul.f32 	%f1611, %f1179, %f279;
$L__BB0_91:
	add.f32 	%f282, %f1611, %f1530;
	mov.f32 	%f1612, 0f00000000;
	@%p266 bra 	$L__BB0_93;
	ld.global.nc.f32 	%f1181, [%rd1+128];
	mul.f32 	%f1612, %f1181, %f279;
$L__BB0_93:
	add.f32 	%f285, %f1612, %f1529;
	and.b32  	%r580, %r4, -8;
	add.s32 	%r581, %r580, %r2;
	sub.s32 	%r582, %r581, %r844;
	shfl.sync.idx.b32	%r583|%p268, %r820, %r582, 31, -1;
	mov.b32 	%f286, %r583;
	setp.leu.f32 	%p269, %f286, 0f00000000;
	mov.f32 	%f1613, 0f00000000;
	@%p269 bra 	$L__BB0_95;
	ld.global.nc.f32 	%f1183, [%rd1];
	mul.f32 	%f1613, %f1183, %f286;
$L__BB0_95:
	add.f32 	%f289, %f1613, %f1528;
	mov.f32 	%f1614, 0f00000000;
	@%p269 bra 	$L__BB0_97;
	ld.global.nc.f32 	%f1185, [%rd1+128];
	mul.f32 	%f1614, %f1185, %f286;
$L__BB0_97:
	add.f32 	%f292, %f1614, %f1527;
	and.b32  	%r584, %r4, -8;
	add.s32 	%r585, %r584, %r2;
	sub.s32 	%r586, %r585, %r844;
	shfl.sync.idx.b32	%r587|%p271, %r819, %r586, 31, -1;
	mov.b32 	%f293, %r587;
	setp.leu.f32 	%p272, %f293, 0f00000000;
	mov.f32 	%f1615, 0f00000000;
	@%p272 bra 	$L__BB0_99;
	ld.global.nc.f32 	%f1187, [%rd1];
	mul.f32 	%f1615, %f1187, %f293;
$L__BB0_99:
	add.f32 	%f296, %f1615, %f1526;
	mov.f32 	%f1616, 0f00000000;
	@%p272 bra 	$L__BB0_101;
	ld.global.nc.f32 	%f1189, [%rd1+128];
	mul.f32 	%f1616, %f1189, %f293;
$L__BB0_101:
	ld.param.u64 	%rd205, [_Z12_spmm_conv_0PKfPfiiPKiS3_S3_S0__param_0];
	add.f32 	%f1190, %f1616, %f1525;
	cvta.to.global.u64 	%rd131, %rd205;
	mul.wide.s32 	%rd132, %r159, 4;
	add.s64 	%rd133, %rd131, %rd132;
	and.b32  	%r588, %r4, -8;
	add.s32 	%r589, %r588, %r2;
	sub.s32 	%r590, %r589, %r844;
	add.s32 	%r591, %r590, 1;
	shfl.sync.idx.b32	%r592|%p274, %r841, %r591, 31, -1;
	mov.b32 	%f1191, %r592;
	ld.global.nc.f32 	%f1192, [%rd133];
	fma.rn.f32 	%f1193, %f1192, %f1191, %f1571;
	ld.global.nc.f32 	%f1194, [%rd133+128];
	fma.rn.f32 	%f1195, %f1194, %f1191, %f145;
	shfl.sync.idx.b32	%r593|%p275, %r840, %r591, 31, -1;
	mov.b32 	%f1196, %r593;
	fma.rn.f32 	%f1197, %f1192, %f1196, %f149;
	fma.rn.f32 	%f1198, %f1194, %f1196, %f152;
	shfl.sync.idx.b32	%r594|%p276, %r839, %r591, 31, -1;
	mov.b32 	%f1199, %r594;
	fma.rn.f32 	%f1200, %f1192, %f1199, %f156;
	fma.rn.f32 	%f1201, %f1194, %f1199, %f159;
	shfl.sync.idx.b32	%r595|%p277, %r838, %r591, 31, -1;
	mov.b32 	%f1202, %r595;
	fma.rn.f32 	%f1203, %f1192, %f1202, %f163;
	fma.rn.f32 	%f1204, %f1194, %f1202, %f166;
	shfl.sync.idx.b32	%r596|%p278, %r837, %r591, 31, -1;
	mov.b32 	%f1205, %r596;
	fma.rn.f32 	%f1206, %f1192, %f1205, %f170;
	fma.rn.f32 	%f1207, %f1194, %f1205, %f173;
	shfl.sync.idx.b32	%r597|%p279, %r836, %r591, 31, -1;
	mov.b32 	%f1208, %r597;
	fma.rn.f32 	%f1209, %f1192, %f1208, %f177;
	fma.rn.f32 	%f1210, %f1194, %f1208, %f180;
	shfl.sync.idx.b32	%r598|%p280, %r835, %r591, 31, -1;
	mov.b32 	%f1211, %r598;
	fma.rn.f32 	%f1212, %f1192, %f1211, %f184;
	fma.rn.f32 	%f1213, %f1194, %f1211, %f187;
	shfl.sync.idx.b32	%r599|%p281, %r834, %r591, 31, -1;
	mov.b32 	%f1214, %r599;
	fma.rn.f32 	%f1215, %f1192, %f1214, %f191;
	fma.rn.f32 	%f1216, %f1194, %f1214, %f194;
	shfl.sync.idx.b32	%r600|%p282, %r833, %r591, 31, -1;
	mov.b32 	%f1217, %r600;
	fma.rn.f32 	%f1218, %f1192, %f1217, %f198;
	fma.rn.f32 	%f1219, %f1194, %f1217, %f201;
	shfl.sync.idx.b32	%r601|%p283, %r832, %r591, 31, -1;
	mov.b32 	%f1220, %r601;
	fma.rn.f32 	%f1221, %f1192, %f1220, %f205;
	fma.rn.f32 	%f1222, %f1194, %f1220, %f208;
	shfl.sync.idx.b32	%r602|%p284, %r831, %r591, 31, -1;
	mov.b32 	%f1223, %r602;
	fma.rn.f32 	%f1224, %f1192, %f1223, %f212;
	fma.rn.f32 	%f1225, %f1194, %f1223, %f215;
	shfl.sync.idx.b32	%r603|%p285, %r830, %r591, 31, -1;
	mov.b32 	%f1226, %r603;
	fma.rn.f32 	%f1227, %f1192, %f1226, %f219;
	fma.rn.f32 	%f1228, %f1194, %f1226, %f222;
	shfl.sync.idx.b32	%r604|%p286, %r829, %r591, 31, -1;
	mov.b32 	%f1229, %r604;
	fma.rn.f32 	%f1230, %f1192, %f1229, %f226;
	fma.rn.f32 	%f1231, %f1194, %f1229, %f229;
	shfl.sync.idx.b32	%r605|%p287, %r828, %r591, 31, -1;
	mov.b32 	%f1232, %r605;
	fma.rn.f32 	%f1233, %f1192, %f1232, %f233;
	fma.rn.f32 	%f1234, %f1194, %f1232, %f236;
	shfl.sync.idx.b32	%r606|%p288, %r827, %r591, 31, -1;
	mov.b32 	%f1235, %r606;
	fma.rn.f32 	%f1236, %f1192, %f1235, %f240;
	fma.rn.f32 	%f1237, %f1194, %f1235, %f243;
	shfl.sync.idx.b32	%r607|%p289, %r826, %r591, 31, -1;
	mov.b32 	%f1238, %r607;
	fma.rn.f32 	%f1239, %f1192, %f1238, %f247;
	fma.rn.f32 	%f1240, %f1194, %f1238, %f250;
	shfl.sync.idx.b32	%r608|%p290, %r825, %r591, 31, -1;
	mov.b32 	%f1241, %r608;
	fma.rn.f32 	%f1242, %f1192, %f1241, %f254;
	fma.rn.f32 	%f1243, %f1194, %f1241, %f257;
	shfl.sync.idx.b32	%r609|%p291, %r824, %r591, 31, -1;
	mov.b32 	%f1244, %r609;
	fma.rn.f32 	%f1245, %f1192, %f1244, %f261;
	fma.rn.f32 	%f1246, %f1194, %f1244, %f264;
	shfl.sync.idx.b32	%r610|%p292, %r823, %r591, 31, -1;
	mov.b32 	%f1247, %r610;
	fma.rn.f32 	%f1248, %f1192, %f1247, %f268;
	fma.rn.f32 	%f1249, %f1194, %f1247, %f271;
	shfl.sync.idx.b32	%r611|%p293, %r822, %r591, 31, -1;
	mov.b32 	%f1250, %r611;
	fma.rn.f32 	%f1251, %f1192, %f1250, %f275;
	fma.rn.f32 	%f1252, %f1194, %f1250, %f278;
	shfl.sync.idx.b32	%r612|%p294, %r821, %r591, 31, -1;
	mov.b32 	%f1253, %r612;
	fma.rn.f32 	%f1254, %f1192, %f1253, %f282;
	fma.rn.f32 	%f1255, %f1194, %f1253, %f285;
	shfl.sync.idx.b32	%r613|%p295, %r820, %r591, 31, -1;
	mov.b32 	%f1256, %r613;
	fma.rn.f32 	%f1257, %f1192, %f1256, %f289;
	fma.rn.f32 	%f1258, %f1194, %f1256, %f292;
	shfl.sync.idx.b32	%r614|%p296, %r819, %r591, 31, -1;
	mov.b32 	%f1259, %r614;
	fma.rn.f32 	%f1260, %f1192, %f1259, %f296;
	fma.rn.f32 	%f1261, %f1194, %f1259, %f1190;
	mul.wide.s32 	%rd134, %r160, 4;
	add.s64 	%rd135, %rd131, %rd134;
	add.s32 	%r615, %r590, 2;
	shfl.sync.idx.b32	%r616|%p297, %r841, %r615, 31, -1;
	mov.b32 	%f1262, %r616;
	ld.global.nc.f32 	%f1263, [%rd135];
	fma.rn.f32 	%f1264, %f1263, %f1262, %f1193;
	ld.global.nc.f32 	%f1265, [%rd135+128];
	fma.rn.f32 	%f1266, %f1265, %f1262, %f1195;
	shfl.sync.idx.b32	%r617|%p298, %r840, %r615, 31, -1;
	mov.b32 	%f1267, %r617;
	fma.rn.f32 	%f1268, %f1263, %f1267, %f1197;
	fma.rn.f32 	%f1269, %f1265, %f1267, %f1198;
	shfl.sync.idx.b32	%r618|%p299, %r839, %r615, 31, -1;
	mov.b32 	%f1270, %r618;
	fma.rn.f32 	%f1271, %f1263, %f1270, %f1200;
	fma.rn.f32 	%f1272, %f1265, %f1270, %f1201;
	shfl.sync.idx.b32	%r619|%p300, %r838, %r615, 31, -1;
	mov.b32 	%f1273, %r619;
	fma.rn.f32 	%f1274, %f1263, %f1273, %f1203;
	fma.rn.f32 	%f1275, %f1265, %f1273, %f1204;
	shfl.sync.idx.b32	%r620|%p301, %r837, %r615, 31, -1;
	mov.b32 	%f1276, %r620;
	fma.rn.f32 	%f1277, %f1263, %f1276, %f1206;
	fma.rn.f32 	%f1278, %f1265, %f1276, %f1207;
	shfl.sync.idx.b32	%r621|%p302, %r836, %r615, 31, -1;
	mov.b32 	%f1279, %r621;
	fma.rn.f32 	%f1280, %f1263, %f1279, %f1209;
	fma.rn.f32 	%f1281, %f1265, %f1279, %f1210;
	shfl.sync.idx.b32	%r622|%p303, %r835, %r615, 31, -1;
	mov.b32 	%f1282, %r622;
	fma.rn.f32 	%f1283, %f1263, %f1282, %f1212;
	fma.rn.f32 	%f1284, %f1265, %f1282, %f1213;
	shfl.sync.idx.b32	%r623|%p304, %r834, %r615, 31, -1;
	mov.b32 	%f1285, %r623;
	fma.rn.f32 	%f1286, %f1263, %f1285, %f1215;
	fma.rn.f32 	%f1287, %f1265, %f1285, %f1216;
	shfl.sync.idx.b32	%r624|%p305, %r833, %r615, 31, -1;
	mov.b32 	%f1288, %r624;
	fma.rn.f32 	%f1289, %f1263, %f1288, %f1218;
	fma.rn.f32 	%f1290, %f1265, %f1288, %f1219;
	shfl.sync.idx.b32	%r625|%p306, %r832, %r615, 31, -1;
	mov.b32 	%f1291, %r625;
	fma.rn.f32 	%f1292, %f1263, %f1291, %f1221;
	fma.rn.f32 	%f1293, %f1265, %f1291, %f1222;
	shfl.sync.idx.b32	%r626|%p307, %r831, %r615, 31, -1;
	mov.b32 	%f1294, %r626;
	fma.rn.f32 	%f1295, %f1263, %f1294, %f1224;
	fma.rn.f32 	%f1296, %f1265, %f1294, %f1225;
	shfl.sync.idx.b32	%r627|%p308, %r830, %r615, 31, -1;
	mov.b32 	%f1297, %r627;
	fma.rn.f32 	%f1298, %f1263, %f1297, %f1227;
	fma.rn.f32 	%f1299, %f1265, %f1297, %f1228;
	shfl.sync.idx.b32	%r628|%p309, %r829, %r615, 31, -1;
	mov.b32 	%f1300, %r628;
	fma.rn.f32 	%f1301, %f1263, %f1300, %f1230;
	fma.rn.f32 	%f1302, %f1265, %f1300, %f1231;
	shfl.sync.idx.b32	%r629|%p310, %r828, %r615, 31, -1;
	mov.b32 	%f1303, %r629;
	fma.rn.f32 	%f1304, %f1263, %f1303, %f1233;
	fma.rn.f32 	%f1305, %f1265, %f1303, %f1234;
	shfl.sync.idx.b32	%r630|%p311, %r827, %r615, 31, -1;
	mov.b32 	%f1306, %r630;
	fma.rn.f32 	%f1307, %f1263, %f1306, %f1236;
	fma.rn.f32 	%f1308, %f1265, %f1306, %f1237;
	shfl.sync.idx.b32	%r631|%p312, %r826, %r615, 31, -1;
	mov.b32 	%f1309, %r631;
	fma.rn.f32 	%f1310, %f1263, %f1309, %f1239;
	fma.rn.f32 	%f1311, %f1265, %f1309, %f1240;
	shfl.sync.idx.b32	%r632|%p313, %r825, %r615, 31, -1;
	mov.b32 	%f1312, %r632;
	fma.rn.f32 	%f1313, %f1263, %f1312, %f1242;
	fma.rn.f32 	%f1314, %f1265, %f1312, %f1243;
	shfl.sync.idx.b32	%r633|%p314, %r824, %r615, 31, -1;
	mov.b32 	%f1315, %r633;
	fma.rn.f32 	%f1316, %f1263, %f1315, %f1245;
	fma.rn.f32 	%f1317, %f1265, %f1315, %f1246;
	shfl.sync.idx.b32	%r634|%p315, %r823, %r615, 31, -1;
	mov.b32 	%f1318, %r634;
	fma.rn.f32 	%f1319, %f1263, %f1318, %f1248;
	fma.rn.f32 	%f1320, %f1265, %f1318, %f1249;
	shfl.sync.idx.b32	%r635|%p316, %r822, %r615, 31, -1;
	mov.b32 	%f1321, %r635;
	fma.rn.f32 	%f1322, %f1263, %f1321, %f1251;
	fma.rn.f32 	%f1323, %f1265, %f1321, %f1252;
	shfl.sync.idx.b32	%r636|%p317, %r821, %r615, 31, -1;
	mov.b32 	%f1324, %r636;
	fma.rn.f32 	%f1325, %f1263, %f1324, %f1254;
	fma.rn.f32 	%f1326, %f1265, %f1324, %f1255;
	shfl.sync.idx.b32	%r637|%p318, %r820, %r615, 31, -1;
	mov.b32 	%f1327, %r637;
	fma.rn.f32 	%f1328, %f1263, %f1327, %f1257;
	fma.rn.f32 	%f1329, %f1265, %f1327, %f1258;
	shfl.sync.idx.b32	%r638|%p319, %r819, %r615, 31, -1;
	mov.b32 	%f1330, %r638;
	fma.rn.f32 	%f1331, %f1263, %f1330, %f1260;
	fma.rn.f32 	%f1332, %f1265, %f1330, %f1261;
	mul.wide.s32 	%rd136, %r161, 4;
	add.s64 	%rd137, %rd131, %rd136;
	add.s32 	%r639, %r590, 3;
	shfl.sync.idx.b32	%r640|%p320, %r841, %r639, 31, -1;
	mov.b32 	%f1333, %r640;
	ld.global.nc.f32 	%f1334, [%rd137];
	fma.rn.f32 	%f1570, %f1334, %f1333, %f1264;
	ld.global.nc.f32 	%f1335, [%rd137+128];
	fma.rn.f32 	%f1569, %f1335, %f1333, %f1266;
	shfl.sync.idx.b32	%r641|%p321, %r840, %r639, 31, -1;
	mov.b32 	%f1336, %r641;
	fma.rn.f32 	%f1568, %f1334, %f1336, %f1268;
	fma.rn.f32 	%f1567, %f1335, %f1336, %f1269;
	shfl.sync.idx.b32	%r642|%p322, %r839, %r639, 31, -1;
	mov.b32 	%f1337, %r642;
	fma.rn.f32 	%f1566, %f1334, %f1337, %f1271;
	fma.rn.f32 	%f1565, %f1335, %f1337, %f1272;
	shfl.sync.idx.b32	%r643|%p323, %r838, %r639, 31, -1;
	mov.b32 	%f1338, %r643;
	fma.rn.f32 	%f1564, %f1334, %f1338, %f1274;
	fma.rn.f32 	%f1563, %f1335, %f1338, %f1275;
	shfl.sync.idx.b32	%r644|%p324, %r837, %r639, 31, -1;
	mov.b32 	%f1339, %r644;
	fma.rn.f32 	%f1562, %f1334, %f1339, %f1277;
	fma.rn.f32 	%f1561, %f1335, %f1339, %f1278;
	shfl.sync.idx.b32	%r645|%p325, %r836, %r639, 31, -1;
	mov.b32 	%f1340, %r645;
	fma.rn.f32 	%f1560, %f1334, %f1340, %f1280;
	fma.rn.f32 	%f1559, %f1335, %f1340, %f1281;
	shfl.sync.idx.b32	%r646|%p326, %r835, %r639, 31, -1;
	mov.b32 	%f1341, %r646;
	fma.rn.f32 	%f1558, %f1334, %f1341, %f1283;
	fma.rn.f32 	%f1557, %f1335, %f1341, %f1284;
	shfl.sync.idx.b32	%r647|%p327, %r834, %r639, 31, -1;
	mov.b32 	%f1342, %r647;
	fma.rn.f32 	%f1556, %f1334, %f1342, %f1286;
	fma.rn.f32 	%f1555, %f1335, %f1342, %f1287;
	shfl.sync.idx.b32	%r648|%p328, %r833, %r639, 31, -1;
	mov.b32 	%f1343, %r648;
	fma.rn.f32 	%f1554, %f1334, %f1343, %f1289;
	fma.rn.f32 	%f1553, %f1335, %f1343, %f1290;
	shfl.sync.idx.b32	%r649|%p329, %r832, %r639, 31, -1;
	mov.b32 	%f1344, %r649;
	fma.rn.f32 	%f1552, %f1334, %f1344, %f1292;
	fma.rn.f32 	%f1551, %f1335, %f1344, %f1293;
	shfl.sync.idx.b32	%r650|%p330, %r831, %r639, 31, -1;
	mov.b32 	%f1345, %r650;
	fma.rn.f32 	%f1550, %f1334, %f1345, %f1295;
	fma.rn.f32 	%f1549, %f1335, %f1345, %f1296;
	shfl.sync.idx.b32	%r651|%p331, %r830, %r639, 31, -1;
	mov.b32 	%f1346, %r651;
	fma.rn.f32 	%f1548, %f1334, %f1346, %f1298;
	fma.rn.f32 	%f1547, %f1335, %f1346, %f1299;
	shfl.sync.idx.b32	%r652|%p332, %r829, %r639, 31, -1;
	mov.b32 	%f1347, %r652;
	fma.rn.f32 	%f1546, %f1334, %f1347, %f1301;
	fma.rn.f32 	%f1545, %f1335, %f1347, %f1302;
	shfl.sync.idx.b32	%r653|%p333, %r828, %r639, 31, -1;
	mov.b32 	%f1348, %r653;
	fma.rn.f32 	%f1544, %f1334, %f1348, %f1304;
	fma.rn.f32 	%f1543, %f1335, %f1348, %f1305;
	shfl.sync.idx.b32	%r654|%p334, %r827, %r639, 31, -1;
	mov.b32 	%f1349, %r654;
	fma.rn.f32 	%f1542, %f1334, %f1349, %f1307;
	fma.rn.f32 	%f1541, %f1335, %f1349, %f1308;
	shfl.sync.idx.b32	%r655|%p335, %r826, %r639, 31, -1;
	mov.b32 	%f1350, %r655;
	fma.rn.f32 	%f1540, %f1334, %f1350, %f1310;
	fma.rn.f32 	%f1539, %f1335, %f1350, %f1311;
	shfl.sync.idx.b32	%r656|%p336, %r825, %r639, 31, -1;
	mov.b32 	%f1351, %r656;
	fma.rn.f32 	%f1538, %f1334, %f1351, %f1313;
	fma.rn.f32 	%f1537, %f1335, %f1351, %f1314;
	shfl.sync.idx.b32	%r657|%p337, %r824, %r639, 31, -1;
	mov.b32 	%f1352, %r657;
	fma.rn.f32 	%f1536, %f1334, %f1352, %f1316;
	fma.rn.f32 	%f1535, %f1335, %f1352, %f1317;
	shfl.sync.idx.b32	%r658|%p338, %r823, %r639, 31, -1;
	mov.b32 	%f1353, %r658;
	fma.rn.f32 	%f1534, %f1334, %f1353, %f1319;
	fma.rn.f32 	%f1533, %f1335, %f1353, %f1320;
	shfl.sync.idx.b32	%r659|%p339, %r822, %r639, 31, -1;
	mov.b32 	%f1354, %r659;
	fma.rn.f32 	%f1532, %f1334, %f1354, %f1322;
	fma.rn.f32 	%f1531, %f1335, %f1354, %f1323;
	shfl.sync.idx.b32	%r660|%p340, %r821, %r639, 31, -1;
	mov.b32 	%f1355, %r660;
	fma.rn.f32 	%f1530, %f1334, %f1355, %f1325;
	fma.rn.f32 	%f1529, %f1335, %f1355, %f1326;
	shfl.sync.idx.b32	%r661|%p341, %r820, %r639, 31, -1;
	mov.b32 	%f1356, %r661;
	fma.rn.f32 	%f1528, %f1334, %f1356, %f1328;
	fma.rn.f32 	%f1527, %f1335, %f1356, %f1329;
	shfl.sync.idx.b32	%r662|%p342, %r819, %r639, 31, -1;
	mov.b32 	%f1357, %r662;
	fma.rn.f32 	%f1526, %f1334, %f1357, %f1331;
	fma.rn.f32 	%f1525, %f1335, %f1357, %f1332;
$L__BB0_102:
	and.b32  	%r663, %r4, -4;
	and.b32  	%r664, %r4, -2;
	setp.ge.s32 	%p343, %r663, %r664;
	@%p343 bra 	$L__BB0_104;
	ld.param.u64 	%rd206, [_Z12_spmm_conv_0PKfPfiiPKiS3_S3_S0__param_0];
	and.b32  	%r665, %r4, -4;
	add.s32 	%r666, %r665, %r2;
	sub.s32 	%r667, %r666, %r844;
	shfl.sync.idx.b32	%r668|%p344, %r843, %r667, 31, -1;
	add.s32 	%r669, %r667, 1;
	shfl.sync.idx.b32	%r670|%p345, %r843, %r669, 31, -1;
	cvta.to.global.u64 	%rd138, %rd206;
	mul.wide.s32 	%rd139, %r668, 4;
	add.s64 	%rd140, %rd138, %rd139;
	shfl.sync.idx.b32	%r671|%p346, %r841, %r667, 31, -1;
	mov.b32 	%f1358, %r671;
	ld.global.nc.f32 	%f1359, [%rd140];
	fma.rn.f32 	%f1360, %f1359, %f1358, %f1570;
	ld.global.nc.f32 	%f1361, [%rd140+128];
	fma.rn.f32 	%f1362, %f1361, %f1358, %f1569;
	shfl.sync.idx.b32	%r672|%p347, %r840, %r667, 31, -1;
	mov.b32 	%f1363, %r672;
	fma.rn.f32 	%f1364, %f1359, %f1363, %f1568;
	fma.rn.f32 	%f1365, %f1361, %f1363, %f1567;
	shfl.sync.idx.b32	%r673|%p348, %r839, %r667, 31, -1;
	mov.b32 	%f1366, %r673;
	fma.rn.f32 	%f1367, %f1359, %f1366, %f1566;
	fma.rn.f32 	%f1368, %f1361, %f1366, %f1565;
	shfl.sync.idx.b32	%r674|%p349, %r838, %r667, 31, -1;
	mov.b32 	%f1369, %r674;
	fma.rn.f32 	%f1370, %f1359, %f1369, %f1564;
	fma.rn.f32 	%f1371, %f1361, %f1369, %f1563;
	shfl.sync.idx.b32	%r675|%p350, %r837, %r667, 31, -1;
	mov.b32 	%f1372, %r675;
	fma.rn.f32 	%f1373, %f1359, %f1372, %f1562;
	fma.rn.f32 	%f1374, %f1361, %f1372, %f1561;
	shfl.sync.idx.b32	%r676|%p351, %r836, %r667, 31, -1;
	mov.b32 	%f1375, %r676;
	fma.rn.f32 	%f1376, %f1359, %f1375, %f1560;
	fma.rn.f32 	%f1377, %f1361, %f1375, %f1559;
	shfl.sync.idx.b32	%r677|%p352, %r835, %r667, 31, -1;
	mov.b32 	%f1378, %r677;
	fma.rn.f32 	%f1379, %f1359, %f1378, %f1558;
	fma.rn.f32 	%f1380, %f1361, %f1378, %f1557;
	shfl.sync.idx.b32	%r678|%p353, %r834, %r667, 31, -1;
	mov.b32 	%f1381, %r678;
	fma.rn.f32 	%f1382, %f1359, %f1381, %f1556;
	fma.rn.f32 	%f1383, %f1361, %f1381, %f1555;
	shfl.sync.idx.b32	%r679|%p354, %r833, %r667, 31, -1;
	mov.b32 	%f1384, %r679;
	fma.rn.f32 	%f1385, %f1359, %f1384, %f1554;
	fma.rn.f32 	%f1386, %f1361, %f1384, %f1553;
	shfl.sync.idx.b32	%r680|%p355, %r832, %r667, 31, -1;
	mov.b32 	%f1387, %r680;
	fma.rn.f32 	%f1388, %f1359, %f1387, %f1552;
	fma.rn.f32 	%f1389, %f1361, %f1387, %f1551;
	shfl.sync.idx.b32	%r681|%p356, %r831, %r667, 31, -1;
	mov.b32 	%f1390, %r681;
	fma.rn.f32 	%f1391, %f1359, %f1390, %f1550;
	fma.rn.f32 	%f1392, %f1361, %f1390, %f1549;
	shfl.sync.idx.b32	%r682|%p357, %r830, %r667, 31, -1;
	mov.b32 	%f1393, %r682;
	fma.rn.f32 	%f1394, %f1359, %f1393, %f1548;
	fma.rn.f32 	%f1395, %f1361, %f1393, %f1547;
	shfl.sync.idx.b32	%r683|%p358, %r829, %r667, 31, -1;
	mov.b32 	%f1396, %r683;
	fma.rn.f32 	%f1397, %f1359, %f1396, %f1546;
	fma.rn.f32 	%f1398, %f1361, %f1396, %f1545;
	shfl.sync.idx.b32	%r684|%p359, %r828, %r667, 31, -1;
	mov.b32 	%f1399, %r684;
	fma.rn.f32 	%f1400, %f1359, %f1399, %f1544;
	fma.rn.f32 	%f1401, %f1361, %f1399, %f1543;
	shfl.sync.idx.b32	%r685|%p360, %r827, %r667, 31, -1;
	mov.b32 	%f1402, %r685;
	fma.rn.f32 	%f1403, %f1359, %f1402, %f1542;
	fma.rn.f32 	%f1404, %f1361, %f1402, %f1541;
	shfl.sync.idx.b32	%r686|%p361, %r826, %r667, 31, -1;
	mov.b32 	%f1405, %r686;
	fma.rn.f32 	%f1406, %f1359, %f1405, %f1540;
	fma.rn.f32 	%f1407, %f1361, %f1405, %f1539;
	shfl.sync.idx.b32	%r687|%p362, %r825, %r667, 31, -1;
	mov.b32 	%f1408, %r687;
	fma.rn.f32 	%f1409, %f1359, %f1408, %f1538;
	fma.rn.f32 	%f1410, %f1361, %f1408, %f1537;
	shfl.sync.idx.b32	%r688|%p363, %r824, %r667, 31, -1;
	mov.b32 	%f1411, %r688;
	fma.rn.f32 	%f1412, %f1359, %f1411, %f1536;
	fma.rn.f32 	%f1413, %f1361, %f1411, %f1535;
	shfl.sync.idx.b32	%r689|%p364, %r823, %r667, 31, -1;
	mov.b32 	%f1414, %r689;
	fma.rn.f32 	%f1415, %f1359, %f1414, %f1534;
	fma.rn.f32 	%f1416, %f1361, %f1414, %f1533;
	shfl.sync.idx.b32	%r690|%p365, %r822, %r667, 31, -1;
	mov.b32 	%f1417, %r690;
	fma.rn.f32 	%f1418, %f1359, %f1417, %f1532;
	fma.rn.f32 	%f1419, %f1361, %f1417, %f1531;
	shfl.sync.idx.b32	%r691|%p366, %r821, %r667, 31, -1;
	mov.b32 	%f1420, %r691;
	fma.rn.f32 	%f1421, %f1359, %f1420, %f1530;
	fma.rn.f32 	%f1422, %f1361, %f1420, %f1529;
	shfl.sync.idx.b32	%r692|%p367, %r820, %r667, 31, -1;
	mov.b32 	%f1423, %r692;
	fma.rn.f32 	%f1424, %f1359, %f1423, %f1528;
	fma.rn.f32 	%f1425, %f1361, %f1423, %f1527;
	shfl.sync.idx.b32	%r693|%p368, %r819, %r667, 31, -1;
	mov.b32 	%f1426, %r693;
	fma.rn.f32 	%f1427, %f1359, %f1426, %f1526;
	fma.rn.f32 	%f1428, %f1361, %f1426, %f1525;
	mul.wide.s32 	%rd141, %r670, 4;
	add.s64 	%rd142, %rd138, %rd141;
	shfl.sync.idx.b32	%r694|%p369, %r841, %r669, 31, -1;
	mov.b32 	%f1429, %r694;
	ld.global.nc.f32 	%f1430, [%rd142];
	fma.rn.f32 	%f1570, %f1430, %f1429, %f1360;
	ld.global.nc.f32 	%f1431, [%rd142+128];
	fma.rn.f32 	%f1569, %f1431, %f1429, %f1362;
	shfl.sync.idx.b32	%r695|%p370, %r840, %r669, 31, -1;
	mov.b32 	%f1432, %r695;
	fma.rn.f32 	%f1568, %f1430, %f1432, %f1364;
	fma.rn.f32 	%f1567, %f1431, %f1432, %f1365;
	shfl.sync.idx.b32	%r696|%p371, %r839, %r669, 31, -1;
	mov.b32 	%f1433, %r696;
	fma.rn.f32 	%f1566, %f1430, %f1433, %f1367;
	fma.rn.f32 	%f1565, %f1431, %f1433, %f1368;
	shfl.sync.idx.b32	%r697|%p372, %r838, %r669, 31, -1;
	mov.b32 	%f1434, %r697;
	fma.rn.f32 	%f1564, %f1430, %f1434, %f1370;
	fma.rn.f32 	%f1563, %f1431, %f1434, %f1371;
	shfl.sync.idx.b32	%r698|%p373, %r837, %r669, 31, -1;
	mov.b32 	%f1435, %r698;
	fma.rn.f32 	%f1562, %f1430, %f1435, %f1373;
	fma.rn.f32 	%f1561, %f1431, %f1435, %f1374;
	shfl.sync.idx.b32	%r699|%p374, %r836, %r669, 31, -1;
	mov.b32 	%f1436, %r699;
	fma.rn.f32 	%f1560, %f1430, %f1436, %f1376;
	fma.rn.f32 	%f1559, %f1431, %f1436, %f1377;
	shfl.sync.idx.b32	%r700|%p375, %r835, %r669, 31, -1;
	mov.b32 	%f1437, %r700;
	fma.rn.f32 	%f1558, %f1430, %f1437, %f1379;
	fma.rn.f32 	%f1557, %f1431, %f1437, %f1380;
	shfl.sync.idx.b32	%r701|%p376, %r834, %r669, 31, -1;
	mov.b32 	%f1438, %r701;
	fma.rn.f32 	%f1556, %f1430, %f1438, %f1382;
	fma.rn.f32 	%f1555, %f1431, %f1438, %f1383;
	shfl.sync.idx.b32	%r702|%p377, %r833, %r669, 31, -1;
	mov.b32 	%f1439, %r702;
	fma.rn.f32 	%f1554, %f1430, %f1439, %f1385;
	fma.rn.f32 	%f1553, %f1431, %f1439, %f1386;
	shfl.sync.idx.b32	%r703|%p378, %r832, %r669, 31, -1;
	mov.b32 	%f1440, %r703;
	fma.rn.f32 	%f1552, %f1430, %f1440, %f1388;
	fma.rn.f32 	%f1551, %f1431, %f1440, %f1389;
	shfl.sync.idx.b32	%r704|%p379, %r831, %r669, 31, -1;
	mov.b32 	%f1441, %r704;
	fma.rn.f32 	%f1550, %f1430, %f1441, %f1391;
	fma.rn.f32 	%f1549, %f1431, %f1441, %f1392;
	shfl.sync.idx.b32	%r705|%p380, %r830, %r669, 31, -1;
	mov.b32 	%f1442, %r705;
	fma.rn.f32 	%f1548, %f1430, %f1442, %f1394;
	fma.rn.f32 	%f1547, %f1431, %f1442, %f1395;
	shfl.sync.idx.b32	%r706|%p381, %r829, %r669, 31, -1;
	mov.b32 	%f1443, %r706;
	fma.rn.f32 	%f1546, %f1430, %f1443, %f1397;
	fma.rn.f32 	%f1545, %f1431, %f1443, %f1398;
	shfl.sync.idx.b32	%r707|%p382, %r828, %r669, 31, -1;
	mov.b32 	%f1444, %r707;
	fma.rn.f32 	%f1544, %f1430, %f1444, %f1400;
	fma.rn.f32 	%f1543, %f1431, %f1444, %f1401;
	shfl.sync.idx.b32	%r708|%p383, %r827, %r669, 31, -1;
	mov.b32 	%f1445, %r708;
	fma.rn.f32 	%f1542, %f1430, %f1445, %f1403;
	fma.rn.f32 	%f1541, %f1431, %f1445, %f1404;
	shfl.sync.idx.b32	%r709|%p384, %r826, %r669, 31, -1;
	mov.b32 	%f1446, %r709;
	fma.rn.f32 	%f1540, %f1430, %f1446, %f1406;
	fma.rn.f32 	%f1539, %f1431, %f1446, %f1407;
	shfl.sync.idx.b32	%r710|%p385, %r825, %r669, 31, -1;
	mov.b32 	%f1447, %r710;
	fma.rn.f32 	%f1538, %f1430, %f1447, %f1409;
	fma.rn.f32 	%f1537, %f1431, %f1447, %f1410;
	shfl.sync.idx.b32	%r711|%p386, %r824, %r669, 31, -1;
	mov.b32 	%f1448, %r711;
	fma.rn.f32 	%f1536, %f1430, %f1448, %f1412;
	fma.rn.f32 	%f1535, %f1431, %f1448, %f1413;
	shfl.sync.idx.b32	%r712|%p387, %r823, %r669, 31, -1;
	mov.b32 	%f1449, %r712;
	fma.rn.f32 	%f1534, %f1430, %f1449, %f1415;
	fma.rn.f32 	%f1533, %f1431, %f1449, %f1416;
	shfl.sync.idx.b32	%r713|%p388, %r822, %r669, 31, -1;
	mov.b32 	%f1450, %r713;
	fma.rn.f32 	%f1532, %f1430, %f1450, %f1418;
	fma.rn.f32 	%f1531, %f1431, %f1450, %f1419;
	shfl.sync.idx.b32	%r714|%p389, %r821, %r669, 31, -1;
	mov.b32 	%f1451, %r714;
	fma.rn.f32 	%f1530, %f1430, %f1451, %f1421;
	fma.rn.f32 	%f1529, %f1431, %f1451, %f1422;
	shfl.sync.idx.b32	%r715|%p390, %r820, %r669, 31, -1;
	mov.b32 	%f1452, %r715;
	fma.rn.f32 	%f1528, %f1430, %f1452, %f1424;
	fma.rn.f32 	%f1527, %f1431, %f1452, %f1425;
	shfl.sync.idx.b32	%r716|%p391, %r819, %r669, 31, -1;
	mov.b32 	%f1453, %r716;
	fma.rn.f32 	%f1526, %f1430, %f1453, %f1427;
	fma.rn.f32 	%f1525, %f1431, %f1453, %f1428;
$L__BB0_104:
	setp.ge.s32 	%p392, %r6, %r4;
	@%p392 bra 	$L__BB0_106;
	ld.param.u64 	%rd207, [_Z12_spmm_conv_0PKfPfiiPKiS3_S3_S0__param_0];
	sub.s32 	%r717, %r6, %r844;
	shfl.sync.idx.b32	%r718|%p393, %r843, %r717, 31, -1;
	cvta.to.global.u64 	%rd143, %rd207;
	mul.wide.s32 	%rd144, %r718, 4;
	add.s64 	%rd145, %rd143, %rd144;
	shfl.sync.idx.b32	%r719|%p394, %r841, %r717, 31, -1;
	mov.b32 	%f1454, %r719;
	ld.global.nc.f32 	%f1455, [%rd145];
	fma.rn.f32 	%f1570, %f1455, %f1454, %f1570;
	ld.global.nc.f32 	%f1456, [%rd145+128];
	fma.rn.f32 	%f1569, %f1456, %f1454, %f1569;
	shfl.sync.idx.b32	%r720|%p395, %r840, %r717, 31, -1;
	mov.b32 	%f1457, %r720;
	fma.rn.f32 	%f1568, %f1455, %f1457, %f1568;
	fma.rn.f32 	%f1567, %f1456, %f1457, %f1567;
	shfl.sync.idx.b32	%r721|%p396, %r839, %r717, 31, -1;
	mov.b32 	%f1458, %r721;
	fma.rn.f32 	%f1566, %f1455, %f1458, %f1566;
	fma.rn.f32 	%f1565, %f1456, %f1458, %f1565;
	shfl.sync.idx.b32	%r722|%p397, %r838, %r717, 31, -1;
	mov.b32 	%f1459, %r722;
	fma.rn.f32 	%f1564, %f1455, %f1459, %f1564;
	fma.rn.f32 	%f1563, %f1456, %f1459, %f1563;
	shfl.sync.idx.b32	%r723|%p398, %r837, %r717, 31, -1;
	mov.b32 	%f1460, %r723;
	fma.rn.f32 	%f1562, %f1455, %f1460, %f1562;
	fma.rn.f32 	%f1561, %f1456, %f1460, %f1561;
	shfl.sync.idx.b32	%r724|%p399, %r836, %r717, 31, -1;
	mov.b32 	%f1461, %r724;
	fma.rn.f32 	%f1560, %f1455, %f1461, %f1560;
	fma.rn.f32 	%f1559, %f1456, %f1461, %f1559;
	shfl.sync.idx.b32	%r725|%p400, %r835, %r717, 31, -1;
	mov.b32 	%f1462, %r725;
	fma.rn.f32 	%f1558, %f1455, %f1462, %f1558;
	fma.rn.f32 	%f1557, %f1456, %f1462, %f1557;
	shfl.sync.idx.b32	%r726|%p401, %r834, %r717, 31, -1;
	mov.b32 	%f1463, %r726;
	fma.rn.f32 	%f1556, %f1455, %f1463, %f1556;
	fma.rn.f32 	%f1555, %f1456, %f1463, %f1555;
	shfl.sync.idx.b32	%r727|%p402, %r833, %r717, 31, -1;
	mov.b32 	%f1464, %r727;
	fma.rn.f32 	%f1554, %f1455, %f1464, %f1554;
	fma.rn.f32 	%f1553, %f1456, %f1464, %f1553;
	shfl.sync.idx.b32	%r728|%p403, %r832, %r717, 31, -1;
	mov.b32 	%f1465, %r728;
	fma.rn.f32 	%f1552, %f1455, %f1465, %f1552;
	fma.rn.f32 	%f1551, %f1456, %f1465, %f1551;
	shfl.sync.idx.b32	%r729|%p404, %r831, %r717, 31, -1;
	mov.b32 	%f1466, %r729;
	fma.rn.f32 	%f1550, %f1455, %f1466, %f1550;
	fma.rn.f32 	%f1549, %f1456, %f1466, %f1549;
	shfl.sync.idx.b32	%r730|%p405, %r830, %r717, 31, -1;
	mov.b32 	%f1467, %r730;
	fma.rn.f32 	%f1548, %f1455, %f1467, %f1548;
	fma.rn.f32 	%f1547, %f1456, %f1467, %f1547;
	shfl.sync.idx.b32	%r731|%p406, %r829, %r717, 31, -1;
	mov.b32 	%f1468, %r731;
	fma.rn.f32 	%f1546, %f1455, %f1468, %f1546;
	fma.rn.f32 	%f1545, %f1456, %f1468, %f1545;
	shfl.sync.idx.b32	%r732|%p407, %r828, %r717, 31, -1;
	mov.b32 	%f1469, %r732;
	fma.rn.f32 	%f1544, %f1455, %f1469, %f1544;
	fma.rn.f32 	%f1543, %f1456, %f1469, %f1543;
	shfl.sync.idx.b32	%r733|%p408, %r827, %r717, 31, -1;
	mov.b32 	%f1470, %r733;
	fma.rn.f32 	%f1542, %f1455, %f1470, %f1542;
	fma.rn.f32 	%f1541, %f1456, %f1470, %f1541;
	shfl.sync.idx.b32	%r734|%p409, %r826, %r717, 31, -1;
	mov.b32 	%f1471, %r734;
	fma.rn.f32 	%f1540, %f1455, %f1471, %f1540;
	fma.rn.f32 	%f1539, %f1456, %f1471, %f1539;
	shfl.sync.idx.b32	%r735|%p410, %r825, %r717, 31, -1;
	mov.b32 	%f1472, %r735;
	fma.rn.f32 	%f1538, %f1455, %f1472, %f1538;
	fma.rn.f32 	%f1537, %f1456, %f1472, %f1537;
	shfl.sync.idx.b32	%r736|%p411, %r824, %r717, 31, -1;
	mov.b32 	%f1473, %r736;
	fma.rn.f32 	%f1536, %f1455, %f1473, %f1536;
	fma.rn.f32 	%f1535, %f1456, %f1473, %f1535;
	shfl.sync.idx.b32	%r737|%p412, %r823, %r717, 31, -1;
	mov.b32 	%f1474, %r737;
	fma.rn.f32 	%f1534, %f1455, %f1474, %f1534;
	fma.rn.f32 	%f1533, %f1456, %f1474, %f1533;
	shfl.sync.idx.b32	%r738|%p413, %r822, %r717, 31, -1;
	mov.b32 	%f1475, %r738;
	fma.rn.f32 	%f1532, %f1455, %f1475, %f1532;
	fma.rn.f32 	%f1531, %f1456, %f1475, %f1531;
	shfl.sync.idx.b32	%r739|%p414, %r821, %r717, 31, -1;
	mov.b32 	%f1476, %r739;
	fma.rn.f32 	%f1530, %f1455, %f1476, %f1530;
	fma.rn.f32 	%f1529, %f1456, %f1476, %f1529;
	shfl.sync.idx.b32	%r740|%p415, %r820, %r717, 31, -1;
	mov.b32 	%f1477, %r740;
	fma.rn.f32 	%f1528, %f1455, %f1477, %f1528;
	fma.rn.f32 	%f1527, %f1456, %f1477, %f1527;
	shfl.sync.idx.b32	%r741|%p416, %r819, %r717, 31, -1;
	mov.b32 	%f1478, %r741;
	fma.rn.f32 	%f1526, %f1455, %f1478, %f1526;
	fma.rn.f32 	%f1525, %f1456, %f1478, %f1525;
$L__BB0_106:
	ld.param.u64 	%rd209, [_Z12_spmm_conv_0PKfPfiiPKiS3_S3_S0__param_5];
	ld.param.u32 	%r818, [_Z12_spmm_conv_0PKfPfiiPKiS3_S3_S0__param_2];
	ld.param.u64 	%rd208, [_Z12_spmm_conv_0PKfPfiiPKiS3_S3_S0__param_1];
	cvta.to.global.u64 	%rd146, %rd208;
	mov.u32 	%r742, %ctaid.y;
	shl.b32 	%r743, %r742, 6;
	mov.u32 	%r744, %tid.x;
	add.s32 	%r745, %r743, %r744;
	mad.lo.s32 	%r746, %r5, 5120, %r745;
	mad.lo.s32 	%r747, %r5, 2560, %r746;
	cvta.to.global.u64 	%rd147, %rd209;
	cvt.s64.s32 	%rd148, %r1;
	cvt.s64.s32 	%rd149, %r818;
	add.s64 	%rd150, %rd149, %rd148;
	shl.b64 	%rd151, %rd150, 2;
	add.s64 	%rd152, %rd147, %rd151;
	ld.global.nc.u32 	%r748, [%rd152];
	shl.b32 	%r749, %r748, 6;
	add.s32 	%r750, %r749, %r747;
	mul.wide.s32 	%rd153, %r750, 4;
	add.s64 	%rd154, %rd146, %rd153;
	st.global.f32 	[%rd154], %f1570;
	st.global.f32 	[%rd154+128], %f1569;
	ld.global.nc.u32 	%r751, [%rd152+4];
	shl.b32 	%r752, %r751, 6;
	add.s32 	%r753, %r752, %r747;
	mul.wide.s32 	%rd155, %r753, 4;
	add.s64 	%rd156, %rd146, %rd155;
	st.global.f32 	[%rd156], %f1568;
	st.global.f32 	[%rd156+128], %f1567;
	ld.global.nc.u32 	%r754, [%rd152+8];
	shl.b32 	%r755, %r754, 6;
	add.s32 	%r756, %r755, %r747;
	mul.wide.s32 	%rd157, %r756, 4;
	add.s64 	%rd158, %rd146, %rd157;
	st.global.f32 	[%rd158], %f1566;
	st.global.f32 	[%rd158+128], %f1565;
	ld.global.nc.u32 	%r757, [%rd152+12];
	shl.b32 	%r758, %r757, 6;
	add.s32 	%r759, %r758, %r747;
	mul.wide.s32 	%rd159, %r759, 4;
	add.s64 	%rd160, %rd146, %rd159;
	st.global.f32 	[%rd160], %f1564;
	st.global.f32 	[%rd160+128], %f1563;
	ld.global.nc.u32 	%r760, [%rd152+16];
	shl.b32 	%r761, %r760, 6;
	add.s32 	%r762, %r761, %r747;
	mul.wide.s32 	%rd161, %r762, 4;
	add.s64 	%rd162, %rd146, %rd161;
	st.global.f32 	[%rd162], %f1562;
	st.global.f32 	[%rd162+128], %f1561;
	ld.global.nc.u32 	%r763, [%rd152+20];
	shl.b32 	%r764, %r763, 6;
	add.s32 	%r765, %r764, %r747;
	mul.wide.s32 	%rd163, %r765, 4;
	add.s64 	%rd164, %rd146, %rd163;
	st.global.f32 	[%rd164], %f1560;
	st.global.f32 	[%rd164+128], %f1559;
	ld.global.nc.u32 	%r766, [%rd152+24];
	shl.b32 	%r767, %r766, 6;
	add.s32 	%r768, %r767, %r747;
	mul.wide.s32 	%rd165, %r768, 4;
	add.s64 	%rd166, %rd146, %rd165;
	st.global.f32 	[%rd166], %f1558;
	st.global.f32 	[%rd166+128], %f1557;
	ld.global.nc.u32 	%r769, [%rd152+28];
	shl.b32 	%r770, %r769, 6;
	add.s32 	%r771, %r770, %r747;
	mul.wide.s32 	%rd167, %r771, 4;
	add.s64 	%rd168, %rd146, %rd167;
	st.global.f32 	[%rd168], %f1556;
	st.global.f32 	[%rd168+128], %f1555;
	ld.global.nc.u32 	%r772, [%rd152+32];
	shl.b32 	%r773, %r772, 6;
	add.s32 	%r774, %r773, %r747;
	mul.wide.s32 	%rd169, %r774, 4;
	add.s64 	%rd170, %rd146, %rd169;
	st.global.f32 	[%rd170], %f1554;
	st.global.f32 	[%rd170+128], %f1553;
	ld.global.nc.u32 	%r775, [%rd152+36];
	shl.b32 	%r776, %r775, 6;
	add.s32 	%r777, %r776, %r747;
	mul.wide.s32 	%rd171, %r777, 4;
	add.s64 	%rd172, %rd146, %rd171;
	st.global.f32 	[%rd172], %f1552;
	st.global.f32 	[%rd172+128], %f1551;
	ld.global.nc.u32 	%r778, [%rd152+40];
	shl.b32 	%r779, %r778, 6;
	add.s32 	%r780, %r779, %r747;
	mul.wide.s32 	%rd173, %r780, 4;
	add.s64 	%rd174, %rd146, %rd173;
	st.global.f32 	[%rd174], %f1550;
	st.global.f32 	[%rd174+128], %f1549;
	ld.global.nc.u32 	%r781, [%rd152+44];
	shl.b32 	%r782, %r781, 6;
	add.s32 	%r783, %r782, %r747;
	mul.wide.s32 	%rd175, %r783, 4;
	add.s64 	%rd176, %rd146, %rd175;
	st.global.f32 	[%rd176], %f1548;
	st.global.f32 	[%rd176+128], %f1547;
	ld.global.nc.u32 	%r784, [%rd152+48];
	shl.b32 	%r785, %r784, 6;
	add.s32 	%r786, %r785, %r747;
	mul.wide.s32 	%rd177, %r786, 4;
	add.s64 	%rd178, %rd146, %rd177;
	st.global.f32 	[%rd178], %f1546;
	st.global.f32 	[%rd178+128], %f1545;
	ld.global.nc.u32 	%r787, [%rd152+52];
	shl.b32 	%r788, %r787, 6;
	add.s32 	%r789, %r788, %r747;
	mul.wide.s32 	%rd179, %r789, 4;
	add.s64 	%rd180, %rd146, %rd179;
	st.global.f32 	[%rd180], %f1544;
	st.global.f32 	[%rd180+128], %f1543;
	ld.global.nc.u32 	%r790, [%rd152+56];
	shl.b32 	%r791, %r790, 6;
	add.s32 	%r792, %r791, %r747;
	mul.wide.s32 	%rd181, %r792, 4;
	add.s64 	%rd182, %rd146, %rd181;
	st.global.f32 	[%rd182], %f1542;
	st.global.f32 	[%rd182+128], %f1541;
	ld.global.nc.u32 	%r793, [%rd152+60];
	shl.b32 	%r794, %r793, 6;
	add.s32 	%r795, %r794, %r747;
	mul.wide.s32 	%rd183, %r795, 4;
	add.s64 	%rd184, %rd146, %rd183;
	st.global.f32 	[%rd184], %f1540;
	st.global.f32 	[%rd184+128], %f1539;
	ld.global.nc.u32 	%r796, [%rd152+64];
	shl.b32 	%r797, %r796, 6;
	add.s32 	%r798, %r797, %r747;
	mul.wide.s32 	%rd185, %r798, 4;
	add.s64 	%rd186, %rd146, %rd185;
	st.global.f32 	[%rd186], %f1538;
	st.global.f32 	[%rd186+128], %f1537;
	ld.global.nc.u32 	%r799, [%rd152+68];
	shl.b32 	%r800, %r799, 6;
	add.s32 	%r801, %r800, %r747;
	mul.wide.s32 	%rd187, %r801, 4;
	add.s64 	%rd188, %rd146, %rd187;
	st.global.f32 	[%rd188], %f1536;
	st.global.f32 	[%rd188+128], %f1535;
	ld.global.nc.u32 	%r802, [%rd152+72];
	shl.b32 	%r803, %r802, 6;
	add.s32 	%r804, %r803, %r747;
	mul.wide.s32 	%rd189, %r804, 4;
	add.s64 	%rd190, %rd146, %rd189;
	st.global.f32 	[%rd190], %f1534;
	st.global.f32 	[%rd190+128], %f1533;
	ld.global.nc.u32 	%r805, [%rd152+76];
	shl.b32 	%r806, %r805, 6;
	add.s32 	%r807, %r806, %r747;
	mul.wide.s32 	%rd191, %r807, 4;
	add.s64 	%rd192, %rd146, %rd191;
	st.global.f32 	[%rd192], %f1532;
	st.global.f32 	[%rd192+128], %f1531;
	ld.global.nc.u32 	%r808, [%rd152+80];
	shl.b32 	%r809, %r808, 6;
	add.s32 	%r810, %r809, %r747;
	mul.wide.s32 	%rd193, %r810, 4;
	add.s64 	%rd194, %rd146, %rd193;
	st.global.f32 	[%rd194], %f1530;
	st.global.f32 	[%rd194+128], %f1529;
	ld.global.nc.u32 	%r811, [%rd152+84];
	shl.b32 	%r812, %r811, 6;
	add.s32 	%r813, %r812, %r747;
	mul.wide.s32 	%rd195, %r813, 4;
	add.s64 	%rd196, %rd146, %rd195;
	st.global.f32 	[%rd196], %f1528;
	st.global.f32 	[%rd196+128], %f1527;
	add.s32 	%r814, %r1, 22;
	cvt.u64.u32 	%rd197, %r814;
	add.s64 	%rd198, %rd197, %rd149;
	shl.b64 	%rd199, %rd198, 2;
	add.s64 	%rd200, %rd147, %rd199;
	ld.global.nc.u32 	%r815, [%rd200];
	shl.b32 	%r816, %r815, 6;
	add.s32 	%r817, %r816, %r747;
	mul.wide.s32 	%rd201, %r817, 4;
	add.s64 	%rd202, %rd146, %rd201;
	st.global.f32 	[%rd202], %f1526;
	st.global.f32 	[%rd202+128], %f1525;
	ret;

}
	// .globl	_Z12_spmm_conv_1PKfPfiiPKiS3_S3_S0_
.visible .entry _Z12_spmm_conv_1PKfPfiiPKiS3_S3_S0_(
	.param .u64 .ptr .align 1 _Z12_spmm_conv_1PKfPfiiPKiS3_S3_S0__param_0,
	.param .u64 .ptr .align 1 _Z12_spmm_conv_1PKfPfiiPKiS3_S3_S0__param_1,
	.param .u32 _Z12_spmm_conv_1PKfPfiiPKiS3_S3_S0__param_2,
	.param .u32 _Z12_spmm_conv_1PKfPfiiPKiS3_S3_S0__param_3,
	.param .u64 .ptr .align 1 _Z12_spmm_conv_1PKfPfiiPKiS3_S3_S0__param_4,
	.param .u64 .ptr .align 1 _Z12_spmm_conv_1PKfPfiiPKiS3_S3_S0__param_5,
	.param .u64 .ptr .align 1 _Z12_spmm_conv_1PKfPfiiPKiS3_S3_S0__param_6,
	.param .u64 .ptr .align 1 _Z12_spmm_conv_1PKfPfiiPKiS3_S3_S0__param_7
)
{
	.reg .pred 	%p<400>;
	.reg .b32 	%r<886>;
	.reg .b32 	%f<1680>;
	.reg .b64 	%rd<208>;

	ld.param.u32 	%r156, [_Z12_spmm_conv_1PKfPfiiPKiS3_S3_S0__param_2];
	ld.param.u64 	%rd7, [_Z12_spmm_conv_1PKfPfiiPKiS3_S3_S0__param_4];
	cvta.to.global.u64 	%rd8, %rd7;
	mov.u32 	%r159, %tid.y;
	mov.u32 	%r160, %ctaid.x;
	mul.lo.s32 	%r161, %r160, 88;
	mad.lo.s32 	%r162, %r159, 22, %r161;
	cvt.s64.s32 	%rd9, %r156;
	mul.hi.s32 	%r163, %r162, 780903145;
	shr.u32 	%r164, %r163, 31;
	shr.s32 	%r165, %r163, 2;
	add.s32 	%r5, %r165, %r164;
	mul.lo.s32 	%r166, %r5, 22;
	sub.s32 	%r1, %r162, %r166;
	cvt.s64.s32 	%rd10, %r1;
	add.s64 	%rd11, %rd9, %rd10;
	shl.b64 	%rd12, %rd11, 2;
	add.s64 	%rd13, %rd8, %rd12;
	ld.global.nc.u32 	%r2, [%rd13];
	ld.global.nc.u32 	%r3, [%rd13+4];
	sub.s32 	%r4, %r3, %r2;
	and.b32  	%r167, %r4, -2;
	add.s32 	%r6, %r167, %r2;
	setp.lt.s32 	%p1, %r4, 8;
	mov.b32 	%r813, 0;
	mov.f32 	%f1460, 0f00000000;
	mov.f32 	%f1461, %f1460;
	mov.f32 	%f1462, %f1460;
	mov.f32 	%f1463, %f1460;
	mov.f32 	%f1464, %f1460;
	mov.f32 	%f1465, %f1460;
	mov.f32 	%f1466, %f1460;
	mov.f32 	%f1467, %f1460;
	mov.f32 	%f1468, %f1460;
	mov.f32 	%f1469, %f1460;
	mov.f32 	%f1470, %f1460;
	mov.f32 	%f1471, %f1460;
	mov.f32 	%f1472, %f1460;
	mov.f32 	%f1473, %f1460;
	mov.f32 	%f1474, %f1460;
	mov.f32 	%f1475, %f1460;
	mov.f32 	%f1476, %f1460;
	mov.f32 	%f1477, %f1460;
	mov.f32 	%f1478, %f1460;
	mov.f32 	%f1479, %f1460;
	mov.f32 	%f1480, %f1460;
	mov.f32 	%f1481, %f1460;
	mov.f32 	%f1482, %f1460;
	mov.f32 	%f1483, %f1460;
	mov.f32 	%f1484, %f1460;
	mov.f32 	%f1485, %f1460;
	mov.f32 	%f1486, %f1460;
	mov.f32 	%f1487, %f1460;
	mov.f32 	%f1488, %f1460;
	mov.f32 	%f1489, %f1460;
	mov.f32 	%f1490, %f1460;
	mov.f32 	%f1491, %f1460;
	mov.f32 	%f1492, %f1460;
	mov.f32 	%f1493, %f1460;
	mov.f32 	%f1494, %f1460;
	mov.f32 	%f1495, %f1460;
	mov.f32 	%f1496, %f1460;
	mov.f32 	%f1497, %f1460;
	mov.f32 	%f1498, %f1460;
	mov.f32 	%f1499, %f1460;
	mov.f32 	%f1500, %f1460;
	mov.f32 	%f1501, %f1460;
	mov.f32 	%f1502, %f1460;
	mov.f32 	%f1503, %f1460;
	@%p1 bra 	$L__BB1_6;
	mov.b32 	%r813, 0;
	mov.f32 	%f1460, 0f00000000;
	mov.u32 	%r811, %r2;
$L__BB1_2:
	sub.s32 	%r170, %r811, %r2;
	and.b32  	%r171, %r170, 31;
	setp.ne.s32 	%p2, %r171, 0;
	@%p2 bra 	$L__BB1_5;
	sub.s32 	%r172, %r3, %r811;
	mov.u32 	%r173, %tid.x;
	setp.ge.u32 	%p3, %r173, %r172;
	mov.u32 	%r813, %r811;
	@%p3 bra 	$L__BB1_5;
	ld.param.u64 	%rd206, [_Z12_spmm_conv_1PKfPfiiPKiS3_S3_S0__param_7];
	ld.param.u64 	%rd204, [_Z12_spmm_conv_1PKfPfiiPKiS3_S3_S0__param_6];
	add.s32 	%r175, %r811, %r173;
	cvta.to.global.u64 	%rd14, %rd204;
	mul.wide.u32 	%rd15, %r175, 4;
	add.s64 	%rd16, %rd14, %rd15;
	ld.global.nc.u32 	%r176, [%rd16];
	mul.hi.s32 	%r178, %r176, 1717986919;
	shr.u32 	%r179, %r178, 31;
	shr.u32 	%r180, %r178, 5;
	add.s32 	%r181, %r180, %r179;
	shr.s32 	%r182, %r176, 31;
	shr.u32 	%r183, %r182, 28;
	add.s32 	%r184, %r176, %r183;
	shr.s32 	%r185, %r184, 4;
	mul.hi.s32 	%r186, %r185, 1717986919;
	shr.u32 	%r187, %r186, 31;
	shr.u32 	%r188, %r186, 1;
	add.s32 	%r189, %r188, %r187;
	mul.lo.s32 	%r190, %r189, 5;
	sub.s32 	%r191, %r185, %r190;
	shl.b32 	%r192, %r191, 10;
	and.b32  	%r193, %r184, 67108848;
	sub.s32 	%r194, %r176, %r193;
	mov.u32 	%r195, %ctaid.y;
	shl.b32 	%r196, %r195, 6;
	add.s32 	%r197, %r196, %r173;
	mad.lo.s32 	%r198, %r5, 5120, %r197;
	add.s32 	%r199, %r192, %r198;
	mad.lo.s32 	%r200, %r181, 80, %r194;
	shl.b32 	%r201, %r200, 6;
	add.s32 	%r812, %r201, %r199;
	cvta.to.global.u64 	%rd17, %rd206;
	add.s64 	%rd18, %rd17, %rd15;
	ld.global.nc.u32 	%r810, [%rd18];
	add.s32 	%r202, %r4, %r175;
	mul.wide.u32 	%rd19, %r202, 4;
	add.s64 	%rd20, %rd17, %rd19;
	ld.global.nc.u32 	%r809, [%rd20];
	add.s32 	%r203, %r202, %r4;
	mul.wide.u32 	%rd21, %r203, 4;
	add.s64 	%rd22, %rd17, %rd21;
	ld.global.nc.u32 	%r808, [%rd22];
	add.s32 	%r204, %r203, %r4;
	mul.wide.u32 	%rd23, %r204, 4;
	add.s64 	%rd24, %rd17, %rd23;
	ld.global.nc.u32 	%r807, [%rd24];
	add.s32 	%r205, %r204, %r4;
	mul.wide.u32 	%rd25, %r205, 4;
	add.s64 	%rd26, %rd17, %rd25;
	ld.global.nc.u32 	%r806, [%rd26];
	add.s32 	%r206, %r205, %r4;
	mul.wide.u32 	%rd27, %r206, 4;
	add.s64 	%rd28, %rd17, %rd27;
	ld.global.nc.u32 	%r805, [%rd28];
	add.s32 	%r207, %r206, %r4;
	mul.wide.u32 	%rd29, %r207, 4;
	add.s64 	%rd30, %rd17, %rd29;
	ld.global.nc.u32 	%r804, [%rd30];
	add.s32 	%r208, %r207, %r4;
	mul.wide.u32 	%rd31, %r208, 4;
	add.s64 	%rd32, %rd17, %rd31;
	ld.global.nc.u32 	%r803, [%rd32];
	add.s32 	%r209, %r208, %r4;
	mul.wide.u32 	%rd33, %r209, 4;
	add.s64 	%rd34, %rd17, %rd33;
	ld.global.nc.u32 	%r802, [%rd34];
	add.s32 	%r210, %r209, %r4;
	mul.wide.u32 	%rd35, %r210, 4;
	add.s64 	%rd36, %rd17, %rd35;
	ld.global.nc.u32 	%r801, [%rd36];
	add.s32 	%r211, %r210, %r4;
	mul.wide.u32 	%rd37, %r211, 4;
	add.s64 	%rd38, %rd17, %rd37;
	ld.global.nc.u32 	%r800, [%rd38];
	add.s32 	%r212, %r211, %r4;
	mul.wide.u32 	%rd39, %r212, 4;
	add.s64 	%rd40, %rd17, %rd39;
	ld.global.nc.u32 	%r799, [%rd40];
	add.s32 	%r213, %r212, %r4;
	mul.wide.u32 	%rd41, %r213, 4;
	add.s64 	%rd42, %rd17, %rd41;
	ld.global.nc.u32 	%r798, [%rd42];
	add.s32 	%r214, %r213, %r4;
	mul.wide.u32 	%rd43, %r214, 4;
	add.s64 	%rd44, %rd17, %rd43;
	ld.global.nc.u32 	%r797, [%rd44];
	add.s32 	%r215, %r214, %r4;
	mul.wide.u32 	%rd45, %r215, 4;
	add.s64 	%rd46, %rd17, %rd45;
	ld.global.nc.u32 	%r796, [%rd46];
	add.s32 	%r216, %r215, %r4;
	mul.wide.u32 	%rd47, %r216, 4;
	add.s64 	%rd48, %rd17, %rd47;
	ld.global.nc.u32 	%r795, [%rd48];
	add.s32 	%r217, %r216, %r4;
	mul.wide.u32 	%rd49, %r217, 4;
	add.s64 	%rd50, %rd17, %rd49;
	ld.global.nc.u32 	%r794, [%rd50];
	add.s32 	%r218, %r217, %r4;
	mul.wide.u32 	%rd51, %r218, 4;
	add.s64 	%rd52, %rd17, %rd51;
	ld.global.nc.u32 	%r793, [%rd52];
	add.s32 	%r219, %r218, %r4;
	mul.wide.u32 	%rd53, %r219, 4;
	add.s64 	%rd54, %rd17, %rd53;
	ld.global.nc.u32 	%r792, [%rd54];
	add.s32 	%r220, %r219, %r4;
	mul.wide.u32 	%rd55, %r220, 4;
	add.s64 	%rd56, %rd17, %rd55;
	ld.global.nc.u32 	%r791, [%rd56];
	add.s32 	%r221, %r220, %r4;
	mul.wide.u32 	%rd57, %r221, 4;
	add.s64 	%rd58, %rd17, %rd57;
	ld.global.nc.u32 	%r790, [%rd58];
	add.s32 	%r222, %r221, %r4;
	mul.wide.u32 	%rd59, %r222, 4;
	add.s64 	%rd60, %rd17, %rd59;
	ld.global.nc.u32 	%r789, [%rd60];
$L__BB1_5:
	ld.param.u64 	%rd197, [_Z12_spmm_conv_1PKfPfiiPKiS3_S3_S0__param_0];
	sub.s32 	%r223, %r811, %r813;
	shfl.sync.idx.b32	%r224|%p4, %r812, %r223, 31, -1;
	add.s32 	%r225, %r223, 1;
	shfl.sync.idx.b32	%r226|%p5, %r812, %r225, 31, -1;
	add.s32 	%r227, %r223, 2;
	shfl.sync.idx.b32	%r228|%p6, %r812, %r227, 31, -1;
	add.s32 	%r229, %r223, 3;
	shfl.sync.idx.b32	%r230|%p7, %r812, %r229, 31, -1;
	add.s32 	%r231, %r223, 4;
	shfl.sync.idx.b32	%r232|%p8, %r812, %r231, 31, -1;
	add.s32 	%r233, %r223, 5;
	shfl.sync.idx.b32	%r234|%p9, %r812, %r233, 31, -1;
	add.s32 	%r235, %r223, 6;
	shfl.sync.idx.b32	%r236|%p10, %r812, %r235, 31, -1;
	add.s32 	%r237, %r223, 7;
	shfl.sync.idx.b32	%r238|%p11, %r812, %r237, 31, -1;
	cvta.to.global.u64 	%rd61, %rd197;
	mul.wide.s32 	%rd62, %r224, 4;
	add.s64 	%rd63, %rd61, %rd62;
	shfl.sync.idx.b32	%r239|%p12, %r810, %r223, 31, -1;
	mov.b32 	%f552, %r239;
	ld.global.nc.f32 	%f553, [%rd63];
	fma.rn.f32 	%f554, %f553, %f552, %f1503;
	ld.global.nc.f32 	%f555, [%rd63+128];
	fma.rn.f32 	%f556, %f555, %f552, %f1502;
	shfl.sync.idx.b32	%r240|%p13, %r809, %r223, 31, -1;
	mov.b32 	%f557, %r240;
	fma.rn.f32 	%f558, %f553, %f557, %f1501;
	fma.rn.f32 	%f559, %f555, %f557, %f1500;
	shfl.sync.idx.b32	%r241|%p14, %r808, %r223, 31, -1;
	mov.b32 	%f560, %r241;
	fma.rn.f32 	%f561, %f553, %f560, %f1499;
	fma.rn.f32 	%f562, %f555, %f560, %f1498;
	shfl.sync.idx.b32	%r242|%p15, %r807, %r223, 31, -1;
	mov.b32 	%f563, %r242;
	fma.rn.f32 	%f564, %f553, %f563, %f1497;
	fma.rn.f32 	%f565, %f555, %f563, %f1496;
	shfl.sync.idx.b32	%r243|%p16, %r806, %r223, 31, -1;
	mov.b32 	%f566, %r243;
	fma.rn.f32 	%f567, %f553, %f566, %f1495;
	fma.rn.f32 	%f568, %f555, %f566, %f1494;
	shfl.sync.idx.b32	%r244|%p17, %r805, %r223, 31, -1;
	mov.b32 	%f569, %r244;
	fma.rn.f32 	%f570, %f553, %f569, %f1493;
	fma.rn.f32 	%f571, %f555, %f569, %f1492;
	shfl.sync.idx.b32	%r245|%p18, %r804, %r223, 31, -1;
	mov.b32 	%f572, %r245;
	fma.rn.f32 	%f573, %f553, %f572, %f1491;
	fma.rn.f32 	%f574, %f555, %f572, %f1490;
	shfl.sync.idx.b32	%r246|%p19, %r803, %r223, 31, -1;
	mov.b32 	%f575, %r246;
	fma.rn.f32 	%f576, %f553, %f575, %f1489;
	fma.rn.f32 	%f577, %f555, %f575, %f1488;
	shfl.sync.idx.b32	%r247|%p20, %r802, %r223, 31, -1;
	mov.b32 	%f578, %r247;
	fma.rn.f32 	%f579, %f553, %f578, %f1487;
	fma.rn.f32 	%f580, %f555, %f578, %f1486;
	shfl.sync.idx.b32	%r248|%p21, %r801, %r223, 31, -1;
	mov.b32 	%f581, %r248;
	fma.rn.f32 	%f582, %f553, %f581, %f1485;
	fma.rn.f32 	%f583, %f555, %f581, %f1484;
	shfl.sync.idx.b32	%r249|%p22, %r800, %r223, 31, -1;
	mov.b32 	%f584, %r249;
	fma.rn.f32 	%f585, %f553, %f584, %f1483;
	fma.rn.f32 	%f586, %f555, %f584, %f1482;
	shfl.sync.idx.b32	%r250|%p23, %r799, %r223, 31, -1;
	mov.b32 	%f587, %r250;
	fma.rn.f32 	%f588, %f553, %f587, %f1481;
	fma.rn.f32 	%f589, %f555, %f587, %f1480;
	shfl.sync.idx.b32	%r251|%p24, %r798, %r223, 31, -1;
	mov.b32 	%f590, %r251;
	fma.rn.f32 	%f591, %f553, %f590, %f1479;
	fma.rn.f32 	%f592, %f555, %f590, %f1478;
	shfl.sync.idx.b32	%r252|%p25, %r797, %r223, 31, -1;
	mov.b32 	%f593, %r252;
	fma.rn.f32 	%f594, %f553, %f593, %f1477;
	fma.rn.f32 	%f595, %f555, %f593, %f1476;
	shfl.sync.idx.b32	%r253|%p26, %r796, %r223, 31, -1;
	mov.b32 	%f596, %r253;
	fma.rn.f32 	%f597, %f553, %f596, %f1475;
	fma.rn.f32 	%f598, %f555, %f596, %f1474;
	shfl.sync.idx.b32	%r254|%p27, %r795, %r223, 31, -1;
	mov.b32 	%f599, %r254;
	fma.rn.f32 	%f600, %f553, %f599, %f1473;
	fma.rn.f32 	%f601, %f555, %f599, %f1472;
	shfl.sync.idx.b32	%r255|%p28, %r794, %r223, 31, -1;
	mov.b32 	%f602, %r255;
	fma.rn.f32 	%f603, %f553, %f602, %f1471;
	fma.rn.f32 	%f604, %f555, %f602, %f1470;
	shfl.sync.idx.b32	%r256|%p29, %r793, %r223, 31, -1;
	mov.b32 	%f605, %r256;
	fma.rn.f32 	%f606, %f553, %f605, %f1469;
	fma.rn.f32 	%f607, %f555, %f605, %f1468;
	shfl.sync.idx.b32	%r257|%p30, %r792, %r223, 31, -1;
	mov.b32 	%f608, %r257;
	fma.rn.f32 	%f609, %f553, %f608, %f1467;
	fma.rn.f32 	%f610, %f555, %f608, %f1466;
	shfl.sync.idx.b32	%r258|%p31, %r791, %r223, 31, -1;
	mov.b32 	%f611, %r258;
	fma.rn.f32 	%f612, %f553, %f611, %f1465;
	fma.rn.f32 	%f613, %f555, %f611, %f1464;
	shfl.sync.idx.b32	%r259|%p32, %r790, %r223, 31, -1;
	mov.b32 	%f614, %r259;
	fma.rn.f32 	%f615, %f553, %f614, %f1463;
	fma.rn.f32 	%f616, %f555, %f614, %f1462;
	shfl.sync.idx.b32	%r260|%p33, %r789, %r223, 31, -1;
	mov.b32 	%f617, %r260;
	fma.rn.f32 	%f618, %f553, %f617, %f1461;
	fma.rn.f32 	%f619, %f555, %f617, %f1460;
	mul.wide.s32 	%rd64, %r226, 4;
	add.s64 	%rd65, %rd61, %rd64;
	shfl.sync.idx.b32	%r261|%p34, %r810, %r225, 31, -1;
	mov.b32 	%f620, %r261;
	ld.global.nc.f32 	%f621, [%rd65];
	fma.rn.f32 	%f622, %f621, %f620, %f554;
	ld.global.nc.f32 	%f623, [%rd65+128];
	fma.rn.f32 	%f624, %f623, %f620, %f556;
	shfl.sync.idx.b32	%r262|%p35, %r809, %r225, 31, -1;
	mov.b32 	%f625, %r262;
	fma.rn.f32 	%f626, %f621, %f625, %f558;
	fma.rn.f32 	%f627, %f623, %f625, %f559;
	shfl.sync.idx.b32	%r263|%p36, %r808, %r225, 31, -1;
	mov.b32 	%f628, %r263;
	fma.rn.f32 	%f629, %f621, %f628, %f561;
	fma.rn.f32 	%f630, %f623, %f628, %f562;
	shfl.sync.idx.b32	%r264|%p37, %r807, %r225, 31, -1;
	mov.b32 	%f631, %r264;
	fma.rn.f32 	%f632, %f621, %f631, %f564;
	fma.rn.f32 	%f633, %f623, %f631, %f565;
	shfl.sync.idx.b32	%r265|%p38, %r806, %r225, 31, -1;
	mov.b32 	%f634, %r265;
	fma.rn.f32 	%f635, %f621, %f634, %f567;
	fma.rn.f32 	%f636, %f623, %f634, %f568;
	shfl.sync.idx.b32	%r266|%p39, %r805, %r225, 31, -1;
	mov.b32 	%f637, %r266;
	fma.rn.f32 	%f638, %f621, %f637, %f570;
	fma.rn.f32 	%f639, %f623, %f637, %f571;
	shfl.sync.idx.b32	%r267|%p40, %r804, %r225, 31, -1;
	mov.b32 	%f640, %r267;
	fma.rn.f32 	%f641, %f621, %f640, %f573;
	fma.rn.f32 	%f642, %f623, %f640, %f574;
	shfl.sync.idx.b32	%r268|%p41, %r803, %r225, 31, -1;
	mov.b32 	%f643, %r268;
	fma.rn.f32 	%f644, %f621, %f643, %f576;
	fma.rn.f32 	%f645, %f623, %f643, %f577;
	shfl.sync.idx.b32	%r269|%p42, %r802, %r225, 31, -1;
	mov.b32 	%f646, %r269;
	fma.rn.f32 	%f647, %f621, %f646, %f579;
	fma.rn.f32 	%f648, %f623, %f646, %f580;
	shfl.sync.idx.b32	%r270|%p43, %r801, %r225, 31, -1;
	mov.b32 	%f649, %r270;
	fma.rn.f32 	%f650, %f621, %f649, %f582;
	fma.rn.f32 	%f651, %f623, %f649, %f583;
	shfl.sync.idx.b32	%r271|%p44, %r800, %r225, 31, -1;
	mov.b32 	%f652, %r271;
	fma.rn.f32 	%f653, %f621, %f652, %f585;
	fma.rn.f32 	%f654, %f623, %f652, %f586;
	shfl.sync.idx.b32	%r272|%p45, %r799, %r225, 31, -1;
	mov.b32 	%f655, %r272;
	fma.rn.f32 	%f656, %f621, %f655, %f588;
	fma.rn.f32 	%f657, %f623, %f655, %f589;
	shfl.sync.idx.b32	%r273|%p46, %r798, %r225, 31, -1;
	mov.b32 	%f658, %r273;
	fma.rn.f32 	%f659, %f621, %f658, %f591;
	fma.rn.f32 	%f660, %f623, %f658, %f592;
	shfl.sync.idx.b32	%r274|%p47, %r797, %r225, 31, -1;
	mov.b32 	%f661, %r274;
	fma.rn.f32 	%f662, %f621, %f661, %f594;
	fma.rn.f32 	%f663, %f623, %f661, %f595;
	shfl.sync.idx.b32	%r275|%p48, %r796, %r225, 31, -1;
	mov.b32 	%f664, %r275;
	fma.rn.f32 	%f665, %f621, %f664, %f597;
	fma.rn.f32 	%f666, %f623, %f664, %f598;
	shfl.sync.idx.b32	%r276|%p49, %r795, %r225, 31, -1;
	mov.b32 	%f667, %r276;
	fma.rn.f32 	%f668, %f621, %f667, %f600;
	fma.rn.f32 	%f669, %f623, %f667, %f601;
	shfl.sync.idx.b32	%r277|%p50, %r794, %r225, 31, -1;
	mov.b32 	%f670, %r277;
	fma.rn.f32 	%f671, %f621, %f670, %f603;
	fma.rn.f32 	%f672, %f623, %f670, %f604;
	shfl.sync.idx.b32	%r278|%p51, %r793, %r225, 31, -1;
	mov.b32 	%f673, %r278;
	fma.rn.f32 	%f674, %f621, %f673, %f606;
	fma.rn.f32 	%f675, %f623, %f673, %f607;
	shfl.sync.idx.b32	%r279|%p52, %r792, %r225, 31, -1;
	mov.b32 	%f676, %r279;
	fma.rn.f32 	%f677, %f621, %f676, %f609;
	fma.rn.f32 	%f678, %f623, %f676, %f610;
	shfl.sync.idx.b32	%r280|%p53, %r791, %r225, 31, -1;
	mov.b32 	%f679, %r280;
	fma.rn.f32 	%f680, %f621, %f679, %f612;
	fma.rn.f32 	%f681, %f623, %f679, %f613;
	shfl.sync.idx.b32	%r281|%p54, %r790, %r225, 31, -1;
	mov.b32 	%f682, %r281;
	fma.rn.f32 	%f683, %f621, %f682, %f615;
	fma.rn.f32 	%f684, %f623, %f682, %f616;
	shfl.sync.idx.b32	%r282|%p55, %r789, %r225, 31, -1;
	mov.b32 	%f685, %r282;
	fma.rn.f32 	%f686, %f621, %f685, %f618;
	fma.rn.f32 	%f687, %f623, %f685, %f619;
	mul.wide.s32 	%rd66, %r228, 4;
	add.s64 	%rd67, %rd61, %rd66;
	shfl.sync.idx.b32	%r283|%p56, %r810, %r227, 31, -1;
	mov.b32 	%f688, %r283;
	ld.global.nc.f32 	%f689, [%rd67];
	fma.rn.f32 	%f690, %f689, %f688, %f622;
	ld.global.nc.f32 	%f691, [%rd67+128];
	fma.rn.f32 	%f692, %f691, %f688, %f624;
	shfl.sync.idx.b32	%r284|%p57, %r809, %r227, 31, -1;
	mov.b32 	%f693, %r284;
	fma.rn.f32 	%f694, %f689, %f693, %f626;
	fma.rn.f32 	%f695, %f691, %f693, %f627;
	shfl.sync.idx.b32	%r285|%p58, %r808, %r227, 31, -1;
	mov.b32 	%f696, %r285;
	fma.rn.f32 	%f697, %f689, %f696, %f629;
	fma.rn.f32 	%f698, %f691, %f696, %f630;
	shfl.sync.idx.b32	%r286|%p59, %r807, %r227, 31, -1;
	mov.b32 	%f699, %r286;
	fma.rn.f32 	%f700, %f689, %f699, %f632;
	fma.rn.f32 	%f701, %f691, %f699, %f633;
	shfl.sync.idx.b32	%r287|%p60, %r806, %r227, 31, -1;
	mov.b32 	%f702, %r287;
	fma.rn.f32 	%f703, %f689, %f702, %f635;
	fma.rn.f32 	%f704, %f691, %f702, %f636;
	shfl.sync.idx.b32	%r288|%p61, %r805, %r227, 31, -1;
	mov.b32 	%f705, %r288;
	fma.rn.f32 	%f706, %f689, %f705, %f638;
	fma.rn.f32 	%f707, %f691, %f705, %f639;
	shfl.sync.idx.b32	%r289|%p62, %r804, %r227, 31, -1;
	mov.b32 	%f708, %r289;
	fma.rn.f32 	%f709, %f689, %f708, %f641;
	fma.rn.f32 	%f710, %f691, %f708, %f642;
	shfl.sync.idx.b32	%r290|%p63, %r803, %r227, 31, -1;
	mov.b32 	%f711, %r290;
	fma.rn.f32 	%f712, %f689, %f711, %f644;
	fma.rn.f32 	%f713, %f691, %f711, %f645;
	shfl.sync.idx.b32	%r291|%p64, %r802, %r227, 31, -1;
	mov.b32 	%f714, %r291;
	fma.rn.f32 	%f715, %f689, %f714, %f647;
	fma.rn.f32 	%f716, %f691, %f714, %f648;
	shfl.sync.idx.b32	%r292|%p65, %r801, %r227, 31, -1;
	mov.b32 	%f717, %r292;
	fma.rn.f32 	%f718, %f689, %f717, %f650;
	fma.rn.f32 	%f719, %f691, %f717, %f651;
	shfl.sync.idx.b32	%r293|%p66, %r800, %r227, 31, -1;
	mov.b32 	%f720, %r293;
	fma.rn.f32 	%f721, %f689, %f720, %f653;
	fma.rn.f32 	%f722, %f691, %f720, %f654;
	shfl.sync.idx.b32	%r294|%p67, %r799, %r227, 31, -1;
	mov.b32 	%f723, %r294;
	fma.rn.f32 	%f724, %f689, %f723, %f656;
	fma.rn.f32 	%f725, %f691, %f723, %f657;
	shfl.sync.idx.b32	%r295|%p68, %r798, %r227, 31, -1;
	mov.b32 	%f726, %r295;
	fma.rn.f32 	%f727, %f689, %f726, %f659;
	fma.rn.f32 	%f728, %f691, %f726, %f660;
	shfl.sync.idx.b32	%r296|%p69, %r797, %r227, 31, -1;
	mov.b32 	%f729, %r296;
	fma.rn.f32 	%f730, %f689, %f729, %f662;
	fma.rn.f32 	%f731, %f691, %f729, %f663;
	shfl.sync.idx.b32	%r297|%p70, %r796, %r227, 31, -1;
	mov.b32 	%f732, %r297;
	fma.rn.f32 	%f733, %f689, %f732, %f665;
	fma.rn.f32 	%f734, %f691, %f732, %f666;
	shfl.sync.idx.b32	%r298|%p71, %r795, %r227, 31, -1;
	mov.b32 	%f735, %r298;
	fma.rn.f32 	%f736, %f689, %f735, %f668;
	fma.rn.f32 	%f737, %f691, %f735, %f669;
	shfl.sync.idx.b32	%r299|%p72, %r794, %r227, 31, -1;
	mov.b32 	%f738, %r299;
	fma.rn.f32 	%f739, %f689, %f738, %f671;
	fma.rn.f32 	%f740, %f691, %f738, %f672;
	shfl.sync.idx.b32	%r300|%p73, %r793, %r227, 31, -1;
	mov.b32 	%f741, %r300;
	fma.rn.f32 	%f742, %f689, %f741, %f674;
	fma.rn.f32 	%f743, %f691, %f741, %f675;
	shfl.sync.idx.b32	%r301|%p74, %r792, %r227, 31, -1;
	mov.b32 	%f744, %r301;
	fma.rn.f32 	%f745, %f689, %f744, %f677;
	fma.rn.f32 	%f746, %f691, %f744, %f678;
	shfl.sync.idx.b32	%r302|%p75, %r791, %r227, 31, -1;
	mov.b32 	%f747, %r302;
	fma.rn.f32 	%f748, %f689, %f747, %f680;
	fma.rn.f32 	%f749, %f691, %f747, %f681;
	shfl.sync.idx.b32	%r303|%p76, %r790, %r227, 31, -1;
	mov.b32 	%f750, %r303;
	fma.rn.f32 	%f751, %f689, %f750, %f683;
	fma.rn.f32 	%f752, %f691, %f750, %f684;
	shfl.sync.idx.b32	%r304|%p77, %r789, %r227, 31, -1;
	mov.b32 	%f753, %r304;
	fma.rn.f32 	%f754, %f689, %f753, %f686;
	fma.rn.f32 	%f755, %f691, %f753, %f687;
	mul.wide.s32 	%rd68, %r230, 4;
	add.s64 	%rd69, %rd61, %rd68;
	shfl.sync.idx.b32	%r305|%p78, %r810, %r229, 31, -1;
	mov.b32 	%f756, %r305;
	ld.global.nc.f32 	%f757, [%rd69];
	fma.rn.f32 	%f758, %f757, %f756, %f690;
	ld.global.nc.f32 	%f759, [%rd69+128];
	fma.rn.f32 	%f760, %f759, %f756, %f692;
	shfl.sync.idx.b32	%r306|%p79, %r809, %r229, 31, -1;
	mov.b32 	%f761, %r306;
	fma.rn.f32 	%f762, %f757, %f761, %f694;
	fma.rn.f32 	%f763, %f759, %f761, %f695;
	shfl.sync.idx.b32	%r307|%p80, %r808, %r229, 31, -1;
	mov.b32 	%f764, %r307;
	fma.rn.f32 	%f765, %f757, %f764, %f697;
	fma.rn.f32 	%f766, %f759, %f764, %f698;
	shfl.sync.idx.b32	%r308|%p81, %r807, %r229, 31, -1;
	mov.b32 	%f767, %r308;
	fma.rn.f32 	%f768, %f757, %f767, %f700;
	fma.rn.f32 	%f769, %f759, %f767, %f701;
	shfl.sync.idx.b32	%r309|%p82, %r806, %r229, 31, -1;
	mov.b32 	%f770, %r309;
	fma.rn.f32 	%f771, %f757, %f770, %f703;
	fma.rn.f32 	%f772, %f759, %f770, %f704;
	shfl.sync.idx.b32	%r310|%p83, %r805, %r229, 31, -1;
	mov.b32 	%f773, %r310;
	fma.rn.f32 	%f774, %f757, %f773, %f706;
	fma.rn.f32 	%f775, %f759, %f773, %f707;
	shfl.sync.idx.b32	%r311|%p84, %r804, %r229, 31, -1;
	mov.b32 	%f776, %r311;
	fma.rn.f32 	%f777, %f757, %f776, %f709;
	fma.rn.f32 	%f778, %f759, %f776, %f710;
	shfl.sync.idx.b32	%r312|%p85, %r803, %r229, 31, -1;
	mov.b32 	%f779, %r312;
	fma.rn.f32 	%f780, %f757, %f779, %f712;
	fma.rn.f32 	%f781, %f759, %f779, %f713;
	shfl.sync.idx.b32	%r313|%p86, %r802, %r229, 31, -1;
	mov.b32 	%f782, %r313;
	fma.rn.f32 	%f783, %f757, %f782, %f715;
	fma.rn.f32 	%f784, %f759, %f782, %f716;
	shfl.sync.idx.b32	%r314|%p87, %r801, %r229, 31, -1;
	mov.b32 	%f785, %r314;
	fma.rn.f32 	%f786, %f757, %f785, %f718;
	fma.rn.f32 	%f787, %f759, %f785, %f719;
	shfl.sync.idx.b32	%r315|%p88, %r800, %r229, 31, -1;
	mov.b32 	%f788, %r315;
	fma.rn.f32 	%f789, %f757, %f788, %f721;
	fma.rn.f32 	%f790, %f759, %f788, %f722;
	shfl.sync.idx.b32	%r316|%p89, %r799, %r229, 31, -1;
	mov.b32 	%f791, %r316;
	fma.rn.f32 	%f792, %f757, %f791, %f724;
	fma.rn.f32 	%f793, %f759, %f791, %f725;
	shfl.sync.idx.b32	%r317|%p90, %r798, %r229, 31, -1;
	mov.b32 	%f794, %r317;
	fma.rn.f32 	%f795, %f757, %f794, %f727;
	fma.rn.f32 	%f796, %f759, %f794, %f728;
	shfl.sync.idx.b32	%r318|%p91, %r797, %r229, 31, -1;
	mov.b32 	%f797, %r318;
	fma.rn.f32 	%f798, %f757, %f797, %f730;
	fma.rn.f32 	%f799, %f759, %f797, %f731;
	shfl.sync.idx.b32	%r319|%p92, %r796, %r229, 31, -1;
	mov.b32 	%f800, %r319;
	fma.rn.f32 	%f801, %f757, %f800, %f733;
	fma.rn.f32 	%f802, %f759, %f800, %f734;
	shfl.sync.idx.b32	%r320|%p93, %r795, %r229, 31, -1;
	mov.b32 	%f803, %r320;
	fma.rn.f32 	%f804, %f757, %f803, %f736;
	fma.rn.f32 	%f805, %f759, %f803, %f737;
	shfl.sync.idx.b32	%r321|%p94, %r794, %r229, 31, -1;
	mov.b32 	%f806, %r321;
	fma.rn.f32 	%f807, %f757, %f806, %f739;
	fma.rn.f32 	%f808, %f759, %f806, %f740;
	shfl.sync.idx.b32	%r322|%p95, %r793, %r229, 31, -1;
	mov.b32 	%f809, %r322;
	fma.rn.f32 	%f810, %f757, %f809, %f742;
	fma.rn.f32 	%f811, %f759, %f809, %f743;
	shfl.sync.idx.b32	%r323|%p96, %r792, %r229, 31, -1;
	mov.b32 	%f812, %r323;
	fma.rn.f32 	%f813, %f757, %f812, %f745;
	fma.rn.f32 	%f814, %f759, %f812, %f746;
	shfl.sync.idx.b32	%r324|%p97, %r791, %r229, 31, -1;
	mov.b32 	%f815, %r324;
	fma.rn.f32 	%f816, %f757, %f815, %f748;
	fma.rn.f32 	%f817, %f759, %f815, %f749;
	shfl.sync.idx.b32	%r325|%p98, %r790, %r229, 31, -1;
	mov.b32 	%f818, %r325;
	fma.rn.f32 	%f819, %f757, %f818, %f751;
	fma.rn.f32 	%f820, %f759, %f818, %f752;
	shfl.sync.idx.b32	%r326|%p99, %r789, %r229, 31, -1;
	mov.b32 	%f821, %r326;
	fma.rn.f32 	%f822, %f757, %f821, %f754;
	fma.rn.f32 	%f823, %f759, %f821, %f755;
	mul.wide.s32 	%rd70, %r232, 4;
	add.s64 	%rd71, %rd61, %rd70;
	shfl.sync.idx.b32	%r327|%p100, %r810, %r231, 31, -1;
	mov.b32 	%f824, %r327;
	ld.global.nc.f32 	%f825, [%rd71];
	fma.rn.f32 	%f826, %f825, %f824, %f758;
	ld.global.nc.f32 	%f827, [%rd71+128];
	fma.rn.f32 	%f828, %f827, %f824, %f760;
	shfl.sync.idx.b32	%r328|%p101, %r809, %r231, 31, -1;
	mov.b32 	%f829, %r328;
	fma.rn.f32 	%f830, %f825, %f829, %f762;
	fma.rn.f32 	%f831, %f827, %f829, %f763;
	shfl.sync.idx.b32	%r329|%p102, %r808, %r231, 31, -1;
	mov.b32 	%f832, %r329;
	fma.rn.f32 	%f833, %f825, %f832, %f765;
	fma.rn.f32 	%f834, %f827, %f832, %f766;
	shfl.sync.idx.b32	%r330|%p103, %r807, %r231, 31, -1;
	mov.b32 	%f835, %r330;
	fma.rn.f32 	%f836, %f825, %f835, %f768;
	fma.rn.f32 	%f837, %f827, %f835, %f769;
	shfl.sync.idx.b32	%r331|%p104, %r806, %r231, 31, -1;
	mov.b32 	%f838, %r331;
	fma.rn.f32 	%f839, %f825, %f838, %f771;
	fma.rn.f32 	%f840, %f827, %f838, %f772;
	shfl.sync.idx.b32	%r332|%p105, %r805, %r231, 31, -1;
	mov.b32 	%f841, %r332;
	fma.rn.f32 	%f842, %f825, %f841, %f774;
	fma.rn.f32 	%f843, %f827, %f841, %f775;
	shfl.sync.idx.b32	%r333|%p106, %r804, %r231, 31, -1;
	mov.b32 	%f844, %r333;
	fma.rn.f32 	%f845, %f825, %f844, %f777;
	fma.rn.f32 	%f846, %f827, %f844, %f778;
	shfl.sync.idx.b32	%r334|%p107, %r803, %r231, 31, -1;
	mov.b32 	%f847, %r334;
	fma.rn.f32 	%f848, %f825, %f847, %f780;
	fma.rn.f32 	%f849, %f827, %f847, %f781;
	shfl.sync.idx.b32	%r335|%p108, %r802, %r231, 31, -1;
	mov.b32 	%f850, %r335;
	fma.rn.f32 	%f851, %f825, %f850, %f783;
	fma.rn.f32 	%f852, %f827, %f850, %f784;
	shfl.sync.idx.b32	%r336|%p109, %r801, %r231, 31, -1;
	mov.b32 	%f853, %r336;
	fma.rn.f32 	%f854, %f825, %f853, %f786;
	fma.rn.f32 	%f855, %f827, %f853, %f787;
	shfl.sync.idx.b32	%r337|%p110, %r800, %r231, 31, -1;
	mov.b32 	%f856, %r337;
	fma.rn.f32 	%f857, %f825, %f856, %f789;
	fma.rn.f32 	%f858, %f827, %f856, %f790;
	shfl.sync.idx.b32	%r338|%p111, %r799, %r231, 31, -1;
	mov.b32 	%f859, %r338;
	fma.rn.f32 	%f860, %f825, %f859, %f792;
	fma.rn.f32 	%f861, %f827, %f859, %f793;
	shfl.sync.idx.b32	%r339|%p112, %r798, %r231, 31, -1;
	mov.b32 	%f862, %r339;
	fma.rn.f32 	%f863, %f825, %f862, %f795;
	fma.rn.f32 	%f864, %f827, %f862, %f796;
	shfl.sync.idx.b32	%r340|%p113, %r797, %r231, 31, -1;
	mov.b32 	%f865, %r340;
	fma.rn.f32 	%f866, %f825, %f865, %f798;
	fma.rn.f32 	%f867, %f827, %f865, %f799;
	shfl.sync.idx.b32	%r341|%p114, %r796, %r231, 31, -1;
	mov.b32 	%f868, %r341;
	fma.rn.f32 	%f869, %f825, %f868, %f801;
	fma.rn.f32 	%f870, %f827, %f868, %f802;
	shfl.sync.idx.b32	%r342|%p115, %r795, %r231, 31, -1;
	mov.b32 	%f871, %r342;
	fma.rn.f32 	%f872, %f825, %f871, %f804;
	fma.rn.f32 	%f873, %f827, %f871, %f805;
	shfl.sync.idx.b32	%r343|%p116, %r794, %r231, 31, -1;
	mov.b32 	%f874, %r343;
	fma.rn.f32 	%f875, %f825, %f874, %f807;
	fma.rn.f32 	%f876, %f827, %f874, %f808;
	shfl.sync.idx.b32	%r344|%p117, %r793, %r231, 31, -1;
	mov.b32 	%f877, %r344;
	fma.rn.f32 	%f878, %f825, %f877, %f810;
	fma.rn.f32 	%f879, %f827, %f877, %f811;
	shfl.sync.idx.b32	%r345|%p118, %r792, %r231, 31, -1;
	mov.b32 	%f880, %r345;
	fma.rn.f32 	%f881, %f825, %f880, %f813;
	fma.rn.f32 	%f882, %f827, %f880, %f814;
	shfl.sync.idx.b32	%r346|%p119, %r791, %r231, 31, -1;
	mov.b32 	%f883, %r346;
	fma.rn.f32 	%f884, %f825, %f883, %f816;
	fma.rn.f32 	%f885, %f827, %f883, %f817;
	shfl.sync.idx.b32	%r347|%p120, %r790, %r231, 31, -1;
	mov.b32 	%f886, %r347;
	fma.rn.f32 	%f887, %f825, %f886, %f819;
	fma.rn.f32 	%f888, %f827, %f886, %f820;
	shfl.sync.idx.b32	%r348|%p121, %r789, %r231, 31, -1;
	mov.b32 	%f889, %r348;
	fma.rn.f32 	%f890, %f825, %f889, %f822;
	fma.rn.f32 	%f891, %f827, %f889, %f823;
	mul.wide.s32 	%rd72, %r234, 4;
	add.s64 	%rd73, %rd61, %rd72;
	shfl.sync.idx.b32	%r349|%p122, %r810, %r233, 31, -1;
	mov.b32 	%f892, %r349;
	ld.global.nc.f32 	%f893, [%rd73];
	fma.rn.f32 	%f894, %f893, %f892, %f826;
	ld.global.nc.f32 	%f895, [%rd73+128];
	fma.rn.f32 	%f896, %f895, %f892, %f828;
	shfl.sync.idx.b32	%r350|%p123, %r809, %r233, 31, -1;
	mov.b32 	%f897, %r350;
	fma.rn.f32 	%f898, %f893, %f897, %f830;
	fma.rn.f32 	%f899, %f895, %f897, %f831;
	shfl.sync.idx.b32	%r351|%p124, %r808, %r233, 31, -1;
	mov.b32 	%f900, %r351;
	fma.rn.f32 	%f901, %f893, %f900, %f833;
	fma.rn.f32 	%f902, %f895, %f900, %f834;
	shfl.sync.idx.b32	%r352|%p125, %r807, %r233, 31, -1;
	mov.b32 	%f903, %r352;
	fma.rn.f32 	%f904, %f893, %f903, %f836;
	fma.rn.f32 	%f905, %f895, %f903, %f837;
	shfl.sync.idx.b32	%r353|%p126, %r806, %r233, 31, -1;
	mov.b32 	%f906, %r353;
	fma.rn.f32 	%f907, %f893, %f906, %f839;
	fma.rn.f32 	%f908, %f895, %f906, %f840;
	shfl.sync.idx.b32	%r354|%p127, %r805, %r233, 31, -1;
	mov.b32 	%f909, %r354;
	fma.rn.f32 	%f910, %f893, %f909, %f842;
	fma.rn.f32 	%f911, %f895, %f909, %f843;
	shfl.sync.idx.b32	%r355|%p128, %r804, %r233, 31, -1;
	mov.b32 	%f912, %r355;
	fma.rn.f32 	%f913, %f893, %f912, %f845;
	fma.rn.f32 	%f914, %f895, %f912, %f846;
	shfl.sync.idx.b32	%r356|%p129, %r803, %r233, 31, -1;
	mov.b32 	%f915, %r356;
	fma.rn.f32 	%f916, %f893, %f915, %f848;
	fma.rn.f32 	%f917, %f895, %f915, %f849;
	shfl.sync.idx.b32	%r357|%p130, %r802, %r233, 31, -1;
	mov.b32 	%f918, %r357;
	fma.rn.f32 	%f919, %f893, %f918, %f851;
	fma.rn.f32 	%f920, %f895, %f918, %f852;
	shfl.sync.idx.b32	%r358|%p131, %r801, %r233, 31, -1;
	mov.b32 	%f921, %r358;
	fma.rn.f32 	%f922, %f893, %f921, %f854;
	fma.rn.f32 	%f923, %f895, %f921, %f855;
	shfl.sync.idx.b32	%r359|%p132, %r800, %r233, 31, -1;
	mov.b32 	%f924, %r359;
	fma.rn.f32 	%f925, %f893, %f924, %f857;
	fma.rn.f32 	%f926, %f895, %f924, %f858;
	shfl.sync.idx.b32	%r360|%p133, %r799, %r233, 31, -1;
	mov.b32 	%f927, %r360;
	fma.rn.f32 	%f928, %f893, %f927, %f860;
	fma.rn.f32 	%f929, %f895, %f927, %f861;
	shfl.sync.idx.b32	%r361|%p134, %r798, %r233, 31, -1;
	mov.b32 	%f930, %r361;
	fma.rn.f32 	%f931, %f893, %f930, %f863;
	fma.rn.f32 	%f932, %f895, %f930, %f864;
	shfl.sync.idx.b32	%r362|%p135, %r797, %r233, 31, -1;
	mov.b32 	%f933, %r362;
	fma.rn.f32 	%f934, %f893, %f933, %f866;
	fma.rn.f32 	%f935, %f895, %f933, %f867;
	shfl.sync.idx.b32	%r363|%p136, %r796, %r233, 31, -1;
	mov.b32 	%f936, %r363;
	fma.rn.f32 	%f937, %f893, %f936, %f869;
	fma.rn.f32 	%f938, %f895, %f936, %f870;
	shfl.sync.idx.b32	%r364|%p137, %r795, %r233, 31, -1;
	mov.b32 	%f939, %r364;
	fma.rn.f32 	%f940, %f893, %f939, %f872;
	fma.rn.f32 	%f941, %f895, %f939, %f873;
	shfl.sync.idx.b32	%r365|%p138, %r794, %r233, 31, -1;
	mov.b32 	%f942, %r365;
	fma.rn.f32 	%f943, %f893, %f942, %f875;
	fma.rn.f32 	%f944, %f895, %f942, %f876;
	shfl.sync.idx.b32	%r366|%p139, %r793, %r233, 31, -1;
	mov.b32 	%f945, %r366;
	fma.rn.f32 	%f946, %f893, %f945, %f878;
	fma.rn.f32 	%f947, %f895, %f945, %f879;
	shfl.sync.idx.b32	%r367|%p140, %r792, %r233, 31, -1;
	mov.b32 	%f948, %r367;
	fma.rn.f32 	%f949, %f893, %f948, %f881;
	fma.rn.f32 	%f950, %f895, %f948, %f882;
	shfl.sync.idx.b32	%r368|%p141, %r791, %r233, 31, -1;
	mov.b32 	%f951, %r368;
	fma.rn.f32 	%f952, %f893, %f951, %f884;
	fma.rn.f32 	%f953, %f895, %f951, %f885;
	shfl.sync.idx.b32	%r369|%p142, %r790, %r233, 31, -1;
	mov.b32 	%f954, %r369;
	fma.rn.f32 	%f955, %f893, %f954, %f887;
	fma.rn.f32 	%f956, %f895, %f954, %f888;
	shfl.sync.idx.b32	%r370|%p143, %r789, %r233, 31, -1;
	mov.b32 	%f957, %r370;
	fma.rn.f32 	%f958, %f893, %f957, %f890;
	fma.rn.f32 	%f959, %f895, %f957, %f891;
	mul.wide.s32 	%rd74, %r236, 4;
	add.s64 	%rd75, %rd61, %rd74;
	shfl.sync.idx.b32	%r371|%p144, %r810, %r235, 31, -1;
	mov.b32 	%f960, %r371;
	ld.global.nc.f32 	%f961, [%rd75];
	fma.rn.f32 	%f962, %f961, %f960, %f894;
	ld.global.nc.f32 	%f963, [%rd75+128];
	fma.rn.f32 	%f964, %f963, %f960, %f896;
	shfl.sync.idx.b32	%r372|%p145, %r809, %r235, 31, -1;
	mov.b32 	%f965, %r372;
	fma.rn.f32 	%f966, %f961, %f965, %f898;
	fma.rn.f32 	%f967, %f963, %f965, %f899;
	shfl.sync.idx.b32	%r373|%p146, %r808, %r235, 31, -1;
	mov.b32 	%f968, %r373;
	fma.rn.f32 	%f969, %f961, %f968, %f901;
	fma.rn.f32 	%f970, %f963, %f968, %f902;
	shfl.sync.idx.b32	%r374|%p147, %r807, %r235, 31, -1;
	mov.b32 	%f971, %r374;
	fma.rn.f32 	%f972, %f961, %f971, %f904;
	fma.rn.f32 	%f973, %f963, %f971, %f905;
	shfl.sync.idx.b32	%r375|%p148, %r806, %r235, 31, -1;
	mov.b32 	%f974, %r375;
	fma.rn.f32 	%f975, %f961, %f974, %f907;
	fma.rn.f32 	%f976, %f963, %f974, %f908;
	shfl.sync.idx.b32	%r376|%p149, %r805, %r235, 31, -1;
	mov.b32 	%f977, %r376;
	fma.rn.f32 	%f978, %f961, %f977, %f910;
	fma.rn.f32 	%f979, %f963, %f977, %f911;
	shfl.sync.idx.b32	%r377|%p150, %r804, %r235, 31, -1;
	mov.b32 	%f980, %r377;
	fma.rn.f32 	%f981, %f961, %f980, %f913;
	fma.rn.f32 	%f982, %f963, %f980, %f914;
	shfl.sync.idx.b32	%r378|%p151, %r803, %r235, 31, -1;
	mov.b32 	%f983, %r378;
	fma.rn.f32 	%f984, %f961, %f983, %f916;
	fma.rn.f32 	%f985, %f963, %f983, %f917;
	shfl.sync.idx.b32	%r379|%p152, %r802, %r235, 31, -1;
	mov.b32 	%f986, %r379;
	fma.rn.f32 	%f987, %f961, %f986, %f919;
	fma.rn.f32 	%f988, %f963, %f986, %f920;
	shfl.sync.idx.b32	%r380|%p153, %r801, %r235, 31, -1;
	mov.b32 	%f989, %r380;
	fma.rn.f32 	%f990, %f961, %f989, %f922;
	fma.rn.f32 	%f991, %f963, %f989, %f923;
	shfl.sync.idx.b32	%r381|%p154, %r800, %r235, 31, -1;
	mov.b32 	%f992, %r381;
	fma.rn.f32 	%f993, %f961, %f992, %f925;
	fma.rn.f32 	%f994, %f963, %f992, %f926;
	shfl.sync.idx.b32	%r382|%p155, %r799, %r235, 31, -1;
	mov.b32 	%f995, %r382;
	fma.rn.f32 	%f996, %f961, %f995, %f928;
	fma.rn.f32 	%f997, %f963, %f995, %f929;
	shfl.sync.idx.b32	%r383|%p156, %r798, %r235, 31, -1;
	mov.b32 	%f998, %r383;
	fma.rn.f32 	%f999, %f961, %f998, %f931;
	fma.rn.f32 	%f1000, %f963, %f998, %f932;
	shfl.sync.idx.b32	%r384|%p157, %r797, %r235, 31, -1;
	mov.b32 	%f1001, %r384;
	fma.rn.f32 	%f1002, %f961, %f1001, %f934;
	fma.rn.f32 	%f1003, %f963, %f1001, %f935;
	shfl.sync.idx.b32	%r385|%p158, %r796, %r235, 31, -1;
	mov.b32 	%f1004, %r385;
	fma.rn.f32 	%f1005, %f961, %f1004, %f937;
	fma.rn.f32 	%f1006, %f963, %f1004, %f938;
	shfl.sync.idx.b32	%r386|%p159, %r795, %r235, 31, -1;
	mov.b32 	%f1007, %r386;
	fma.rn.f32 	%f1008, %f961, %f1007, %f940;
	fma.rn.f32 	%f1009, %f963, %f1007, %f941;
	shfl.sync.idx.b32	%r387|%p160, %r794, %r235, 31, -1;
	mov.b32 	%f1010, %r387;
	fma.rn.f32 	%f1011, %f961, %f1010, %f943;
	fma.rn.f32 	%f1012, %f963, %f1010, %f944;
	shfl.sync.idx.b32	%r388|%p161, %r793, %r235, 31, -1;
	mov.b32 	%f1013, %r388;
	fma.rn.f32 	%f1014, %f961, %f1013, %f946;
	fma.rn.f32 	%f1015, %f963, %f1013, %f947;
	shfl.sync.idx.b32	%r389|%p162, %r792, %r235, 31, -1;
	mov.b32 	%f1016, %r389;
	fma.rn.f32 	%f1017, %f961, %f1016, %f949;
	fma.rn.f32 	%f1018, %f963, %f1016, %f950;
	shfl.sync.idx.b32	%r390|%p163, %r791, %r235, 31, -1;
	mov.b32 	%f1019, %r390;
	fma.rn.f32 	%f1020, %f961, %f1019, %f952;
	fma.rn.f32 	%f1021, %f963, %f1019, %f953;
	shfl.sync.idx.b32	%r391|%p164, %r790, %r235, 31, -1;
	mov.b32 	%f1022, %r391;
	fma.rn.f32 	%f1023, %f961, %f1022, %f955;
	fma.rn.f32 	%f1024, %f963, %f1022, %f956;
	shfl.sync.idx.b32	%r392|%p165, %r789, %r235, 31, -1;
	mov.b32 	%f1025, %r392;
	fma.rn.f32 	%f1026, %f961, %f1025, %f958;
	fma.rn.f32 	%f1027, %f963, %f1025, %f959;
	mul.wide.s32 	%rd76, %r238, 4;
	add.s64 	%rd77, %rd61, %rd76;
	shfl.sync.idx.b32	%r393|%p166, %r810, %r237, 31, -1;
	mov.b32 	%f1028, %r393;
	ld.global.nc.f32 	%f1029, [%rd77];
	fma.rn.f32 	%f1503, %f1029, %f1028, %f962;
	ld.global.nc.f32 	%f1030, [%rd77+128];
	fma.rn.f32 	%f1502, %f1030, %f1028, %f964;
	shfl.sync.idx.b32	%r394|%p167, %r809, %r237, 31, -1;
	mov.b32 	%f1031, %r394;
	fma.rn.f32 	%f1501, %f1029, %f1031, %f966;
	fma.rn.f32 	%f1500, %f1030, %f1031, %f967;
	shfl.sync.idx.b32	%r395|%p168, %r808, %r237, 31, -1;
	mov.b32 	%f1032, %r395;
	fma.rn.f32 	%f1499, %f1029, %f1032, %f969;
	fma.rn.f32 	%f1498, %f1030, %f1032, %f970;
	shfl.sync.idx.b32	%r396|%p169, %r807, %r237, 31, -1;
	mov.b32 	%f1033, %r396;
	fma.rn.f32 	%f1497, %f1029, %f1033, %f972;
	fma.rn.f32 	%f1496, %f1030, %f1033, %f973;
	shfl.sync.idx.b32	%r397|%p170, %r806, %r237, 31, -1;
	mov.b32 	%f1034, %r397;
	fma.rn.f32 	%f1495, %f1029, %f1034, %f975;
	fma.rn.f32 	%f1494, %f1030, %f1034, %f976;
	shfl.sync.idx.b32	%r398|%p171, %r805, %r237, 31, -1;
	mov.b32 	%f1035, %r398;
	fma.rn.f32 	%f1493, %f1029, %f1035, %f978;
	fma.rn.f32 	%f1492, %f1030, %f1035, %f979;
	shfl.sync.idx.b32	%r399|%p172, %r804, %r237, 31, -1;
	mov.b32 	%f1036, %r399;
	fma.rn.f32 	%f1491, %f1029, %f1036, %f981;
	fma.rn.f32 	%f1490, %f1030, %f1036, %f982;
	shfl.sync.idx.b32	%r400|%p173, %r803, %r237, 31, -1;
	mov.b32 	%f1037, %r400;
	fma.rn.f32 	%f1489, %f1029, %f1037, %f984;
	fma.rn.f32 	%f1488, %f1030, %f1037, %f985;
	shfl.sync.idx.b32	%r401|%p174, %r802, %r237, 31, -1;
	mov.b32 	%f1038, %r401;
	fma.rn.f32 	%f1487, %f1029, %f1038, %f987;
	fma.rn.f32 	%f1486, %f1030, %f1038, %f988;
	shfl.sync.idx.b32	%r402|%p175, %r801, %r237, 31, -1;
	mov.b32 	%f1039, %r402;
	fma.rn.f32 	%f1485, %f1029, %f1039, %f990;
	fma.rn.f32 	%f1484, %f1030, %f1039, %f991;
	shfl.sync.idx.b32	%r403|%p176, %r800, %r237, 31, -1;
	mov.b32 	%f1040, %r403;
	fma.rn.f32 	%f1483, %f1029, %f1040, %f993;
	fma.rn.f32 	%f1482, %f1030, %f1040, %f994;
	shfl.sync.idx.b32	%r404|%p177, %r799, %r237, 31, -1;
	mov.b32 	%f1041, %r404;
	fma.rn.f32 	%f1481, %f1029, %f1041, %f996;
	fma.rn.f32 	%f1480, %f1030, %f1041, %f997;
	shfl.sync.idx.b32	%r405|%p178, %r798, %r237, 31, -1;
	mov.b32 	%f1042, %r405;
	fma.rn.f32 	%f1479, %f1029, %f1042, %f999;
	fma.rn.f32 	%f1478, %f1030, %f1042, %f1000;
	shfl.sync.idx.b32	%r406|%p179, %r797, %r237, 31, -1;
	mov.b32 	%f1043, %r406;
	fma.rn.f32 	%f1477, %f1029, %f1043, %f1002;
	fma.rn.f32 	%f1476, %f1030, %f1043, %f1003;
	shfl.sync.idx.b32	%r407|%p180, %r796, %r237, 31, -1;
	mov.b32 	%f1044, %r407;
	fma.rn.f32 	%f1475, %f1029, %f1044, %f1005;
	fma.rn.f32 	%f1474, %f1030, %f1044, %f1006;
	shfl.sync.idx.b32	%r408|%p181, %r795, %r237, 31, -1;
	mov.b32 	%f1045, %r408;
	fma.rn.f32 	%f1473, %f1029, %f1045, %f1008;
	fma.rn.f32 	%f1472, %f1030, %f1045, %f1009;
	shfl.sync.idx.b32	%r409|%p182, %r794, %r237, 31, -1;
	mov.b32 	%f1046, %r409;
	fma.rn.f32 	%f1471, %f1029, %f1046, %f1011;
	fma.rn.f32 	%f1470, %f1030, %f1046, %f1012;
	shfl.sync.idx.b32	%r410|%p183, %r793, %r237, 31, -1;
	mov.b32 	%f1047, %r410;
	fma.rn.f32 	%f1469, %f1029, %f1047, %f1014;
	fma.rn.f32 	%f1468, %f1030, %f1047, %f1015;
	shfl.sync.idx.b32	%r411|%p184, %r792, %r237, 31, -1;
	mov.b32 	%f1048, %r411;
	fma.rn.f32 	%f1467, %f1029, %f1048, %f1017;
	fma.rn.f32 	%f1466, %f1030, %f1048, %f1018;
	shfl.sync.idx.b32	%r412|%p185, %r791, %r237, 31, -1;
	mov.b32 	%f1049, %r412;
	fma.rn.f32 	%f1465, %f1029, %f1049, %f1020;
	fma.rn.f32 	%f1464, %f1030, %f1049, %f1021;
	shfl.sync.idx.b32	%r413|%p186, %r790, %r237, 31, -1;
	mov.b32 	%f1050, %r413;
	fma.rn.f32 	%f1463, %f1029, %f1050, %f1023;
	fma.rn.f32 	%f1462, %f1030, %f1050, %f1024;
	shfl.sync.idx.b32	%r414|%p187, %r789, %r237, 31, -1;
	mov.b32 	%f1051, %r414;
	fma.rn.f32 	%f1461, %f1029, %f1051, %f1026;
	fma.rn.f32 	%f1460, %f1030, %f1051, %f1027;
	add.s32 	%r811, %r811, 8;
	and.b32  	%r415, %r4, -8;
	add.s32 	%r416, %r415, %r2;
	setp.lt.s32 	%p188, %r811, %r416;
	@%p188 bra 	$L__BB1_2;
$L__BB1_6:
	and.b32  	%r417, %r4, -8;
	add.s32 	%r418, %r417, %r2;
	setp.le.s32 	%p189, %r3, %r418;
	and.b32  	%r419, %r4, 24;
	setp.ne.s32 	%p190, %r419, 0;
	or.pred  	%p191, %p190, %p189;
	@%p191 bra 	$L__BB1_9;
	sub.s32 	%r421, %r3, %r418;
	mov.u32 	%r422, %tid.x;
	setp.ge.u32 	%p192, %r422, %r421;
	mov.u32 	%r813, %r418;
	@%p192 bra 	$L__BB1_9;
	ld.param.u64 	%rd207, [_Z12_spmm_conv_1PKfPfiiPKiS3_S3_S0__param_7];
	ld.param.u64 	%rd205, [_Z12_spmm_conv_1PKfPfiiPKiS3_S3_S0__param_6];
	add.s32 	%r813, %r417, %r2;
	mov.u32 	%r424, %tid.x;
	add.s32 	%r425, %r813, %r424;
	cvta.to.global.u64 	%rd78, %rd205;
	mul.wide.u32 	%rd79, %r425, 4;
	add.s64 	%rd80, %rd78, %rd79;
	ld.global.nc.u32 	%r426, [%rd80];
	mul.hi.s32 	%r428, %r426, 1717986919;
	shr.u32 	%r429, %r428, 31;
	shr.u32 	%r430, %r428, 5;
	add.s32 	%r431, %r430, %r429;
	shr.s32 	%r432, %r426, 31;
	shr.u32 	%r433, %r432, 28;
	add.s32 	%r434, %r426, %r433;
	shr.s32 	%r435, %r434, 4;
	mul.hi.s32 	%r436, %r435, 1717986919;
	shr.u32 	%r437, %r436, 31;
	shr.u32 	%r438, %r436, 1;
	add.s32 	%r439, %r438, %r437;
	mul.lo.s32 	%r440, %r439, 5;
	sub.s32 	%r441, %r435, %r440;
	shl.b32 	%r442, %r441, 10;
	and.b32  	%r443, %r434, 67108848;
	sub.s32 	%r444, %r426, %r443;
	mov.u32 	%r445, %ctaid.y;
	shl.b32 	%r446, %r445, 6;
	add.s32 	%r447, %r446, %r424;
	mad.lo.s32 	%r448, %r5, 5120, %r447;
	add.s32 	%r449, %r442, %r448;
	mad.lo.s32 	%r450, %r431, 80, %r444;
	shl.b32 	%r451, %r450, 6;
	add.s32 	%r812, %r451, %r449;
	cvta.to.global.u64 	%rd81, %rd207;
	add.s64 	%rd82, %rd81, %rd79;
	ld.global.nc.u32 	%r810, [%rd82];
	add.s32 	%r452, %r4, %r425;
	mul.wide.u32 	%rd83, %r452, 4;
	add.s64 	%rd84, %rd81, %rd83;
	ld.global.nc.u32 	%r809, [%rd84];
	add.s32 	%r453, %r452, %r4;
	mul.wide.u32 	%rd85, %r453, 4;
	add.s64 	%rd86, %rd81, %rd85;
	ld.global.nc.u32 	%r808, [%rd86];
	add.s32 	%r454, %r453, %r4;
	mul.wide.u32 	%rd87, %r454, 4;
	add.s64 	%rd88, %rd81, %rd87;
	ld.global.nc.u32 	%r807, [%rd88];
	add.s32 	%r455, %r454, %r4;
	mul.wide.u32 	%rd89, %r455, 4;
	add.s64 	%rd90, %rd81, %rd89;
	ld.global.nc.u32 	%r806, [%rd90];
	add.s32 	%r456, %r455, %r4;
	mul.wide.u32 	%rd91, %r456, 4;
	add.s64 	%rd92, %rd81, %rd91;
	ld.global.nc.u32 	%r805, [%rd92];
	add.s32 	%r457, %r456, %r4;
	mul.wide.u32 	%rd93, %r457, 4;
	add.s64 	%rd94, %rd81, %rd93;
	ld.global.nc.u32 	%r804, [%rd94];
	add.s32 	%r458, %r457, %r4;
	mul.wide.u32 	%rd95, %r458, 4;
	add.s64 	%rd96, %rd81, %rd95;
	ld.global.nc.u32 	%r803, [%rd96];
	add.s32 	%r459, %r458, %r4;
	mul.wide.u32 	%rd97, %r459, 4;
	add.s64 	%rd98, %rd81, %rd97;
	ld.global.nc.u32 	%r802, [%rd98];
	add.s32 	%r460, %r459, %r4;
	mul.wide.u32 	%rd99, %r460, 4;
	add.s64 	%rd100, %rd81, %rd99;
	ld.global.nc.u32 	%r801, [%rd100];
	add.s32 	%r461, %r460, %r4;
	mul.wide.u32 	%rd101, %r461, 4;
	add.s64 	%rd102, %rd81, %rd101;
	ld.global.nc.u32 	%r800, [%rd102];
	add.s32 	%r462, %r461, %r4;
	mul.wide.u32 	%rd103, %r462, 4;
	add.s64 	%rd104, %rd81, %rd103;
	ld.global.nc.u32 	%r799, [%rd104];
	add.s32 	%r463, %r462, %r4;
	mul.wide.u32 	%rd105, %r463, 4;
	add.s64 	%rd106, %rd81, %rd105;
	ld.global.nc.u32 	%r798, [%rd106];
	add.s32 	%r464, %r463, %r4;
	mul.wide.u32 	%rd107, %r464, 4;
	add.s64 	%rd108, %rd81, %rd107;
	ld.global.nc.u32 	%r797, [%rd108];
	add.s32 	%r465, %r464, %r4;
	mul.wide.u32 	%rd109, %r465, 4;
	add.s64 	%rd110, %rd81, %rd109;
	ld.global.nc.u32 	%r796, [%rd110];
	add.s32 	%r466, %r465, %r4;
	mul.wide.u32 	%rd111, %r466, 4;
	add.s64 	%rd112, %rd81, %rd111;
	ld.global.nc.u32 	%r795, [%rd112];
	add.s32 	%r467, %r466, %r4;
	mul.wide.u32 	%rd113, %r467, 4;
	add.s64 	%rd114, %rd81, %rd113;
	ld.global.nc.u32 	%r794, [%rd114];
	add.s32 	%r468, %r467, %r4;
	mul.wide.u32 	%rd115, %r468, 4;
	add.s64 	%rd116, %rd81, %rd115;
	ld.global.nc.u32 	%r793, [%rd116];
	add.s32 	%r469, %r468, %r4;
	mul.wide.u32 	%rd117, %r469, 4;
	add.s64 	%rd118, %rd81, %rd117;
	ld.global.nc.u32 	%r792, [%rd118];
	add.s32 	%r470, %r469, %r4;
	mul.wide.u32 	%rd119, %r470, 4;
	add.s64 	%rd120, %rd81, %rd119;
	ld.global.nc.u32 	%r791, [%rd120];
	add.s32 	%r471, %r470, %r4;
	mul.wide.u32 	%rd121, %r471, 4;
	add.s64 	%rd122, %rd81, %rd121;
	ld.global.nc.u32 	%r790, [%rd122];
	add.s32 	%r472, %r471, %r4;
	mul.wide.u32 	%rd123, %r472, 4;
	add.s64 	%rd124, %rd81, %rd123;
	ld.global.nc.u32 	%r789, [%rd124];
$L__BB1_9:
	and.b32  	%r473, %r4, -4;
	setp.ge.s32 	%p193, %r417, %r473;
	@%p193 bra 	$L__BB1_98;
	ld.param.u64 	%rd198, [_Z12_spmm_conv_1PKfPfiiPKiS3_S3_S0__param_0];
	and.b32  	%r475, %r4, -8;
	add.s32 	%r476, %r475, %r2;
	sub.s32 	%r477, %r476, %r813;
	shfl.sync.idx.b32	%r478|%p194, %r812, %r477, 31, -1;
	add.s32 	%r479, %r477, 1;
	shfl.sync.idx.b32	%r153|%p195, %r812, %r479, 31, -1;
	add.s32 	%r480, %r477, 2;
	shfl.sync.idx.b32	%r154|%p196, %r812, %r480, 31, -1;
	add.s32 	%r481, %r477, 3;
	shfl.sync.idx.b32	%r155|%p197, %r812, %r481, 31, -1;
	cvta.to.global.u64 	%rd125, %rd198;
	mul.wide.s32 	%rd126, %r478, 4;
	add.s64 	%rd1, %rd125, %rd126;
	shfl.sync.idx.b32	%r482|%p198, %r810, %r477, 31, -1;
	mov.b32 	%f133, %r482;
	setp.leu.f32 	%p199, %f133, 0f00000000;
	@%p199 bra 	$L__BB1_12;
	ld.global.nc.f32 	%f1053, [%rd1];
	fma.rn.f32 	%f1504, %f1053, %f133, %f1503;
	ld.global.nc.f32 	%f1054, [%rd1+128];
	mul.f32 	%f1505, %f1054, %f133;
	bra.uni 	$L__BB1_13;
$L__BB1_12:
	add.f32 	%f1504, %f1503, 0f00000000;
	mov.f32 	%f1505, 0f00000000;
$L__BB1_13:
	add.f32 	%f139, %f1505, %f1502;
	and.b32  	%r483, %r4, -8;
	add.s32 	%r484, %r483, %r2;
	sub.s32 	%r485, %r484, %r813;
	shfl.sync.idx.b32	%r486|%p200, %r809, %r485, 31, -1;
	mov.b32 	%f140, %r486;
	setp.leu.f32 	%p201, %f140, 0f00000000;
	mov.f32 	%f1506, 0f00000000;
	@%p201 bra 	$L__BB1_15;
	ld.global.nc.f32 	%f1056, [%rd1];
	mul.f32 	%f1506, %f1056, %f140;
$L__BB1_15:
	add.f32 	%f143, %f1506, %f1501;
	mov.f32 	%f1507, 0f00000000;
	@%p201 bra 	$L__BB1_17;
	ld.global.nc.f32 	%f1058, [%rd1+128];
	mul.f32 	%f1507, %f1058, %f140;
$L__BB1_17:
	add.f32 	%f146, %f1507, %f1500;
	and.b32  	%r487, %r4, -8;
	add.s32 	%r488, %r487, %r2;
	sub.s32 	%r489, %r488, %r813;
	shfl.sync.idx.b32	%r490|%p203, %r808, %r489, 31, -1;
	mov.b32 	%f147, %r490;
	setp.leu.f32 	%p204, %f147, 0f00000000;
	mov.f32 	%f1508, 0f00000000;
	@%p204 bra 	$L__BB1_19;
	ld.global.nc.f32 	%f1060, [%rd1];
	mul.f32 	%f1508, %f1060, %f147;
$L__BB1_19:
	add.f32 	%f150, %f1508, %f1499;
	mov.f32 	%f1509, 0f00000000;
	@%p204 bra 	$L__BB1_21;
	ld.global.nc.f32 	%f1062, [%rd1+128];
	mul.f32 	%f1509, %f1062, %f147;
$L__BB1_21:
	add.f32 	%f153, %f1509, %f1498;
	and.b32  	%r491, %r4, -8;
	add.s32 	%r492, %r491, %r2;
	sub.s32 	%r493, %r492, %r813;
	shfl.sync.idx.b32	%r494|%p206, %r807, %r493, 31, -1;
	mov.b32 	%f154, %r494;
	setp.leu.f32 	%p207, %f154, 0f00000000;
	mov.f32 	%f1510, 0f00000000;
	@%p207 bra 	$L__BB1_23;
	ld.global.nc.f32 	%f1064, [%rd1];
	mul.f32 	%f1510, %f1064, %f154;
$L__BB1_23:
	add.f32 	%f157, %f1510, %f1497;
	mov.f32 	%f1511, 0f00000000;
	@%p207 bra 	$L__BB1_25;
	ld.global.nc.f32 	%f1066, [%rd1+128];
	mul.f32 	%f1511, %f1066, %f154;
$L__BB1_25:
	add.f32 	%f160, %f1511, %f1496;
	and.b32  	%r495, %r4, -8;
	add.s32 	%r496, %r495, %r2;
	sub.s32 	%r497, %r496, %r813;
	shfl.sync.idx.b32	%r498|%p209, %r806, %r497, 31, -1;
	mov.b32 	%f161, %r498;
	setp.leu.f32 	%p210, %f161, 0f00000000;
	mov.f32 	%f1512, 0f00000000;
	@%p210 bra 	$L__BB1_27;
	ld.global.nc.f32 	%f1068, [%rd1];
	mul.f32 	%f1512, %f1068, %f161;
$L__BB1_27:
	add.f32 	%f164, %f1512, %f1495;
	mov.f32 	%f1513, 0f00000000;
	@%p210 bra 	$L__BB1_29;
	ld.global.nc.f32 	%f1070, [%rd1+128];
	mul.f32 	%f1513, %f1070, %f161;
$L__BB1_29:
	add.f32 	%f167, %f1513, %f1494;
	and.b32  	%r499, %r4, -8;
	add.s32 	%r500, %r499, %r2;
	sub.s32 	%r501, %r500, %r813;
	shfl.sync.idx.b32	%r502|%p212, %r805, %r501, 31, -1;
	mov.b32 	%f168, %r502;
	setp.leu.f32 	%p213, %f168, 0f00000000;
	mov.f32 	%f1514, 0f00000000;
	@%p213 bra 	$L__BB1_31;
	ld.global.nc.f32 	%f1072, [%rd1];
	mul.f32 	%f1514, %f1072, %f168;
$L__BB1_31:
	add.f32 	%f171, %f1514, %f1493;
	mov.f32 	%f1515, 0f00000000;
	@%p213 bra 	$L__BB1_33;
	ld.global.nc.f32 	%f1074, [%rd1+128];
	mul.f32 	%f1515, %f1074, %f168;
$L__BB1_33:
	add.f32 	%f174, %f1515, %f1492;
	and.b32  	%r503, %r4, -8;
	add.s32 	%r504, %r503, %r2;
	sub.s32 	%r505, %r504, %r813;
	shfl.sync.idx.b32	%r506|%p215, %r804, %r505, 31, -1;
	mov.b32 	%f175, %r506;
	setp.leu.f32 	%p216, %f175, 0f00000000;
	mov.f32 	%f1516, 0f00000000;
	@%p216 bra 	$L__BB1_35;
	ld.global.nc.f32 	%f1076, [%rd1];
	mul.f32 	%f1516, %f1076, %f175;
$L__BB1_35:
	add.f32 	%f178, %f1516, %f1491;
	mov.f32 	%f1517, 0f00000000;
	@%p216 bra 	$L__BB1_37;
	ld.global.nc.f32 	%f1078, [%rd1+128];
	mul.f32 	%f1517, %f1078, %f175;
$L__BB1_37:
	add.f32 	%f181, %f1517, %f1490;
	and.b32  	%r507, %r4, -8;
	add.s32 	%r508, %r507, %r2;
	sub.s32 	%r509, %r508, %r813;
	shfl.sync.idx.b32	%r510|%p218, %r803, %r509, 31, -1;
	mov.b32 	%f182, %r510;
	setp.leu.f32 	%p219, %f182, 0f00000000;
	mov.f32 	%f1518, 0f00000000;
	@%p219 bra 	$L__BB1_39;
	ld.global.nc.f32 	%f1080, [%rd1];
	mul.f32 	%f1518, %f1080, %f182;
$L__BB1_39:
	add.f32 	%f185, %f1518, %f1489;
	mov.f32 	%f1519, 0f00000000;
	@%p219 bra 	$L__BB1_41;
	ld.global.nc.f32 	%f1082, [%rd1+128];
	mul.f32 	%f1519, %f1082, %f182;
$L__BB1_41:
	add.f32 	%f188, %f1519, %f1488;
	and.b32  	%r511, %r4, -8;
	add.s32 	%r512, %r511, %r2;
	sub.s32 	%r513, %r512, %r813;
	shfl.sync.idx.b32	%r514|%p221, %r802, %r513, 31, -1;
	mov.b32 	%f189, %r514;
	setp.leu.f32 	%p222, %f189, 0f00000000;
	mov.f32 	%f1520, 0f00000000;
	@%p222 bra 	$L__BB1_43;
	ld.global.nc.f32 	%f1084, [%rd1];
	mul.f32 	%f1520, %f1084, %f189;
$L__BB1_43:
	add.f32 	%f192, %f1520, %f1487;
	mov.f32 	%f1521, 0f00000000;
	@%p222 bra 	$L__BB1_45;
	ld.global.nc.f32 	%f1086, [%rd1+128];
	mul.f32 	%f1521, %f1086, %f189;
$L__BB1_45:
	add.f32 	%f195, %f1521, %f1486;
	and.b32  	%r515, %r4, -8;
	add.s32 	%r516, %r515, %r2;
	sub.s32 	%r517, %r516, %r813;
	shfl.sync.idx.b32	%r518|%p224, %r801, %r517, 31, -1;
	mov.b32 	%f196, %r518;
	setp.leu.f32 	%p225, %f196, 0f00000000;
	mov.f32 	%f1522, 0f00000000;
	@%p225 bra 	$L__BB1_47;
	ld.global.nc.f32 	%f1088, [%rd1];
	mul.f32 	%f1522, %f1088, %f196;
$L__BB1_47:
	add.f32 	%f199, %f1522, %f1485;
	mov.f32 	%f1523, 0f00000000;
	@%p225 bra 	$L__BB1_49;
	ld.global.nc.f32 	%f1090, [%rd1+128];
	mul.f32 	%f1523, %f1090, %f196;
$L__BB1_49:
	add.f32 	%f202, %f1523, %f1484;
	and.b32  	%r519, %r4, -8;
	add.s32 	%r520, %r519, %r2;
	sub.s32 	%r521, %r520, %r813;
	shfl.sync.idx.b32	%r522|%p227, %r800, %r521, 31, -1;
	mov.b32 	%f203, %r522;
	setp.leu.f32 	%p228, %f203, 0f00000000;
	mov.f32 	%f1524, 0f00000000;
	@%p228 bra 	$L__BB1_51;
	ld.global.nc.f32 	%f1092, [%rd1];
	mul.f32 	%f1524, %f1092, %f203;
$L__BB1_51:
	add.f32 	%f206, %f1524, %f1483;
	mov.f32 	%f1525, 0f00000000;
	@%p228 bra 	$L__BB1_53;
	ld.global.nc.f32 	%f1094, [%rd1+128];
	mul.f32 	%f1525, %f1094, %f203;
$L__BB1_53:
	add.f32 	%f209, %f1525, %f1482;
	and.b32  	%r523, %r4, -8;
	add.s32 	%r524, %r523, %r2;
	sub.s32 	%r525, %r524, %r813;
	shfl.sync.idx.b32	%r526|%p230, %r799, %r525, 31, -1;
	mov.b32 	%f210, %r526;
	setp.leu.f32 	%p231, %f210, 0f00000000;
	mov.f32 	%f1526, 0f00000000;
	@%p231 bra 	$L__BB1_55;
	ld.global.nc.f32 	%f1096, [%rd1];
	mul.f32 	%f1526, %f1096, %f210;
$L__BB1_55:
	add.f32 	%f213, %f1526, %f1481;
	mov.f32 	%f1527, 0f00000000;
	@%p231 bra 	$L__BB1_57;
	ld.global.nc.f32 	%f1098, [%rd1+128];
	mul.f32 	%f1527, %f1098, %f210;
$L__BB1_57:
	add.f32 	%f216, %f1527, %f1480;
	and.b32  	%r527, %r4, -8;
	add.s32 	%r528, %r527, %r2;
	sub.s32 	%r529, %r528, %r813;
	shfl.sync.idx.b32	%r530|%p233, %r798, %r529, 31, -1;
	mov.b32 	%f217, %r530;
	setp.leu.f32 	%p234, %f217, 0f00000000;
	mov.f32 	%f1528, 0f00000000;
	@%p234 bra 	$L__BB1_59;
	ld.global.nc.f32 	%f1100, [%rd1];
	mul.f32 	%f1528, %f1100, %f217;
$L__BB1_59:
	add.f32 	%f220, %f1528, %f1479;
	mov.f32 	%f1529, 0f00000000;
	@%p234 bra 	$L__BB1_61;
	ld.global.nc.f32 	%f1102, [%rd1+128];
	mul.f32 	%f1529, %f1102, %f217;
$L__BB1_61:
	add.f32 	%f223, %f1529, %f1478;
	and.b32  	%r531, %r4, -8;
	add.s32 	%r532, %r531, %r2;
	sub.s32 	%r533, %r532, %r813;
	shfl.sync.idx.b32	%r534|%p236, %r797, %r533, 31, -1;
	mov.b32 	%f224, %r534;
	setp.leu.f32 	%p237, %f224, 0f00000000;
	mov.f32 	%f1530, 0f00000000;
	@%p237 bra 	$L__BB1_63;
	ld.global.nc.f32 	%f1104, [%rd1];
	mul.f32 	%f1530, %f1104, %f224;
$L__BB1_63:
	add.f32 	%f227, %f1530, %f1477;
	mov.f32 	%f1531, 0f00000000;
	@%p237 bra 	$L__BB1_65;
	ld.global.nc.f32 	%f1106, [%rd1+128];
	mul.f32 	%f1531, %f1106, %f224;
$L__BB1_65:
	add.f32 	%f230, %f1531, %f1476;
	and.b32  	%r535, %r4, -8;
	add.s32 	%r536, %r535, %r2;
	sub.s32 	%r537, %r536, %r813;
	shfl.sync.idx.b32	%r538|%p239, %r796, %r537, 31, -1;
	mov.b32 	%f231, %r538;
	setp.leu.f32 	%p240, %f231, 0f00000000;
	mov.f32 	%f1532, 0f00000000;
	@%p240 bra 	$L__BB1_67;
	ld.global.nc.f32 	%f1108, [%rd1];
	mul.f32 	%f1532, %f1108, %f231;
$L__BB1_67:
	add.f32 	%f234, %f1532, %f1475;
	mov.f32 	%f1533, 0f00000000;
	@%p240 bra 	$L__BB1_69;
	ld.global.nc.f32 	%f1110, [%rd1+128];
	mul.f32 	%f1533, %f1110, %f231;
$L__BB1_69:
	add.f32 	%f237, %f1533, %f1474;
	and.b32  	%r539, %r4, -8;
	add.s32 	%r540, %r539, %r2;
	sub.s32 	%r541, %r540, %r813;
	shfl.sync.idx.b32	%r542|%p242, %r795, %r541, 31, -1;
	mov.b32 	%f238, %r542;
	setp.leu.f32 	%p243, %f238, 0f00000000;
	mov.f32 	%f1534, 0f00000000;
	@%p243 bra 	$L__BB1_71;
	ld.global.nc.f32 	%f1112, [%rd1];
	mul.f32 	%f1534, %f1112, %f238;
$L__BB1_71:
	add.f32 	%f241, %f1534, %f1473;
	mov.f32 	%f1535, 0f00000000;
	@%p243 bra 	$L__BB1_73;
	ld.global.nc.f32 	%f1114, [%rd1+128];
	mul.f32 	%f1535, %f1114, %f238;
$L__BB1_73:
	add.f32 	%f244, %f1535, %f1472;
	and.b32  	%r543, %r4, -8;
	add.s32 	%r544, %r543, %r2;
	sub.s32 	%r545, %r544, %r813;
	shfl.sync.idx.b32	%r546|%p245, %r794, %r545, 31, -1;
	mov.b32 	%f245, %r546;
	setp.leu.f32 	%p246, %f245, 0f00000000;
	mov.f32 	%f1536, 0f00000000;
	@%p246 bra 	$L__BB1_75;
	ld.global.nc.f32 	%f1116, [%rd1];
	mul.f32 	%f1536, %f1116, %f245;
$L__BB1_75:
	add.f32 	%f248, %f1536, %f1471;
	mov.f32 	%f1537, 0f00000000;
	@%p246 bra 	$L__BB1_77;
	ld.global.nc.f32 	%f1118, [%rd1+128];
	mul.f32 	%f1537, %f1118, %f245;
$L__BB1_77:
	add.f32 	%f251, %f1537, %f1470;
	and.b32  	%r547, %r4, -8;
	add.s32 	%r548, %r547, %r2;
	sub.s32 	%r549, %r548, %r813;
	shfl.sync.idx.b32	%r550|%p248, %r793, %r549, 31, -1;
	mov.b32 	%f252, %r550;
	setp.leu.f32 	%p249, %f252, 0f00000000;
	mov.f32 	%f1538, 0f00000000;
	@%p249 bra 	$L__BB1_79;
	ld.global.nc.f32 	%f1120, [%rd1];
	mul.f32 	%f1538, %f1120, %f252;
$L__BB1_79:
	add.f32 	%f255, %f1538, %f1469;
	mov.f32 	%f1539, 0f00000000;
	@%p249 bra 	$L__BB1_81;
	ld.global.nc.f32 	%f1122, [%rd1+128];
	mul.f32 	%f1539, %f1122, %f252;
$L__BB1_81:
	add.f32 	%f258, %f1539, %f1468;
	and.b32  	%r551, %r4, -8;
	add.s32 	%r552, %r551, %r2;
	sub.s32 	%r553, %r552, %r813;
	shfl.sync.idx.b32	%r554|%p251, %r792, %r553, 31, -1;
	mov.b32 	%f259, %r554;
	setp.leu.f32 	%p252, %f259, 0f00000000;
	mov.f32 	%f1540, 0f00000000;
	@%p252 bra 	$L__BB1_83;
	ld.global.nc.f32 	%f1124, [%rd1];
	mul.f32 	%f1540, %f1124, %f259;
$L__BB1_83:
	add.f32 	%f262, %f1540, %f1467;
	mov.f32 	%f1541, 0f00000000;
	@%p252 bra 	$L__BB1_85;
	ld.global.nc.f32 	%f1126, [%rd1+128];
	mul.f32 	%f1541, %f1126, %f259;
$L__BB1_85:
	add.f32 	%f265, %f1541, %f1466;
	and.b32  	%r555, %r4, -8;
	add.s32 	%r556, %r555, %r2;
	sub.s32 	%r557, %r556, %r813;
	shfl.sync.idx.b32	%r558|%p254, %r791, %r557, 31, -1;
	mov.b32 	%f266, %r558;
	setp.leu.f32 	%p255, %f266, 0f00000000;
	mov.f32 	%f1542, 0f00000000;
	@%p255 bra 	$L__BB1_87;
	ld.global.nc.f32 	%f1128, [%rd1];
	mul.f32 	%f1542, %f1128, %f266;
$L__BB1_87:
	add.f32 	%f269, %f1542, %f1465;
	mov.f32 	%f1543, 0f00000000;
	@%p255 bra 	$L__BB1_89;
	ld.global.nc.f32 	%f1130, [%rd1+128];
	mul.f32 	%f1543, %f1130, %f266;
$L__BB1_89:
	add.f32 	%f272, %f1543, %f1464;
	and.b32  	%r559, %r4, -8;
	add.s32 	%r560, %r559, %r2;
	sub.s32 	%r561, %r560, %r813;
	shfl.sync.idx.b32	%r562|%p257, %r790, %r561, 31, -1;
	mov.b32 	%f273, %r562;
	setp.leu.f32 	%p258, %f273, 0f00000000;
	mov.f32 	%f1544, 0f00000000;
	@%p258 bra 	$L__BB1_91;
	ld.global.nc.f32 	%f1132, [%rd1];
	mul.f32 	%f1544, %f1132, %f273;
$L__BB1_91:
	add.f32 	%f276, %f1544, %f1463;
	mov.f32 	%f1545, 0f00000000;
	@%p258 bra 	$L__BB1_93;
	ld.global.nc.f32 	%f1134, [%rd1+128];
	mul.f32 	%f1545, %f1134, %f273;
$L__BB1_93:
	add.f32 	%f279, %f1545, %f1462;
	and.b32  	%r563, %r4, -8;
	add.s32 	%r564, %r563, %r2;
	sub.s32 	%r565, %r564, %r813;
	shfl.sync.idx.b32	%r566|%p260, %r789, %r565, 31, -1;
	mov.b32 	%f280, %r566;
	setp.leu.f32 	%p261, %f280, 0f00000000;
	mov.f32 	%f1546, 0f00000000;
	@%p261 bra 	$L__BB1_95;
	ld.global.nc.f32 	%f1136, [%rd1];
	mul.f32 	%f1546, %f1136, %f280;
$L__BB1_95:
	add.f32 	%f283, %f1546, %f1461;
	mov.f32 	%f1547, 0f00000000;
	@%p261 bra 	$L__BB1_97;
	ld.global.nc.f32 	%f1138, [%rd1+128];
	mul.f32 	%f1547, %f1138, %f280;
$L__BB1_97:
	ld.param.u64 	%rd199, [_Z12_spmm_conv_1PKfPfiiPKiS3_S3_S0__param_0];
	add.f32 	%f1139, %f1547, %f1460;
	cvta.to.global.u64 	%rd127, %rd199;
	mul.wide.s32 	%rd128, %r153, 4;
	add.s64 	%rd129, %rd127, %rd128;
	and.b32  	%r567, %r4, -8;
	add.s32 	%r568, %r567, %r2;
	sub.s32 	%r569, %r568, %r813;
	add.s32 	%r570, %r569, 1;
	shfl.sync.idx.b32	%r571|%p263, %r810, %r570, 31, -1;
	mov.b32 	%f1140, %r571;
	ld.global.nc.f32 	%f1141, [%rd129];
	fma.rn.f32 	%f1142, %f1141, %f1140, %f1504;
	ld.global.nc.f32 	%f1143, [%rd129+128];
	fma.rn.f32 	%f1144, %f1143, %f1140, %f139;
	shfl.sync.idx.b32	%r572|%p264, %r809, %r570, 31, -1;
	mov.b32 	%f1145, %r572;
	fma.rn.f32 	%f1146, %f1141, %f1145, %f143;
	fma.rn.f32 	%f1147, %f1143, %f1145, %f146;
	shfl.sync.idx.b32	%r573|%p265, %r808, %r570, 31, -1;
	mov.b32 	%f1148, %r573;
	fma.rn.f32 	%f1149, %f1141, %f1148, %f150;
	fma.rn.f32 	%f1150, %f1143, %f1148, %f153;
	shfl.sync.idx.b32	%r574|%p266, %r807, %r570, 31, -1;
	mov.b32 	%f1151, %r574;
	fma.rn.f32 	%f1152, %f1141, %f1151, %f157;
	fma.rn.f32 	%f1153, %f1143, %f1151, %f160;
	shfl.sync.idx.b32	%r575|%p267, %r806, %r570, 31, -1;
	mov.b32 	%f1154, %r575;
	fma.rn.f32 	%f1155, %f1141, %f1154, %f164;
	fma.rn.f32 	%f1156, %f1143, %f1154, %f167;
	shfl.sync.idx.b32	%r576|%p268, %r805, %r570, 31, -1;
	mov.b32 	%f1157, %r576;
	fma.rn.f32 	%f1158, %f1141, %f1157, %f171;
	fma.rn.f32 	%f1159, %f1143, %f1157, %f174;
	shfl.sync.idx.b32	%r577|%p269, %r804, %r570, 31, -1;
	mov.b32 	%f1160, %r577;
	fma.rn.f32 	%f1161, %f1141, %f1160, %f178;
	fma.rn.f32 	%f1162, %f1143, %f1160, %f181;
	shfl.sync.idx.b32	%r578|%p270, %r803, %r570, 31, -1;
	mov.b32 	%f1163, %r578;
	fma.rn.f32 	%f1164, %f1141, %f1163, %f185;
	fma.rn.f32 	%f1165, %f1143, %f1163, %f188;
	shfl.sync.idx.b32	%r579|%p271, %r802, %r570, 31, -1;
	mov.b32 	%f1166, %r579;
	fma.rn.f32 	%f1167, %f1141, %f1166, %f192;
	fma.rn.f32 	%f1168, %f1143, %f1166, %f195;
	shfl.sync.idx.b32	%r580|%p272, %r801, %r570, 31, -1;
	mov.b32 	%f1169, %r580;
	fma.rn.f32 	%f1170, %f1141, %f1169, %f199;
	fma.rn.f32 	%f1171, %f1143, %f1169, %f202;
	shfl.sync.idx.b32	%r581|%p273, %r800, %r570, 31, -1;
	mov.b32 	%f1172, %r581;
	fma.rn.f32 	%f1173, %f1141, %f1172, %f206;
	fma.rn.f32 	%f1174, %f1143, %f1172, %f209;
	shfl.sync.idx.b32	%r582|%p274, %r799, %r570, 31, -1;
	mov.b32 	%f1175, %r582;
	fma.rn.f32 	%f1176, %f1141, %f1175, %f213;
	fma.rn.f32 	%f1177, %f1143, %f1175, %f216;
	shfl.sync.idx.b32	%r583|%p275, %r798, %r570, 31, -1;
	mov.b32 	%f1178, %r583;
	fma.rn.f32 	%f1179, %f1141, %f1178, %f220;
	fma.rn.f32 	%f1180, %f1143, %f1178, %f223;
	shfl.sync.idx.b32	%r584|%p276, %r797, %r570, 31, -1;
	mov.b32 	%f1181, %r584;
	fma.rn.f32 	%f1182, %f1141, %f1181, %f227;
	fma.rn.f32 	%f1183, %f1143, %f1181, %f230;
	shfl.sync.idx.b32	%r585|%p277, %r796, %r570, 31, -1;
	mov.b32 	%f1184, %r585;
	fma.rn.f32 	%f1185, %f1141, %f1184, %f234;
	fma.rn.f32 	%f1186, %f1143, %f1184, %f237;
	shfl.sync.idx.b32	%r586|%p278, %r795, %r570, 31, -1;
	mov.b32 	%f1187, %r586;
	fma.rn.f32 	%f1188, %f1141, %f1187, %f241;
	fma.rn.f32 	%f1189, %f1143, %f1187, %f244;
	shfl.sync.idx.b32	%r587|%p279, %r794, %r570, 31, -1;
	mov.b32 	%f1190, %r587;
	fma.rn.f32 	%f1191, %f1141, %f1190, %f248;
	fma.rn.f32 	%f1192, %f1143, %f1190, %f251;
	shfl.sync.idx.b32	%r588|%p280, %r793, %r570, 31, -1;
	mov.b32 	%f1193, %r588;
	fma.rn.f32 	%f1194, %f1141, %f1193, %f255;
	fma.rn.f32 	%f1195, %f1143, %f1193, %f258;
	shfl.sync.idx.b32	%r589|%p281, %r792, %r570, 31, -1;
	mov.b32 	%f1196, %r589;
	fma.rn.f32 	%f1197, %f1141, %f1196, %f262;
	fma.rn.f32 	%f1198, %f1143, %f1196, %f265;
	shfl.sync.idx.b32	%r590|%p282, %r791, %r570, 31, -1;
	mov.b32 	%f1199, %r590;
	fma.rn.f32 	%f1200, %f1141, %f1199, %f269;
	fma.rn.f32 	%f1201, %f1143, %f1199, %f272;
	shfl.sync.idx.b32	%r591|%p283, %r790, %r570, 31, -1;
	mov.b32 	%f1202, %r591;
	fma.rn.f32 	%f1203, %f1141, %f1202, %f276;
	fma.rn.f32 	%f1204, %f1143, %f1202, %f279;
	shfl.sync.idx.b32	%r592|%p284, %r789, %r570, 31, -1;
	mov.b32 	%f1205, %r592;
	fma.rn.f32 	%f1206, %f1141, %f1205, %f283;
	fma.rn.f32 	%f1207, %f1143, %f1205, %f1139;
	mul.wide.s32 	%rd130, %r154, 4;
	add.s64 	%rd131, %rd127, %rd130;
	add.s32 	%r593, %r569, 2;
	shfl.sync.idx.b32	%r594|%p285, %r810, %r593, 31, -1;
	mov.b32 	%f1208, %r594;
	ld.global.nc.f32 	%f1209, [%rd131];
	fma.rn.f32 	%f1210, %f1209, %f1208, %f1142;
	ld.global.nc.f32 	%f1211, [%rd131+128];
	fma.rn.f32 	%f1212, %f1211, %f1208, %f1144;
	shfl.sync.idx.b32	%r595|%p286, %r809, %r593, 31, -1;
	mov.b32 	%f1213, %r595;
	fma.rn.f32 	%f1214, %f1209, %f1213, %f1146;
	fma.rn.f32 	%f1215, %f1211, %f1213, %f1147;
	shfl.sync.idx.b32	%r596|%p287, %r808, %r593, 31, -1;
	mov.b32 	%f1216, %r596;
	fma.rn.f32 	%f1217, %f1209, %f1216, %f1149;
	fma.rn.f32 	%f1218, %f1211, %f1216, %f1150;
	shfl.sync.idx.b32	%r597|%p288, %r807, %r593, 31, -1;
	mov.b32 	%f1219, %r597;
	fma.rn.f32 	%f1220, %f1209, %f1219, %f1152;
	fma.rn.f32 	%f1221, %f1211, %f1219, %f1153;
	shfl.sync.idx.b32	%r598|%p289, %r806, %r593, 31, -1;
	mov.b32 	%f1222, %r598;
	fma.rn.f32 	%f1223, %f1209, %f1222, %f1155;
	fma.rn.f32 	%f1224, %f1211, %f1222, %f1156;
	shfl.sync.idx.b32	%r599|%p290, %r805, %r593, 31, -1;
	mov.b32 	%f1225, %r599;
	fma.rn.f32 	%f1226, %f1209, %f1225, %f1158;
	fma.rn.f32 	%f1227, %f1211, %f1225, %f1159;
	shfl.sync.idx.b32	%r600|%p291, %r804, %r593, 31, -1;
	mov.b32 	%f1228, %r600;
	fma.rn.f32 	%f1229, %f1209, %f1228, %f1161;
	fma.rn.f32 	%f1230, %f1211, %f1228, %f1162;
	shfl.sync.idx.b32	%r601|%p292, %r803, %r593, 31, -1;
	mov.b32 	%f1231, %r601;
	fma.rn.f32 	%f1232, %f1209, %f1231, %f1164;
	fma.rn.f32 	%f1233, %f1211, %f1231, %f1165;
	shfl.sync.idx.b32	%r602|%p293, %r802, %r593, 31, -1;
	mov.b32 	%f1234, %r602;
	fma.rn.f32 	%f1235, %f1209, %f1234, %f1167;
	fma.rn.f32 	%f1236, %f1211, %f1234, %f1168;
	shfl.sync.idx.b32	%r603|%p294, %r801, %r593, 31, -1;
	mov.b32 	%f1237, %r603;
	fma.rn.f32 	%f1238, %f1209, %f1237, %f1170;
	fma.rn.f32 	%f1239, %f1211, %f1237, %f1171;
	shfl.sync.idx.b32	%r604|%p295, %r800, %r593, 31, -1;
	mov.b32 	%f1240, %r604;
	fma.rn.f32 	%f1241, %f1209, %f1240, %f1173;
	fma.rn.f32 	%f1242, %f1211, %f1240, %f1174;
	shfl.sync.idx.b32	%r605|%p296, %r799, %r593, 31, -1;
	mov.b32 	%f1243, %r605;
	fma.rn.f32 	%f1244, %f1209, %f1243, %f1176;
	fma.rn.f32 	%f1245, %f1211, %f1243, %f1177;
	shfl.sync.idx.b32	%r606|%p297, %r798, %r593, 31, -1;
	mov.b32 	%f1246, %r606;
	fma.rn.f32 	%f1247, %f1209, %f1246, %f1179;
	fma.rn.f32 	%f1248, %f1211, %f1246, %f1180;
	shfl.sync.idx.b32	%r607|%p298, %r797, %r593, 31, -1;
	mov.b32 	%f1249, %r607;
	fma.rn.f32 	%f1250, %f1209, %f1249, %f1182;
	fma.rn.f32 	%f1251, %f1211, %f1249, %f1183;
	shfl.sync.idx.b32	%r608|%p299, %r796, %r593, 31, -1;
	mov.b32 	%f1252, %r608;
	fma.rn.f32 	%f1253, %f1209, %f1252, %f1185;
	fma.rn.f32 	%f1254, %f1211, %f1252, %f1186;
	shfl.sync.idx.b32	%r609|%p300, %r795, %r593, 31, -1;
	mov.b32 	%f1255, %r609;
	fma.rn.f32 	%f1256, %f1209, %f1255, %f1188;
	fma.rn.f32 	%f1257, %f1211, %f1255, %f1189;
	shfl.sync.idx.b32	%r610|%p301, %r794, %r593, 31, -1;
	mov.b32 	%f1258, %r610;
	fma.rn.f32 	%f1259, %f1209, %f1258, %f1191;
	fma.rn.f32 	%f1260, %f1211, %f1258, %f1192;
	shfl.sync.idx.b32	%r611|%p302, %r793, %r593, 31, -1;
	mov.b32 	%f1261, %r611;
	fma.rn.f32 	%f1262, %f1209, %f1261, %f1194;
	fma.rn.f32 	%f1263, %f1211, %f1261, %f1195;
	shfl.sync.idx.b32	%r612|%p303, %r792, %r593, 31, -1;
	mov.b32 	%f1264, %r612;
	fma.rn.f32 	%f1265, %f1209, %f1264, %f1197;
	fma.rn.f32 	%f1266, %f1211, %f1264, %f1198;
	shfl.sync.idx.b32	%r613|%p304, %r791, %r593, 31, -1;
	mov.b32 	%f1267, %r613;
	fma.rn.f32 	%f1268, %f1209, %f1267, %f1200;
	fma.rn.f32 	%f1269, %f1211, %f1267, %f1201;
	shfl.sync.idx.b32	%r614|%p305, %r790, %r593, 31, -1;
	mov.b32 	%f1270, %r614;
	fma.rn.f32 	%f1271, %f1209, %f1270, %f1203;
	fma.rn.f32 	%f1272, %f1211, %f1270, %f1204;
	shfl.sync.idx.b32	%r615|%p306, %r789, %r593, 31, -1;
	mov.b32 	%f1273, %r615;
	fma.rn.f32 	%f1274, %f1209, %f1273, %f1206;
	fma.rn.f32 	%f1275, %f1211, %f1273, %f1207;
	mul.wide.s32 	%rd132, %r155, 4;
	add.s64 	%rd133, %rd127, %rd132;
	add.s32 	%r616, %r569, 3;
	shfl.sync.idx.b32	%r617|%p307, %r810, %r616, 31, -1;
	mov.b32 	%f1276, %r617;
	ld.global.nc.f32 	%f1277, [%rd133];
	fma.rn.f32 	%f1503, %f1277, %f1276, %f1210;
	ld.global.nc.f32 	%f1278, [%rd133+128];
	fma.rn.f32 	%f1502, %f1278, %f1276, %f1212;
	shfl.sync.idx.b32	%r618|%p308, %r809, %r616, 31, -1;
	mov.b32 	%f1279, %r618;
	fma.rn.f32 	%f1501, %f1277, %f1279, %f1214;
	fma.rn.f32 	%f1500, %f1278, %f1279, %f1215;
	shfl.sync.idx.b32	%r619|%p309, %r808, %r616, 31, -1;
	mov.b32 	%f1280, %r619;
	fma.rn.f32 	%f1499, %f1277, %f1280, %f1217;
	fma.rn.f32 	%f1498, %f1278, %f1280, %f1218;
	shfl.sync.idx.b32	%r620|%p310, %r807, %r616, 31, -1;
	mov.b32 	%f1281, %r620;
	fma.rn.f32 	%f1497, %f1277, %f1281, %f1220;
	fma.rn.f32 	%f1496, %f1278, %f1281, %f1221;
	shfl.sync.idx.b32	%r621|%p311, %r806, %r616, 31, -1;
	mov.b32 	%f1282, %r621;
	fma.rn.f32 	%f1495, %f1277, %f1282, %f1223;
	fma.rn.f32 	%f1494, %f1278, %f1282, %f1224;
	shfl.sync.idx.b32	%r622|%p312, %r805, %r616, 31, -1;
	mov.b32 	%f1283, %r622;
	fma.rn.f32 	%f1493, %f1277, %f1283, %f1226;
	fma.rn.f32 	%f1492, %f1278, %f1283, %f1227;
	shfl.sync.idx.b32	%r623|%p313, %r804, %r616, 31, -1;
	mov.b32 	%f1284, %r623;
	fma.rn.f32 	%f1491, %f1277, %f1284, %f1229;
	fma.rn.f32 	%f1490, %f1278, %f1284, %f1230;
	shfl.sync.idx.b32	%r624|%p314, %r803, %r616, 31, -1;
	mov.b32 	%f1285, %r624;
	fma.rn.f32 	%f1489, %f1277, %f1285, %f1232;
	fma.rn.f32 	%f1488, %f1278, %f1285, %f1233;
	shfl.sync.idx.b32	%r625|%p315, %r802, %r616, 31, -1;
	mov.b32 	%f1286, %r625;
	fma.rn.f32 	%f1487, %f1277, %f1286, %f1235;
	fma.rn.f32 	%f1486, %f1278, %f1286, %f1236;
	shfl.sync.idx.b32	%r626|%p316, %r801, %r616, 31, -1;
	mov.b32 	%f1287, %r626;
	fma.rn.f32 	%f1485, %f1277, %f1287, %f1238;
	fma.rn.f32 	%f1484, %f1278, %f1287, %f1239;
	shfl.sync.idx.b32	%r627|%p317, %r800, %r616, 31, -1;
	mov.b32 	%f1288, %r627;
	fma.rn.f32 	%f1483, %f1277, %f1288, %f1241;
	fma.rn.f32 	%f1482, %f1278, %f1288, %f1242;
	shfl.sync.idx.b32	%r628|%p318, %r799, %r616, 31, -1;
	mov.b32 	%f1289, %r628;
	fma.rn.f32 	%f1481, %f1277, %f1289, %f1244;
	fma.rn.f32 	%f1480, %f1278, %f1289, %f1245;
	shfl.sync.idx.b32	%r629|%p319, %r798, %r616, 31, -1;
	mov.b32 	%f1290, %r629;
	fma.rn.f32 	%f1479, %f1277, %f1290, %f1247;
	fma.rn.f32 	%f1478, %f1278, %f1290, %f1248;
	shfl.sync.idx.b32	%r630|%p320, %r797, %r616, 31, -1;
	mov.b32 	%f1291, %r630;
	fma.rn.f32 	%f1477, %f1277, %f1291, %f1250;
	fma.rn.f32 	%f1476, %f1278, %f1291, %f1251;
	shfl.sync.idx.b32	%r631|%p321, %r796, %r616, 31, -1;
	mov.b32 	%f1292, %r631;
	fma.rn.f32 	%f1475, %f1277, %f1292, %f1253;
	fma.rn.f32 	%f1474, %f1278, %f1292, %f1254;
	shfl.sync.idx.b32	%r632|%p322, %r795, %r616, 31, -1;
	mov.b32 	%f1293, %r632;
	fma.rn.f32 	%f1473, %f1277, %f1293, %f1256;
	fma.rn.f32 	%f1472, %f1278, %f1293, %f1257;
	shfl.sync.idx.b32	%r633|%p323, %r794, %r616, 31, -1;
	mov.b32 	%f1294, %r633;
	fma.rn.f32 	%f1471, %f1277, %f1294, %f1259;
	fma.rn.f32 	%f1470, %f1278, %f1294, %f1260;
	shfl.sync.idx.b32	%r634|%p324, %r793, %r616, 31, -1;
	mov.b32 	%f1295, %r634;
	fma.rn.f32 	%f1469, %f1277, %f1295, %f1262;
	fma.rn.f32 	%f1468, %f1278, %f1295, %f1263;
	shfl.sync.idx.b32	%r635|%p325, %r792, %r616, 31, -1;
	mov.b32 	%f1296, %r635;
	fma.rn.f32 	%f1467, %f1277, %f1296, %f1265;
	fma.rn.f32 	%f1466, %f1278, %f1296, %f1266;
	shfl.sync.idx.b32	%r636|%p326, %r791, %r616, 31, -1;
	mov.b32 	%f1297, %r636;
	fma.rn.f32 	%f1465, %f1277, %f1297, %f1268;
	fma.rn.f32 	%f1464, %f1278, %f1297, %f1269;
	shfl.sync.idx.b32	%r637|%p327, %r790, %r616, 31, -1;
	mov.b32 	%f1298, %r637;
	fma.rn.f32 	%f1463, %f1277, %f1298, %f1271;
	fma.rn.f32 	%f1462, %f1278, %f1298, %f1272;
	shfl.sync.idx.b32	%r638|%p328, %r789, %r616, 31, -1;
	mov.b32 	%f1299, %r638;
	fma.rn.f32 	%f1461, %f1277, %f1299, %f1274;
	fma.rn.f32 	%f1460, %f1278, %f1299, %f1275;
$L__BB1_98:
	and.b32  	%r639, %r4, -4;
	and.b32  	%r640, %r4, -2;
	setp.ge.s32 	%p329, %r639, %r640;
	@%p329 bra 	$L__BB1_100;
	ld.param.u64 	%rd200, [_Z12_spmm_conv_1PKfPfiiPKiS3_S3_S0__param_0];
	and.b32  	%r641, %r4, -4;
	add.s32 	%r642, %r641, %r2;
	sub.s32 	%r643, %r642, %r813;
	shfl.sync.idx.b32	%r644|%p330, %r812, %r643, 31, -1;
	add.s32 	%r645, %r643, 1;
	shfl.sync.idx.b32	%r646|%p331, %r812, %r645, 31, -1;
	cvta.to.global.u64 	%rd134, %rd200;
	mul.wide.s32 	%rd135, %r644, 4;
	add.s64 	%rd136, %rd134, %rd135;
	shfl.sync.idx.b32	%r647|%p332, %r810, %r643, 31, -1;
	mov.b32 	%f1300, %r647;
	ld.global.nc.f32 	%f1301, [%rd136];
	fma.rn.f32 	%f1302, %f1301, %f1300, %f1503;
	ld.global.nc.f32 	%f1303, [%rd136+128];
	fma.rn.f32 	%f1304, %f1303, %f1300, %f1502;
	shfl.sync.idx.b32	%r648|%p333, %r809, %r643, 31, -1;
	mov.b32 	%f1305, %r648;
	fma.rn.f32 	%f1306, %f1301, %f1305, %f1501;
	fma.rn.f32 	%f1307, %f1303, %f1305, %f1500;
	shfl.sync.idx.b32	%r649|%p334, %r808, %r643, 31, -1;
	mov.b32 	%f1308, %r649;
	fma.rn.f32 	%f1309, %f1301, %f1308, %f1499;
	fma.rn.f32 	%f1310, %f1303, %f1308, %f1498;
	shfl.sync.idx.b32	%r650|%p335, %r807, %r643, 31, -1;
	mov.b32 	%f1311, %r650;
	fma.rn.f32 	%f1312, %f1301, %f1311, %f1497;
	fma.rn.f32 	%f1313, %f1303, %f1311, %f1496;
	shfl.sync.idx.b32	%r651|%p336, %r806, %r643, 31, -1;
	mov.b32 	%f1314, %r651;
	fma.rn.f32 	%f1315, %f1301, %f1314, %f1495;
	fma.rn.f32 	%f1316, %f1303, %f1314, %f1494;
	shfl.sync.idx.b32	%r652|%p337, %r805, %r643, 31, -1;
	mov.b32 	%f1317, %r652;
	fma.rn.f32 	%f1318, %f1301, %f1317, %f1493;
	fma.rn.f32 	%f1319, %f1303, %f1317, %f1492;
	shfl.sync.idx.b32	%r653|%p338, %r804, %r643, 31, -1;
	mov.b32 	%f1320, %r653;
	fma.rn.f32 	%f1321, %f1301, %f1320, %f1491;
	fma.rn.f32 	%f1322, %f1303, %f1320, %f1490;
	shfl.sync.idx.b32	%r654|%p339, %r803, %r643, 31, -1;
	mov.b32 	%f1323, %r654;
	fma.rn.f32 	%f1324, %f1301, %f1323, %f1489;
	fma.rn.f32 	%f1325, %f1303, %f1323, %f1488;
	shfl.sync.idx.b32	%r655|%p340, %r802, %r643, 31, -1;
	mov.b32 	%f1326, %r655;
	fma.rn.f32 	%f1327, %f1301, %f1326, %f1487;
	fma.rn.f32 	%f1328, %f1303, %f1326, %f1486;
	shfl.sync.idx.b32	%r656|%p341, %r801, %r643, 31, -1;
	mov.b32 	%f1329, %r656;
	fma.rn.f32 	%f1330, %f1301, %f1329, %f1485;
	fma.rn.f32 	%f1331, %f1303, %f1329, %f1484;
	shfl.sync.idx.b32	%r657|%p342, %r800, %r643, 31, -1;
	mov.b32 	%f1332, %r657;
	fma.rn.f32 	%f1333, %f1301, %f1332, %f1483;
	fma.rn.f32 	%f1334, %f1303, %f1332, %f1482;
	shfl.sync.idx.b32	%r658|%p343, %r799, %r643, 31, -1;
	mov.b32 	%f1335, %r658;
	fma.rn.f32 	%f1336, %f1301, %f1335, %f1481;
	fma.rn.f32 	%f1337, %f1303, %f1335, %f1480;
	shfl.sync.idx.b32	%r659|%p344, %r798, %r643, 31, -1;
	mov.b32 	%f1338, %r659;
	fma.rn.f32 	%f1339, %f1301, %f1338, %f1479;
	fma.rn.f32 	%f1340, %f1303, %f1338, %f1478;
	shfl.sync.idx.b32	%r660|%p345, %r797, %r643, 31, -1;
	mov.b32 	%f1341, %r660;
	fma.rn.f32 	%f1342, %f1301, %f1341, %f1477;
	fma.rn.f32 	%f1343, %f1303, %f1341, %f1476;
	shfl.sync.idx.b32	%r661|%p346, %r796, %r643, 31, -1;
	mov.b32 	%f1344, %r661;
	fma.rn.f32 	%f1345, %f1301, %f1344, %f1475;
	fma.rn.f32 	%f1346, %f1303, %f1344, %f1474;
	shfl.sync.idx.b32	%r662|%p347, %r795, %r643, 31, -1;
	mov.b32 	%f1347, %r662;
	fma.rn.f32 	%f1348, %f1301, %f1347, %f1473;
	fma.rn.f32 	%f1349, %f1303, %f1347, %f1472;
	shfl.sync.idx.b32	%r663|%p348, %r794, %r643, 31, -1;
	mov.b32 	%f1350, %r663;
	fma.rn.f32 	%f1351, %f1301, %f1350, %f1471;
	fma.rn.f32 	%f1352, %f1303, %f1350, %f1470;
	shfl.sync.idx.b32	%r664|%p349, %r793, %r643, 31, -1;
	mov.b32 	%f1353, %r664;
	fma.rn.f32 	%f1354, %f1301, %f1353, %f1469;
	fma.rn.f32 	%f1355, %f1303, %f1353, %f1468;
	shfl.sync.idx.b32	%r665|%p350, %r792, %r643, 31, -1;
	mov.b32 	%f1356, %r665;
	fma.rn.f32 	%f1357, %f1301, %f1356, %f1467;
	fma.rn.f32 	%f1358, %f1303, %f1356, %f1466;
	shfl.sync.idx.b32	%r666|%p351, %r791, %r643, 31, -1;
	mov.b32 	%f1359, %r666;
	fma.rn.f32 	%f1360, %f1301, %f1359, %f1465;
	fma.rn.f32 	%f1361, %f1303, %f1359, %f1464;
	shfl.sync.idx.b32	%r667|%p352, %r790, %r643, 31, -1;
	mov.b32 	%f1362, %r667;
	fma.rn.f32 	%f1363, %f1301, %f1362, %f1463;
	fma.rn.f32 	%f1364, %f1303, %f1362, %f1462;
	shfl.sync.idx.b32	%r668|%p353, %r789, %r643, 31, -1;
	mov.b32 	%f1365, %r668;
	fma.rn.f32 	%f1366, %f1301, %f1365, %f1461;
	fma.rn.f32 	%f1367, %f1303, %f1365, %f1460;
	mul.wide.s32 	%rd137, %r646, 4;
	add.s64 	%rd138, %rd134, %rd137;
	shfl.sync.idx.b32	%r669|%p354, %r810, %r645, 31, -1;
	mov.b32 	%f1368, %r669;
	ld.global.nc.f32 	%f1369, [%rd138];
	fma.rn.f32 	%f1503, %f1369, %f1368, %f1302;
	ld.global.nc.f32 	%f1370, [%rd138+128];
	fma.rn.f32 	%f1502, %f1370, %f1368, %f1304;
	shfl.sync.idx.b32	%r670|%p355, %r809, %r645, 31, -1;
	mov.b32 	%f1371, %r670;
	fma.rn.f32 	%f1501, %f1369, %f1371, %f1306;
	fma.rn.f32 	%f1500, %f1370, %f1371, %f1307;
	shfl.sync.idx.b32	%r671|%p356, %r808, %r645, 31, -1;
	mov.b32 	%f1372, %r671;
	fma.rn.f32 	%f1499, %f1369, %f1372, %f1309;
	fma.rn.f32 	%f1498, %f1370, %f1372, %f1310;
	shfl.sync.idx.b32	%r672|%p357, %r807, %r645, 31, -1;
	mov.b32 	%f1373, %r672;
	fma.rn.f32 	%f1497, %f1369, %f1373, %f1312;
	fma.rn.f32 	%f1496, %f1370, %f1373, %f1313;
	shfl.sync.idx.b32	%r673|%p358, %r806, %r645, 31, -1;
	mov.b32 	%f1374, %r673;
	fma.rn.f32 	%f1495, %f1369, %f1374, %f1315;
	fma.rn.f32 	%f1494, %f1370, %f1374, %f1316;
	shfl.sync.idx.b32	%r674|%p359, %r805, %r645, 31, -1;
	mov.b32 	%f1375, %r674;
	fma.rn.f32 	%f1493, %f1369, %f1375, %f1318;
	fma.rn.f32 	%f1492, %f1370, %f1375, %f1319;
	shfl.sync.idx.b32	%r675|%p360, %r804, %r645, 31, -1;
	mov.b32 	%f1376, %r675;
	fma.rn.f32 	%f1491, %f1369, %f1376, %f1321;
	fma.rn.f32 	%f1490, %f1370, %f1376, %f1322;
	shfl.sync.idx.b32	%r676|%p361, %r803, %r645, 31, -1;
	mov.b32 	%f1377, %r676;
	fma.rn.f32 	%f1489, %f1369, %f1377, %f1324;
	fma.rn.f32 	%f1488, %f1370, %f1377, %f1325;
	shfl.sync.idx.b32	%r677|%p362, %r802, %r645, 31, -1;
	mov.b32 	%f1378, %r677;
	fma.rn.f32 	%f1487, %f1369, %f1378, %f1327;
	fma.rn.f32 	%f1486, %f1370, %f1378, %f1328;
	shfl.sync.idx.b32	%r678|%p363, %r801, %r645, 31, -1;
	mov.b32 	%f1379, %r678;
	fma.rn.f32 	%f1485, %f1369, %f1379, %f1330;
	fma.rn.f32 	%f1484, %f1370, %f1379, %f1331;
	shfl.sync.idx.b32	%r679|%p364, %r800, %r645, 31, -1;
	mov.b32 	%f1380, %r679;
	fma.rn.f32 	%f1483, %f1369, %f1380, %f1333;
	fma.rn.f32 	%f1482, %f1370, %f1380, %f1334;
	shfl.sync.idx.b32	%r680|%p365, %r799, %r645, 31, -1;
	mov.b32 	%f1381, %r680;
	fma.rn.f32 	%f1481, %f1369, %f1381, %f1336;
	fma.rn.f32 	%f1480, %f1370, %f1381, %f1337;
	shfl.sync.idx.b32	%r681|%p366, %r798, %r645, 31, -1;
	mov.b32 	%f1382, %r681;
	fma.rn.f32 	%f1479, %f1369, %f1382, %f1339;
	fma.rn.f32 	%f1478, %f1370, %f1382, %f1340;
	shfl.sync.idx.b32	%r682|%p367, %r797, %r645, 31, -1;
	mov.b32 	%f1383, %r682;
	fma.rn.f32 	%f1477, %f1369, %f1383, %f1342;
	fma.rn.f32 	%f1476, %f1370, %f1383, %f1343;
	shfl.sync.idx.b32	%r683|%p368, %r796, %r645, 31, -1;
	mov.b32 	%f1384, %r683;
	fma.rn.f32 	%f1475, %f1369, %f1384, %f1345;
	fma.rn.f32 	%f1474, %f1370, %f1384, %f1346;
	shfl.sync.idx.b32	%r684|%p369, %r795, %r645, 31, -1;
	mov.b32 	%f1385, %r684;
	fma.rn.f32 	%f1473, %f1369, %f1385, %f1348;
	fma.rn.f32 	%f1472, %f1370, %f1385, %f1349;
	shfl.sync.idx.b32	%r685|%p370, %r794, %r645, 31, -1;
	mov.b32 	%f1386, %r685;
	fma.rn.f32 	%f1471, %f1369, %f1386, %f1351;
	fma.rn.f32 	%f1470, %f1370, %f1386, %f1352;
	shfl.sync.idx.b32	%r686|%p371, %r793, %r645, 31, -1;
	mov.b32 	%f1387, %r686;
	fma.rn.f32 	%f1469, %f1369, %f1387, %f1354;
	fma.rn.f32 	%f1468, %f1370, %f1387, %f1355;
	shfl.sync.idx.b32	%r687|%p372, %r792, %r645, 31, -1;
	mov.b32 	%f1388, %r687;
	fma.rn.f32 	%f1467, %f1369, %f1388, %f1357;
	fma.rn.f32 	%f1466, %f1370, %f1388, %f1358;
	shfl.sync.idx.b32	%r688|%p373, %r791, %r645, 31, -1;
	mov.b32 	%f1389, %r688;
	fma.rn.f32 	%f1465, %f1369, %f1389, %f1360;
	fma.rn.f32 	%f1464, %f1370, %f1389, %f1361;
	shfl.sync.idx.b32	%r689|%p374, %r790, %r645, 31, -1;
	mov.b32 	%f1390, %r689;
	fma.rn.f32 	%f1463, %f1369, %f1390, %f1363;
	fma.rn.f32 	%f1462, %f1370, %f1390, %f1364;
	shfl.sync.idx.b32	%r690|%p375, %r789, %r645, 31, -1;
	mov.b32 	%f1391, %r690;
	fma.rn.f32 	%f1461, %f1369, %f1391, %f1366;
	fma.rn.f32 	%f1460, %f1370, %f1391, %f1367;
$L__BB1_100:
	setp.ge.s32 	%p376, %r6, %r4;
	@%p376 bra 	$L__BB1_102;
	ld.param.u64 	%rd201, [_Z12_spmm_conv_1PKfPfiiPKiS3_S3_S0__param_0];
	sub.s32 	%r691, %r6, %r813;
	shfl.sync.idx.b32	%r692|%p377, %r812, %r691, 31, -1;
	cvta.to.global.u64 	%rd139, %rd201;
	mul.wide.s32 	%rd140, %r692, 4;
	add.s64 	%rd141, %rd139, %rd140;
	shfl.sync.idx.b32	%r693|%p378, %r810, %r691, 31, -1;
	mov.b32 	%f1392, %r693;
	ld.global.nc.f32 	%f1393, [%rd141];
	fma.rn.f32 	%f1503, %f1393, %f1392, %f1503;
	ld.global.nc.f32 	%f1394, [%rd141+128];
	fma.rn.f32 	%f1502, %f1394, %f1392, %f1502;
	shfl.sync.idx.b32	%r694|%p379, %r809, %r691, 31, -1;
	mov.b32 	%f1395, %r694;
	fma.rn.f32 	%f1501, %f1393, %f1395, %f1501;
	fma.rn.f32 	%f1500, %f1394, %f1395, %f1500;
	shfl.sync.idx.b32	%r695|%p380, %r808, %r691, 31, -1;
	mov.b32 	%f1396, %r695;
	fma.rn.f32 	%f1499, %f1393, %f1396, %f1499;
	fma.rn.f32 	%f1498, %f1394, %f1396, %f1498;
	shfl.sync.idx.b32	%r696|%p381, %r807, %r691, 31, -1;
	mov.b32 	%f1397, %r696;
	fma.rn.f32 	%f1497, %f1393, %f1397, %f1497;
	fma.rn.f32 	%f1496, %f1394, %f1397, %f1496;
	shfl.sync.idx.b32	%r697|%p382, %r806, %r691, 31, -1;
	mov.b32 	%f1398, %r697;
	fma.rn.f32 	%f1495, %f1393, %f1398, %f1495;
	fma.rn.f32 	%f1494, %f1394, %f1398, %f1494;
	shfl.sync.idx.b32	%r698|%p383, %r805, %r691, 31, -1;
	mov.b32 	%f1399, %r698;
	fma.rn.f32 	%f1493, %f1393, %f1399, %f1493;
	fma.rn.f32 	%f1492, %f1394, %f1399, %f1492;
	shfl.sync.idx.b32	%r699|%p384, %r804, %r691, 31, -1;
	mov.b32 	%f1400, %r699;
	fma.rn.f32 	%f1491, %f1393, %f1400, %f1491;
	fma.rn.f32 	%f1490, %f1394, %f1400, %f1490;
	shfl.sync.idx.b32	%r700|%p385, %r803, %r691, 31, -1;
	mov.b32 	%f1401, %r700;
	fma.rn.f32 	%f1489, %f1393, %f1401, %f1489;
	fma.rn.f32 	%f1488, %f1394, %f1401, %f1488;
	shfl.sync.idx.b32	%r701|%p386, %r802, %r691, 31, -1;
	mov.b32 	%f1402, %r701;
	fma.rn.f32 	%f1487, %f1393, %f1402, %f1487;
	fma.rn.f32 	%f1486, %f1394, %f1402, %f1486;
	shfl.sync.idx.b32	%r702|%p387, %r801, %r691, 31, -1;
	mov.b32 	%f1403, %r702;
	fma.rn.f32 	%f1485, %f1393, %f1403, %f1485;
	fma.rn.f32 	%f1484, %f1394, %f1403, %f1484;
	shfl.sync.idx.b32	%r703|%p388, %r800, %r691, 31, -1;
	mov.b32 	%f1404, %r703;
	fma.rn.f32 	%f1483, %f1393, %f1404, %f1483;
	fma.rn.f32 	%f1482, %f1394, %f1404, %f1482;
	shfl.sync.idx.b32	%r704|%p389, %r799, %r691, 31, -1;
	mov.b32 	%f1405, %r704;
	fma.rn.f32 	%f1481, %f1393, %f1405, %f1481;
	fma.rn.f32 	%f1480, %f1394, %f1405, %f1480;
	shfl.sync.idx.b32	%r705|%p390, %r798, %r691, 31, -1;
	mov.b32 	%f1406, %r705;
	fma.rn.f32 	%f1479, %f1393, %f1406, %f1479;
	fma.rn.f32 	%f1478, %f1394, %f1406, %f1478;
	shfl.sync.idx.b32	%r706|%p391, %r797, %r691, 31, -1;
	mov.b32 	%f1407, %r706;
	fma.rn.f32 	%f1477, %f1393, %f1407, %f1477;
	fma.rn.f32 	%f1476, %f1394, %f1407, %f1476;
	shfl.sync.idx.b32	%r707|%p392, %r796, %r691, 31, -1;
	mov.b32 	%f1408, %r707;
	fma.rn.f32 	%f1475, %f1393, %f1408, %f1475;
	fma.rn.f32 	%f1474, %f1394, %f1408, %f1474;
	shfl.sync.idx.b32	%r708|%p393, %r795, %r691, 31, -1;
	mov.b32 	%f1409, %r708;
	fma.rn.f32 	%f1473, %f1393, %f1409, %f1473;
	fma.rn.f32 	%f1472, %f1394, %f1409, %f1472;
	shfl.sync.idx.b32	%r709|%p394, %r794, %r691, 31, -1;
	mov.b32 	%f1410, %r709;
	fma.rn.f32 	%f1471, %f1393, %f1410, %f1471;
	fma.rn.f32 	%f1470, %f1394, %f1410, %f1470;
	shfl.sync.idx.b32	%r710|%p395, %r793, %r691, 31, -1;
	mov.b32 	%f1411, %r710;
	fma.rn.f32 	%f1469, %f1393, %f1411, %f1469;
	fma.rn.f32 	%f1468, %f1394, %f1411, %f1468;
	shfl.sync.idx.b32	%r711|%p396, %r792, %r691, 31, -1;
	mov.b32 	%f1412, %r711;
	fma.rn.f32 	%f1467, %f1393, %f1412, %f1467;
	fma.rn.f32 	%f1466, %f1394, %f1412, %f1466;
	shfl.sync.idx.b32	%r712|%p397, %r791, %r691, 31, -1;
	mov.b32 	%f1413, %r712;
	fma.rn.f32 	%f1465, %f1393, %f1413, %f1465;
	fma.rn.f32 	%f1464, %f1394, %f1413, %f1464;
	shfl.sync.idx.b32	%r713|%p398, %r790, %r691, 31, -1;
	mov.b32 	%f1414, %r713;
	fma.rn.f32 	%f1463, %f1393, %f1414, %f1463;
	fma.rn.f32 	%f1462, %f1394, %f1414, %f1462;
	shfl.sync.idx.b32	%r714|%p399, %r789, %r691, 31, -1;
	mov.b32 	%f1415, %r714;
	fma.rn.f32 	%f1461, %f1393, %f1415, %f1461;
	fma.rn.f32 	%f1460, %f1394, %f1415, %f1460;
$L__BB1_102:
	ld.param.u64 	%rd203, [_Z12_spmm_conv_1PKfPfiiPKiS3_S3_S0__param_5];
	ld.param.u32 	%r788, [_Z12_spmm_conv_1PKfPfiiPKiS3_S3_S0__param_2];
	ld.param.u64 	%rd202, [_Z12_spmm_conv_1PKfPfiiPKiS3_S3_S0__param_1];
	cvta.to.global.u64 	%rd142, %rd202;
	mov.u32 	%r715, %ctaid.y;
	shl.b32 	%r716, %r715, 6;
	mov.u32 	%r717, %tid.x;
	add.s32 	%r718, %r716, %r717;
	mad.lo.s32 	%r719, %r5, 5120, %r718;
	mad.lo.s32 	%r720, %r5, 2560, %r719;
	cvta.to.global.u64 	%rd143, %rd203;
	cvt.s64.s32 	%rd144, %r1;
	cvt.s64.s32 	%rd145, %r788;
	add.s64 	%rd146, %rd145, %rd144;
	shl.b64 	%rd147, %rd146, 2;
	add.s64 	%rd148, %rd143, %rd147;
	ld.global.nc.u32 	%r721, [%rd148];
	shl.b32 	%r722, %r721, 6;
	add.s32 	%r723, %r722, %r720;
	mul.wide.s32 	%rd149, %r723, 4;
	add.s64 	%rd150, %rd142, %rd149;
	st.global.f32 	[%rd150], %f1503;
	st.global.f32 	[%rd150+128], %f1502;
	ld.global.nc.u32 	%r724, [%rd148+4];
	shl.b32 	%r725, %r724, 6;
	add.s32 	%r726, %r725, %r720;
	mul.wide.s32 	%rd151, %r726, 4;
	add.s64 	%rd152, %rd142, %rd151;
	st.global.f32 	[%rd152], %f1501;
	st.global.f32 	[%rd152+128], %f1500;
	ld.global.nc.u32 	%r727, [%rd148+8];
	shl.b32 	%r728, %r727, 6;
	add.s32 	%r729, %r728, %r720;
	mul.wide.s32 	%rd153, %r729, 4;
	add.s64 	%rd154, %rd142, %rd153;
	st.global.f32 	[%rd154], %f1499;
	st.global.f32 	[%rd154+128], %f1498;
	ld.global.nc.u32 	%r730, [%rd148+12];
	shl.b32 	%r731, %r730, 6;
	add.s32 	%r732, %r731, %r720;
	mul.wide.s32 	%rd155, %r732, 4;
	add.s64 	%rd156, %rd142, %rd155;
	st.global.f32 	[%rd156], %f1497;
	st.global.f32 	[%rd156+128], %f1496;
	ld.global.nc.u32 	%r733, [%rd148+16];
	shl.b32 	%r734, %r733, 6;
	add.s32 	%r735, %r734, %r720;
	mul.wide.s32 	%rd157, %r735, 4;
	add.s64 	%rd158, %rd142, %rd157;
	st.global.f32 	[%rd158], %f1495;
	st.global.f32 	[%rd158+128], %f1494;
	ld.global.nc.u32 	%r736, [%rd148+20];
	shl.b32 	%r737, %r736, 6;
	add.s32 	%r738, %r737, %r720;
	mul.wide.s32 	%rd159, %r738, 4;
	add.s64 	%rd160, %rd142, %rd159;
	st.global.f32 	[%rd160], %f1493;
	st.global.f32 	[%rd160+128], %f1492;
	ld.global.nc.u32 	%r739, [%rd148+24];
	shl.b32 	%r740, %r739, 6;
	add.s32 	%r741, %r740, %r720;
	mul.wide.s32 	%rd161, %r741, 4;
	add.s64 	%rd162, %rd142, %rd161;
	st.global.f32 	[%rd162], %f1491;
	st.global.f32 	[%rd162+128], %f1490;
	ld.global.nc.u32 	%r742, [%rd148+28];
	shl.b32 	%r743, %r742, 6;
	add.s32 	%r744, %r743, %r720;
	mul.wide.s32 	%rd163, %r744, 4;
	add.s64 	%rd164, %rd142, %rd163;
	st.global.f32 	[%rd164], %f1489;
	st.global.f32 	[%rd164+128], %f1488;
	ld.global.nc.u32 	%r745, [%rd148+32];
	shl.b32 	%r746, %r745, 6;
	add.s32 	%r747, %r746, %r720;
	mul.wide.s32 	%rd165, %r747, 4;
	add.s64 	%rd166, %rd142, %rd165;
	st.global.f32 	[%rd166], %f1487;
	st.global.f32 	[%rd166+128], %f1486;
	ld.global.nc.u32 	%r748, [%rd148+36];
	shl.b32 	%r749, %r748, 6;
	add.s32 	%r750, %r749, %r720;
	mul.wide.s32 	%rd167, %r750, 4;
	add.s64 	%rd168, %rd142, %rd167;
	st.global.f32 	[%rd168], %f1485;
	st.global.f32 	[%rd168+128], %f1484;
	ld.global.nc.u32 	%r751, [%rd148+40];
	shl.b32 	%r752, %r751, 6;
	add.s32 	%r753, %r752, %r720;
	mul.wide.s32 	%rd169, %r753, 4;
	add.s64 	%rd170, %rd142, %rd169;
	st.global.f32 	[%rd170], %f1483;
	st.global.f32 	[%rd170+128], %f1482;
	ld.global.nc.u32 	%r754, [%rd148+44];
	shl.b32 	%r755, %r754, 6;
	add.s32 	%r756, %r755, %r720;
	mul.wide.s32 	%rd171, %r756, 4;
	add.s64 	%rd172, %rd142, %rd171;
	st.global.f32 	[%rd172], %f1481;
	st.global.f32 	[%rd172+128], %f1480;
	ld.global.nc.u32 	%r757, [%rd148+48];
	shl.b32 	%r758, %r757, 6;
	add.s32 	%r759, %r758, %r720;
	mul.wide.s32 	%rd173, %r759, 4;
	add.s64 	%rd174, %rd142, %rd173;
	st.global.f32 	[%rd174], %f1479;
	st.global.f32 	[%rd174+128], %f1478;
	ld.global.nc.u32 	%r760, [%rd148+52];
	shl.b32 	%r761, %r760, 6;
	add.s32 	%r762, %r761, %r720;
	mul.wide.s32 	%rd175, %r762, 4;
	add.s64 	%rd176, %rd142, %rd175;
	st.global.f32 	[%rd176], %f1477;
	st.global.f32 	[%rd176+128], %f1476;
	ld.global.nc.u32 	%r763, [%rd148+56];
	shl.b32 	%r764, %r763, 6;
	add.s32 	%r765, %r764, %r720;
	mul.wide.s32 	%rd177, %r765, 4;
	add.s64 	%rd178, %rd142, %rd177;
	st.global.f32 	[%rd178], %f1475;
	st.global.f32 	[%rd178+128], %f1474;
	ld.global.nc.u32 	%r766, [%rd148+60];
	shl.b32 	%r767, %r766, 6;
	add.s32 	%r768, %r767, %r720;
	mul.wide.s32 	%rd179, %r768, 4;
	add.s64 	%rd180, %rd142, %rd179;
	st.global.f32 	[%rd180], %f1473;
	st.global.f32 	[%rd180+128], %f1472;
	ld.global.nc.u32 	%r769, [%rd148+64];
	shl.b32 	%r770, %r769, 6;
	add.s32 	%r771, %r770, %r720;
	mul.wide.s32 	%rd181, %r771, 4;
	add.s64 	%rd182, %rd142, %rd181;
	st.global.f32 	[%rd182], %f1471;
	st.global.f32 	[%rd182+128], %f1470;
	ld.global.nc.u32 	%r772, [%rd148+68];
	shl.b32 	%r773, %r772, 6;
	add.s32 	%r774, %r773, %r720;
	mul.wide.s32 	%rd183, %r774, 4;
	add.s64 	%rd184, %rd142, %rd183;
	st.global.f32 	[%rd184], %f1469;
	st.global.f32 	[%rd184+128], %f1468;
	ld.global.nc.u32 	%r775, [%rd148+72];
	shl.b32 	%r776, %r775, 6;
	add.s32 	%r777, %r776, %r720;
	mul.wide.s32 	%rd185, %r777, 4;
	add.s64 	%rd186, %rd142, %rd185;
	st.global.f32 	[%rd186], %f1467;
	st.global.f32 	[%rd186+128], %f1466;
	ld.global.nc.u32 	%r778, [%rd148+76];
	shl.b32 	%r779, %r778, 6;
	add.s32 	%r780, %r779, %r720;
	mul.wide.s32 	%rd187, %r780, 4;
	add.s64 	%rd188, %rd142, %rd187;
	st.global.f32 	[%rd188], %f1465;
	st.global.f32 	[%rd188+128], %f1464;
	ld.global.nc.u32 	%r781, [%rd148+80];
	shl.b32 	%r782, %r781, 6;
	add.s32 	%r783, %r782, %r720;
	mul.wide.s32 	%rd189, %r783, 4;
	add.s64 	%rd190, %rd142, %rd189;
	st.global.f32 	[%rd190], %f1463;
	st.global.f32 	[%rd190+128], %f1462;
	add.s32 	%r784, %r1, 21;
	cvt.u64.u32 	%rd191, %r784;
	add.s64 	%rd192, %rd191, %rd145;
	shl.b64 	%rd193, %rd192, 2;
	add.s64 	%rd194, %rd143, %rd193;
	ld.global.nc.u32 	%r785, [%rd194];
	shl.b32 	%r786, %r785, 6;
	add.s32 	%r787, %r786, %r720;
	mul.wide.s32 	%rd195, %r787, 4;
	add.s64 	%rd196, %rd142, %rd195;
	st.global.f32 	[%rd196], %f1461;
	st.global.f32 	[%rd196+128], %f1460;
	ret;

}
	// .globl	_Z12_spmm_conv_2PKfPfiiPKiS3_S3_S0_
.visible .entry _Z12_spmm_conv_2PKfPfiiPKiS3_S3_S0_(
	.param .u64 .ptr .align 1 _Z12_spmm_conv_2PKfPfiiPKiS3_S3_S0__param_0,
	.param .u64 .ptr .align 1 _Z12_spmm_conv_2PKfPfiiPKiS3_S3_S0__param_1,
	.param .u32 _Z12_spmm_conv_2PKfPfiiPKiS3_S3_S0__param_2,
	.param .u32 _Z12_spmm_conv_2PKfPfiiPKiS3_S3_S0__param_3,
	.param .u64 .ptr .align 1 _Z12_spmm_conv_2PKfPfiiPKiS3_S3_S0__param_4,
	.param .u64 .ptr .align 1 _Z12_spmm_conv_2PKfPfiiPKiS3_S3_S0__param_5,
	.param .u64 .ptr .align 1 _Z12_spmm_conv_2PKfPfiiPKiS3_S3_S0__param_6,
	.param .u64 .ptr .align 1 _Z12_spmm_conv_2PKfPfiiPKiS3_S3_S0__param_7
)
{
	.reg .pred 	%p<400>;
	.reg .b32 	%r<886>;
	.reg .b32 	%f<1680>;
	.reg .b64 	%rd<208>;

	ld.param.u32 	%r156, [_Z12_spmm_conv_2PKfPfiiPKiS3_S3_S0__param_2];
	ld.param.u64 	%rd7, [_Z12_spmm_conv_2PKfPfiiPKiS3_S3_S0__param_4];
	cvta.to.global.u64 	%rd8, %rd7;
	mov.u32 	%r159, %tid.y;
	mov.u32 	%r160, %ctaid.x;
	mul.lo.s32 	%r161, %r160, 88;
	mad.lo.s32 	%r162, %r159, 22, %r161;
	cvt.s64.s32 	%rd9, %r156;
	mul.hi.s32 	%r163, %r162, 780903145;
	shr.u32 	%r164, %r163, 31;
	shr.s32 	%r165, %r163, 2;
	add.s32 	%r5, %r165, %r164;
	mul.lo.s32 	%r166, %r5, 22;
	sub.s32 	%r1, %r162, %r166;
	cvt.s64.s32 	%rd10, %r1;
	add.s64 	%rd11, %rd9, %rd10;
	shl.b64 	%rd12, %rd11, 2;
	add.s64 	%rd13, %rd8, %rd12;
	ld.global.nc.u32 	%r2, [%rd13];
	ld.global.nc.u32 	%r3, [%rd13+4];
	sub.s32 	%r4, %r3, %r2;
	and.b32  	%r167, %r4, -2;
	add.s32 	%r6, %r167, %r2;
	setp.lt.s32 	%p1, %r4, 8;
	mov.b32 	%r813, 0;
	mov.f32 	%f1460, 0f00000000;
	mov.f32 	%f1461, %f1460;
	mov.f32 	%f1462, %f1460;
	mov.f32 	%f1463, %f1460;
	mov.f32 	%f1464, %f1460;
	mov.f32 	%f1465, %f1460;
	mov.f32 	%f1466, %f1460;
	mov.f32 	%f1467, %f1460;
	mov.f32 	%f1468, %f1460;
	mov.f32 	%f1469, %f1460;
	mov.f32 	%f1470, %f1460;
	mov.f32 	%f1471, %f1460;
	mov.f32 	%f1472, %f1460;
	mov.f32 	%f1473, %f1460;
	mov.f32 	%f1474, %f1460;
	mov.f32 	%f1475, %f1460;
	mov.f32 	%f1476, %f1460;
	mov.f32 	%f1477, %f1460;
	mov.f32 	%f1478, %f1460;
	mov.f32 	%f1479, %f1460;
	mov.f32 	%f1480, %f1460;
	mov.f32 	%f1481, %f1460;
	mov.f32 	%f1482, %f1460;
	mov.f32 	%f1483, %f1460;
	mov.f32 	%f1484, %f1460;
	mov.f32 	%f1485, %f1460;
	mov.f32 	%f1486, %f1460;
	mov.f32 	%f1487, %f1460;
	mov.f32 	%f1488, %f1460;
	mov.f32 	%f1489, %f1460;
	mov.f32 	%f1490, %f1460;
	mov.f32 	%f1491, %f1460;
	mov.f32 	%f1492, %f1460;
	mov.f32 	%f1493, %f1460;
	mov.f32 	%f1494, %f1460;
	mov.f32 	%f1495, %f1460;
	mov.f32 	%f1496, %f1460;
	mov.f32 	%f1497, %f1460;
	mov.f32 	%f1498, %f1460;
	mov.f32 	%f1499, %f1460;
	mov.f32 	%f1500, %f1460;
	mov.f32 	%f1501, %f1460;
	mov.f32 	%f1502, %f1460;
	mov.f32 	%f1503, %f1460;
	@%p1 bra 	$L__BB2_6;
	mov.b32 	%r813, 0;
	mov.f32 	%f1460, 0f00000000;
	mov.u32 	%r811, %r2;
$L__BB2_2:
	sub.s32 	%r170, %r811, %r2;
	and.b32  	%r171, %r170, 31;
	setp.ne.s32 	%p2, %r171, 0;
	@%p2 bra 	$L__BB2_5;
	sub.s32 	%r172, %r3, %r811;
	mov.u32 	%r173, %tid.x;
	setp.ge.u32 	%p3, %r173, %r172;
	mov.u32 	%r813, %r811;
	@%p3 bra 	$L__BB2_5;
	ld.param.u64 	%rd206, [_Z12_spmm_conv_2PKfPfiiPKiS3_S3_S0__param_7];
	ld.param.u64 	%rd204, [_Z12_spmm_conv_2PKfPfiiPKiS3_S3_S0__param_6];
	add.s32 	%r175, %r811, %r173;
	cvta.to.global.u64 	%rd14, %rd204;
	mul.wide.u32 	%rd15, %r175, 4;
	add.s64 	%rd16, %rd14, %rd15;
	ld.global.nc.u32 	%r176, [%rd16];
	mul.hi.s32 	%r178, %r176, 1717986919;
	shr.u32 	%r179, %r178, 31;
	shr.u32 	%r180, %r178, 5;
	add.s32 	%r181, %r180, %r179;
	shr.s32 	%r182, %r176, 31;
	shr.u32 	%r183, %r182, 28;
	add.s32 	%r184, %r176, %r183;
	shr.s32 	%r185, %r184, 4;
	mul.hi.s32 	%r186, %r185, 1717986919;
	shr.u32 	%r187, %r186, 31;
	shr.u32 	%r188, %r186, 1;
	add.s32 	%r189, %r188, %r187;
	mul.lo.s32 	%r190, %r189, 5;
	sub.s32 	%r191, %r185, %r190;
	shl.b32 	%r192, %r191, 10;
	and.b32  	%r193, %r184, 67108848;
	sub.s32 	%r194, %r176, %r193;
	mov.u32 	%r195, %ctaid.y;
	shl.b32 	%r196, %r195, 6;
	add.s32 	%r197, %r196, %r173;
	mad.lo.s32 	%r198, %r5, 5120, %r197;
	add.s32 	%r199, %r192, %r198;
	mad.lo.s32 	%r200, %r181, 80, %r194;
	shl.b32 	%r201, %r200, 6;
	add.s32 	%r812, %r201, %r199;
	cvta.to.global.u64 	%rd17, %rd206;
	add.s64 	%rd18, %rd17, %rd15;
	ld.global.nc.u32 	%r810, [%rd18];
	add.s32 	%r202, %r4, %r175;
	mul.wide.u32 	%rd19, %r202, 4;
	add.s64 	%rd20, %rd17, %rd19;
	ld.global.nc.u32 	%r809, [%rd20];
	add.s32 	%r203, %r202, %r4;
	mul.wide.u32 	%rd21, %r203, 4;
	add.s64 	%rd22, %rd17, %rd21;
	ld.global.nc.u32 	%r808, [%rd22];
	add.s32 	%r204, %r203, %r4;
	mul.wide.u32 	%rd23, %r204, 4;
	add.s64 	%rd24, %rd17, %rd23;
	ld.global.nc.u32 	%r807, [%rd24];
	add.s32 	%r205, %r204, %r4;
	mul.wide.u32 	%rd25, %r205, 4;
	add.s64 	%rd26, %rd17, %rd25;
	ld.global.nc.u32 	%r806, [%rd26];
	add.s32 	%r206, %r205, %r4;
	mul.wide.u32 	%rd27, %r206, 4;
	add.s64 	%rd28, %rd17, %rd27;
	ld.global.nc.u32 	%r805, [%rd28];
	add.s32 	%r207, %r206, %r4;
	mul.wide.u32 	%rd29, %r207, 4;
	add.s64 	%rd30, %rd17, %rd29;
	ld.global.nc.u32 	%r804, [%rd30];
	add.s32 	%r208, %r207, %r4;
	mul.wide.u32 	%rd31, %r208, 4;
	add.s64 	%rd32, %rd17, %rd31;
	ld.global.nc.u32 	%r803, [%rd32];
	add.s32 	%r209, %r208, %r4;
	mul.wide.u32 	%rd33, %r209, 4;
	add.s64 	%rd34, %rd17, %rd33;
	ld.global.nc.u32 	%r802, [%rd34];
	add.s32 	%r210, %r209, %r4;
	mul.wide.u32 	%rd35, %r210, 4;
	add.s64 	%rd36, %rd17, %rd35;
	ld.global.nc.u32 	%r801, [%rd36];
	add.s32 	%r211, %r210, %r4;
	mul.wide.u32 	%rd37, %r211, 4;
	add.s64 	%rd38, %rd17, %rd37;
	ld.global.nc.u32 	%r800, [%rd38];
	add.s32 	%r212, %r211, %r4;
	mul.wide.u32 	%rd39, %r212, 4;
	add.s64 	%rd40, %rd17, %rd39;
	ld.global.nc.u32 	%r799, [%rd40];
	add.s32 	%r213, %r212, %r4;
	mul.wide.u32 	%rd41, %r213, 4;
	add.s64 	%rd42, %rd17, %rd41;
	ld.global.nc.u32 	%r798, [%rd42];
	add.s32 	%r214, %r213, %r4;
	mul.wide.u32 	%rd43, %r214, 4;
	add.s64 	%rd44, %rd17, %rd43;
	ld.global.nc.u32 	%r797, [%rd44];
	add.s32 	%r215, %r214, %r4;
	mul.wide.u32 	%rd45, %r215, 4;
	add.s64 	%rd46, %rd17, %rd45;
	ld.global.nc.u32 	%r796, [%rd46];
	add.s32 	%r216, %r215, %r4;
	mul.wide.u32 	%rd47, %r216, 4;
	add.s64 	%rd48, %rd17, %rd47;
	ld.global.nc.u32 	%r795, [%rd48];
	add.s32 	%r217, %r216, %r4;
	mul.wide.u32 	%rd49, %r217, 4;
	add.s64 	%rd50, %rd17, %rd49;
	ld.global.nc.u32 	%r794, [%rd50];
	add.s32 	%r218, %r217, %r4;
	mul.wide.u32 	%rd51, %r218, 4;
	add.s64 	%rd52, %rd17, %rd51;
	ld.global.nc.u32 	%r793, [%rd52];
	add.s32 	%r219, %r218, %r4;
	mul.wide.u32 	%rd53, %r219, 4;
	add.s64 	%rd54, %rd17, %rd53;
	ld.global.nc.u32 	%r792, [%rd54];
	add.s32 	%r220, %r219, %r4;
	mul.wide.u32 	%rd55, %r220, 4;
	add.s64 	%rd56, %rd17, %rd55;
	ld.global.nc.u32 	%r791, [%rd56];
	add.s32 	%r221, %r220, %r4;
	mul.wide.u32 	%rd57, %r221, 4;
	add.s64 	%rd58, %rd17, %rd57;
	ld.global.nc.u32 	%r790, [%rd58];
	add.s32 	%r222, %r221, %r4;
	mul.wide.u32 	%rd59, %r222, 4;
	add.s64 	%rd60, %rd17, %rd59;
	ld.global.nc.u32 	%r789, [%rd60];
$L__BB2_5:
	ld.param.u64 	%rd197, [_Z12_spmm_conv_2PKfPfiiPKiS3_S3_S0__param_0];
	sub.s32 	%r223, %r811, %r813;
	shfl.sync.idx.b32	%r224|%p4, %r812, %r223, 31, -1;
	add.s32 	%r225, %r223, 1;
	shfl.sync.idx.b32	%r226|%p5, %r812, %r225, 31, -1;
	add.s32 	%r227, %r223, 2;
	shfl.sync.idx.b32	%r228|%p6, %r812, %r227, 31, -1;
	add.s32 	%r229, %r223, 3;
	shfl.sync.idx.b32	%r230|%p7, %r812, %r229, 31, -1;
	add.s32 	%r231, %r223, 4;
	shfl.sync.idx.b32	%r232|%p8, %r812, %r231, 31, -1;
	add.s32 	%r233, %r223, 5;
	shfl.sync.idx.b32	%r234|%p9, %r812, %r233, 31, -1;
	add.s32 	%r235, %r223, 6;
	shfl.sync.idx.b32	%r236|%p10, %r812, %r235, 31, -1;
	add.s32 	%r237, %r223, 7;
	shfl.sync.idx.b32	%r238|%p11, %r812, %r237, 31, -1;
	cvta.to.global.u64 	%rd61, %rd197;
	mul.wide.s32 	%rd62, %r224, 4;
	add.s64 	%rd63, %rd61, %rd62;
	shfl.sync.idx.b32	%r239|%p12, %r810, %r223, 31, -1;
	mov.b32 	%f552, %r239;
	ld.global.nc.f32 	%f553, [%rd63];
	fma.rn.f32 	%f554, %f553, %f552, %f1503;
	ld.global.nc.f32 	%f555, [%rd63+128];
	fma.rn.f32 	%f556, %f555, %f552, %f1502;
	shfl.sync.idx.b32	%r240|%p13, %r809, %r223, 31, -1;
	mov.b32 	%f557, %r240;
	fma.rn.f32 	%f558, %f553, %f557, %f1501;
	fma.rn.f32 	%f559, %f555, %f557, %f1500;
	shfl.sync.idx.b32	%r241|%p14, %r808, %r223, 31, -1;
	mov.b32 	%f560, %r241;
	fma.rn.f32 	%f561, %f553, %f560, %f1499;
	fma.rn.f32 	%f562, %f555, %f560, %f1498;
	shfl.sync.idx.b32	%r242|%p15, %r807, %r223, 31, -1;
	mov.b32 	%f563, %r242;
	fma.rn.f32 	%f564, %f553, %f563, %f1497;
	fma.rn.f32 	%f565, %f555, %f563, %f1496;
	shfl.sync.idx.b32	%r243|%p16, %r806, %r223, 31, -1;
	mov.b32 	%f566, %r243;
	fma.rn.f32 	%f567, %f553, %f566, %f1495;
	fma.rn.f32 	%f568, %f555, %f566, %f1494;
	shfl.sync.idx.b32	%r244|%p17, %r805, %r223, 31, -1;
	mov.b32 	%f569, %r244;
	fma.rn.f32 	%f570, %f553, %f569, %f1493;
	fma.rn.f32 	%f571, %f555, %f569, %f1492;
	shfl.sync.idx.b32	%r245|%p18, %r804, %r223, 31, -1;
	mov.b32 	%f572, %r245;
	fma.rn.f32 	%f573, %f553, %f572, %f1491;
	fma.rn.f32 	%f574, %f555, %f572, %f1490;
	shfl.sync.idx.b32	%r246|%p19, %r803, %r223, 31, -1;
	mov.b32 	%f575, %r246;
	fma.rn.f32 	%f576, %f553, %f575, %f1489;
	fma.rn.f32 	%f577, %f555, %f575, %f1488;
	shfl.sync.idx.b32	%r247|%p20, %r802, %r223, 31, -1;
	mov.b32 	%f578, %r247;
	fma.rn.f32 	%f579, %f553, %f578, %f1487;
	fma.rn.f32 	%f580, %f555, %f578, %f1486;
	shfl.sync.idx.b32	%r248|%p21, %r801, %r223, 31, -1;
	mov.b32 	%f581, %r248;
	fma.rn.f32 	%f582, %f553, %f581, %f1485;
	fma.rn.f32 	%f583, %f555, %f581, %f1484;
	shfl.sync.idx.b32	%r249|%p22, %r800, %r223, 31, -1;
	mov.b32 	%f584, %r249;
	fma.rn.f32 	%f585, %f553, %f584, %f1483;
	fma.rn.f32 	%f586, %f555, %f584, %f1482;
	shfl.sync.idx.b32	%r250|%p23, %r799, %r223, 31, -1;
	mov.b32 	%f587, %r250;
	fma.rn.f32 	%f588, %f553, %f587, %f1481;
	fma.rn.f32 	%f589, %f555, %f587, %f1480;
	shfl.sync.idx.b32	%r251|%p24, %r798, %r223, 31, -1;
	mov.b32 	%f590, %r251;
	fma.rn.f32 	%f591, %f553, %f590, %f1479;
	fma.rn.f32 	%f592, %f555, %f590, %f1478;
	shfl.sync.idx.b32	%r252|%p25, %r797, %r223, 31, -1;
	mov.b32 	%f593, %r252;
	fma.rn.f32 	%f594, %f553, %f593, %f1477;
	fma.rn.f32 	%f595, %f555, %f593, %f1476;
	shfl.sync.idx.b32	%r253|%p26, %r796, %r223, 31, -1;
	mov.b32 	%f596, %r253;
	fma.rn.f32 	%f597, %f553, %f596, %f1475;
	fma.rn.f32 	%f598, %f555, %f596, %f1474;
	shfl.sync.idx.b32	%r254|%p27, %r795, %r223, 31, -1;
	mov.b32 	%f599, %r254;
	fma.rn.f32 	%f600, %f553, %f599, %f1473;
	fma.rn.f32 	%f601, %f555, %f599, %f1472;
	shfl.sync.idx.b32	%r255|%p28, %r794, %r223, 31, -1;
	mov.b32 	%f602, %r255;
	fma.rn.f32 	%f603, %f553, %f602, %f1471;
	fma.rn.f32 	%f604, %f555, %f602, %f1470;
	shfl.sync.idx.b32	%r256|%p29, %r793, %r223, 31, -1;
	mov.b32 	%f605, %r256;
	fma.rn.f32 	%f606, %f553, %f605, %f1469;
	fma.rn.f32 	%f607, %f555, %f605, %f1468;
	shfl.sync.idx.b32	%r257|%p30, %r792, %r223, 31, -1;
	mov.b32 	%f608, %r257;
	fma.rn.f32 	%f609, %f553, %f608, %f1467;
	fma.rn.f32 	%f610, %f555, %f608, %f1466;
	shfl.sync.idx.b32	%r258|%p31, %r791, %r223, 31, -1;
	mov.b32 	%f611, %r258;
	fma.rn.f32 	%f612, %f553, %f611, %f1465;
	fma.rn.f32 	%f613, %f555, %f611, %f1464;
	shfl.sync.idx.b32	%r259|%p32, %r790, %r223, 31, -1;
	mov.b32 	%f614, %r259;
	fma.rn.f32 	%f615, %f553, %f614, %f1463;
	fma.rn.f32 	%f616, %f555, %f614, %f1462;
	shfl.sync.idx.b32	%r260|%p33, %r789, %r223, 31, -1;
	mov.b32 	%f617, %r260;
	fma.rn.f32 	%f618, %f553, %f617, %f1461;
	fma.rn.f32 	%f619, %f555, %f617, %f1460;
	mul.wide.s32 	%rd64, %r226, 4;
	add.s64 	%rd65, %rd61, %rd64;
	shfl.sync.idx.b32	%r261|%p34, %r810, %r225, 31, -1;
	mov.b32 	%f620, %r261;
	ld.global.nc.f32 	%f621, [%rd65];
	fma.rn.f32 	%f622, %f621, %f620, %f554;
	ld.global.nc.f32 	%f623, [%rd65+128];
	fma.rn.f32 	%f624, %f623, %f620, %f556;
	shfl.sync.idx.b32	%r262|%p35, %r809, %r225, 31, -1;
	mov.b32 	%f625, %r262;
	fma.rn.f32 	%f626, %f621, %f625, %f558;
	fma.rn.f32 	%f627, %f623, %f625, %f559;
	shfl.sync.idx.b32	%r263|%p36, %r808, %r225, 31, -1;
	mov.b32 	%f628, %r263;
	fma.rn.f32 	%f629, %f621, %f628, %f561;
	fma.rn.f32 	%f630, %f623, %f628, %f562;
	shfl.sync.idx.b32	%r264|%p37, %r807, %r225, 31, -1;
	mov.b32 	%f631, %r264;
	fma.rn.f32 	%f632, %f621, %f631, %f564;
	fma.rn.f32 	%f633, %f623, %f631, %f565;
	shfl.sync.idx.b32	%r265|%p38, %r806, %r225, 31, -1;
	mov.b32 	%f634, %r265;
	fma.rn.f32 	%f635, %f621, %f634, %f567;
	fma.rn.f32 	%f636, %f623, %f634, %f568;
	shfl.sync.idx.b32	%r266|%p39, %r805, %r225, 31, -1;
	mov.b32 	%f637, %r266;
	fma.rn.f32 	%f638, %f621, %f637, %f570;
	fma.rn.f32 	%f639, %f623, %f637, %f571;
	shfl.sync.idx.b32	%r267|%p40, %r804, %r225, 31, -1;
	mov.b32 	%f640, %r267;
	fma.rn.f32 	%f641, %f621, %f640, %f573;
	fma.rn.f32 	%f642, %f623, %f640, %f574;
	shfl.sync.idx.b32	%r268|%p41, %r803, %r225, 31, -1;
	mov.b32 	%f643, %r268;
	fma.rn.f32 	%f644, %f621, %f643, %f576;
	fma.rn.f32 	%f645, %f623, %f643, %f577;
	shfl.sync.idx.b32	%r269|%p42, %r802, %r225, 31, -1;
	mov.b32 	%f646, %r269;
	fma.rn.f32 	%f647, %f621, %f646, %f579;
	fma.rn.f32 	%f648, %f623, %f646, %f580;
	shfl.sync.idx.b32	%r270|%p43, %r801, %r225, 31, -1;
	mov.b32 	%f649, %r270;
	fma.rn.f32 	%f650, %f621, %f649, %f582;
	fma.rn.f32 	%f651, %f623, %f649, %f583;
	shfl.sync.idx.b32	%r271|%p44, %r800, %r225, 31, -1;
	mov.b32 	%f652, %r271;
	fma.rn.f32 	%f653, %f621, %f652, %f585;
	fma.rn.f32 	%f654, %f623, %f652, %f586;
	shfl.sync.idx.b32	%r272|%p45, %r799, %r225, 31, -1;
	mov.b32 	%f655, %r272;
	fma.rn.f32 	%f656, %f621, %f655, %f588;
	fma.rn.f32 	%f657, %f623, %f655, %f589;
	shfl.sync.idx.b32	%r273|%p46, %r798, %r225, 31, -1;
	mov.b32 	%f658, %r273;
	fma.rn.f32 	%f659, %f621, %f658, %f591;
	fma.rn.f32 	%f660, %f623, %f658, %f592;
	shfl.sync.idx.b32	%r274|%p47, %r797, %r225, 31, -1;
	mov.b32 	%f661, %r274;
	fma.rn.f32 	%f662, %f621, %f661, %f594;
	fma.rn.f32 	%f663, %f623, %f661, %f595;
	shfl.sync.idx.b32	%r275|%p48, %r796, %r225, 31, -1;
	mov.b32 	%f664, %r275;
	fma.rn.f32 	%f665, %f621, %f664, %f597;
	fma.rn.f32 	%f666, %f623, %f664, %f598;
	shfl.sync.idx.b32	%r276|%p49, %r795, %r225, 31, -1;
	mov.b32 	%f667, %r276;
	fma.rn.f32 	%f668, %f621, %f667, %f600;
	fma.rn.f32 	%f669, %f623, %f667, %f601;
	shfl.sync.idx.b32	%r277|%p50, %r794, %r225, 31, -1;
	mov.b32 	%f670, %r277;
	fma.rn.f32 	%f671, %f621, %f670, %f603;
	fma.rn.f32 	%f672, %f623, %f670, %f604;
	shfl.sync.idx.b32	%r278|%p51, %r793, %r225, 31, -1;
	mov.b32 	%f673, %r278;
	fma.rn.f32 	%f674, %f621, %f673, %f606;
	fma.rn.f32 	%f675, %f623, %f673, %f607;
	shfl.sync.idx.b32	%r279|%p52, %r792, %r225, 31, -1;
	mov.b32 	%f676, %r279;
	fma.rn.f32 	%f677, %f621, %f676, %f609;
	fma.rn.f32 	%f678, %f623, %f676, %f610;
	shfl.sync.idx.b32	%r280|%p53, %r791, %r225, 31, -1;
	mov.b32 	%f679, %r280;
	fma.rn.f32 	%f680, %f621, %f679, %f612;
	fma.rn.f32 	%f681, %f623, %f679, %f613;
	shfl.sync.idx.b32	%r281|%p54, %r790, %r225, 31, -1;
	mov.b32 	%f682, %r281;
	fma.rn.f32 	%f683, %f621, %f682, %f615;
	fma.rn.f32 	%f684, %f623, %f682, %f616;
	shfl.sync.idx.b32	%r282|%p55, %r789, %r225, 31, -1;
	mov.b32 	%f685, %r282;
	fma.rn.f32 	%f686, %f621, %f685, %f618;
	fma.rn.f32 	%f687, %f623, %f685, %f619;
	mul.wide.s32 	%rd66, %r228, 4;
	add.s64 	%rd67, %rd61, %rd66;
	shfl.sync.idx.b32	%r283|%p56, %r810, %r227, 31, -1;
	mov.b32 	%f688, %r283;
	ld.global.nc.f32 	%f689, [%rd67];
	fma.rn.f32 	%f690, %f689, %f688, %f622;
	ld.global.nc.f32 	%f691, [%rd67+128];
	fma.rn.f32 	%f692, %f691, %f688, %f624;
	shfl.sync.idx.b32	%r284|%p57, %r809, %r227, 31, -1;
	mov.b32 	%f693, %r284;
	fma.rn.f32 	%f694, %f689, %f693, %f626;
	fma.rn.f32 	%f695, %f691, %f693, %f627;
	shfl.sync.idx.b32	%r285|%p58, %r808, %r227, 31, -1;
	mov.b32 	%f696, %r285;
	fma.rn.f32 	%f697, %f689, %f696, %f629;
	fma.rn.f32 	%f698, %f691, %f696, %f630;
	shfl.sync.idx.b32	%r286|%p59, %r807, %r227, 31, -1;
	mov.b32 	%f699, %r286;
	fma.rn.f32 	%f700, %f689, %f699, %f632;
	fma.rn.f32 	%f701, %f691, %f699, %f633;
	shfl.sync.idx.b32	%r287|%p60, %r806, %r227, 31, -1;
	mov.b32 	%f702, %r287;
	fma.rn.f32 	%f703, %f689, %f702, %f635;
	fma.rn.f32 	%f704, %f691, %f702, %f636;
	shfl.sync.idx.b32	%r288|%p61, %r805, %r227, 31, -1;
	mov.b32 	%f705, %r288;
	fma.rn.f32 	%f706, %f689, %f705, %f638;
	fma.rn.f32 	%f707, %f691, %f705, %f639;
	shfl.sync.idx.b32	%r289|%p62, %r804, %r227, 31, -1;
	mov.b32 	%f708, %r289;
	fma.rn.f32 	%f709, %f689, %f708, %f641;
	fma.rn.f32 	%f710, %f691, %f708, %f642;
	shfl.sync.idx.b32	%r290|%p63, %r803, %r227, 31, -1;
	mov.b32 	%f711, %r290;
	fma.rn.f32 	%f712, %f689, %f711, %f644;
	fma.rn.f32 	%f713, %f691, %f711, %f645;
	shfl.sync.idx.b32	%r291|%p64, %r802, %r227, 31, -1;
	mov.b32 	%f714, %r291;
	fma.rn.f32 	%f715, %f689, %f714, %f647;
	fma.rn.f32 	%f716, %f691, %f714, %f648;
	shfl.sync.idx.b32	%r292|%p65, %r801, %r227, 31, -1;
	mov.b32 	%f717, %r292;
	fma.rn.f32 	%f718, %f689, %f717, %f650;
	fma.rn.f32 	%f719, %f691, %f717, %f651;
	shfl.sync.idx.b32	%r293|%p66, %r800, %r227, 31, -1;
	mov.b32 	%f720, %r293;
	fma.rn.f32 	%f721, %f689, %f720, %f653;
	fma.rn.f32 	%f722, %f691, %f720, %f654;
	shfl.sync.idx.b32	%r294|%p67, %r799, %r227, 31, -1;
	mov.b32 	%f723, %r294;
	fma.rn.f32 	%f724, %f689, %f723, %f656;
	fma.rn.f32 	%f725, %f691, %f723, %f657;
	shfl.sync.idx.b32	%r295|%p68, %r798, %r227, 31, -1;
	mov.b32 	%f726, %r295;
	fma.rn.f32 	%f727, %f689, %f726, %f659;
	fma.rn.f32 	%f728, %f691, %f726, %f660;
	shfl.sync.idx.b32	%r296|%p69, %r797, %r227, 31, -1;
	mov.b32 	%f729, %r296;
	fma.rn.f32 	%f730, %f689, %f729, %f662;
	fma.rn.f32 	%f731, %f691, %f729, %f663;
	shfl.sync.idx.b32	%r297|%p70, %r796, %r227, 31, -1;
	mov.b32 	%f732, %r297;
	fma.rn.f32 	%f733, %f689, %f732, %f665;
	fma.rn.f32 	%f734, %f691, %f732, %f666;
	shfl.sync.idx.b32	%r298|%p71, %r795, %r227, 31, -1;
	mov.b32 	%f735, %r298;
	fma.rn.f32 	%f736, %f689, %f735, %f668;
	fma.rn.f32 	%f737, %f691, %f735, %f669;
	shfl.sync.idx.b32	%r299|%p72, %r794, %r227, 31, -1;
	mov.b32 	%f738, %r299;
	fma.rn.f32 	%f739, %f689, %f738, %f671;
	fma.rn.f32 	%f740, %f691, %f738, %f672;
	shfl.sync.idx.b32	%r300|%p73, %r793, %r227, 31, -1;
	mov.b32 	%f741, %r300;
	fma.rn.f32 	%f742, %f689, %f741, %f674;
	fma.rn.f32 	%f743, %f691, %f741, %f675;
	shfl.sync.idx.b32	%r301|%p74, %r792, %r227, 31, -1;
	mov.b32 	%f744, %r301;
	fma.rn.f32 	%f745, %f689, %f744, %f677;
	fma.rn.f32 	%f746, %f691, %f744, %f678;
	shfl.sync.idx.b32	%r302|%p75, %r791, %r227, 31, -1;
	mov.b32 	%f747, %r302;
	fma.rn.f32 	%f748, %f689, %f747, %f680;
	fma.rn.f32 	%f749, %f691, %f747, %f681;
	shfl.sync.idx.b32	%r303|%p76, %r790, %r227, 31, -1;
	mov.b32 	%f750, %r303;
	fma.rn.f32 	%f751, %f689, %f750, %f683;
	fma.rn.f32 	%f752, %f691, %f750, %f684;
	shfl.sync.idx.b32	%r304|%p77, %r789, %r227, 31, -1;
	mov.b32 	%f753, %r304;
	fma.rn.f32 	%f754, %f689, %f753, %f686;
	fma.rn.f32 	%f755, %f691, %f753, %f687;
	mul.wide.s32 	%rd68, %r230, 4;
	add.s64 	%rd69, %rd61, %rd68;
	shfl.sync.idx.b32	%r305|%p78, %r810, %r229, 31, -1;
	mov.b32 	%f756, %r305;
	ld.global.nc.f32 	%f757, [%rd69];
	fma.rn.f32 	%f758, %f757, %f756, %f690;
	ld.global.nc.f32 	%f759, [%rd69+128];
	fma.rn.f32 	%f760, %f759, %f756, %f692;
	shfl.sync.idx.b32	%r306|%p79, %r809, %r229, 31, -1;
	mov.b32 	%f761, %r306;
	fma.rn.f32 	%f762, %f757, %f761, %f694;
	fma.rn.f32 	%f763, %f759, %f761, %f695;
	shfl.sync.idx.b32	%r307|%p80, %r808, %r229, 31, -1;
	mov.b32 	%f764, %r307;
	fma.rn.f32 	%f765, %f757, %f764, %f697;
	fma.rn.f32 	%f766, %f759, %f764, %f698;
	shfl.sync.idx.b32	%r308|%p81, %r807, %r229, 31, -1;
	mov.b32 	%f767, %r308;
	fma.rn.f32 	%f768, %f757, %f767, %f700;
	fma.rn.f32 	%f769, %f759, %f767, %f701;
	shfl.sync.idx.b32	%r309|%p82, %r806, %r229, 31, -1;
	mov.b32 	%f770, %r309;
	fma.rn.f32 	%f771, %f757, %f770, %f703;
	fma.rn.f32 	%f772, %f759, %f770, %f704;
	shfl.sync.idx.b32	%r310|%p83, %r805, %r229, 31, -1;
	mov.b32 	%f773, %r310;
	fma.rn.f32 	%f774, %f757, %f773, %f706;
	fma.rn.f32 	%f775, %f759, %f773, %f707;
	shfl.sync.idx.b32	%r311|%p84, %r804, %r229, 31, -1;
	mov.b32 	%f776, %r311;
	fma.rn.f32 	%f777, %f757, %f776, %f709;
	fma.rn.f32 	%f778, %f759, %f776, %f710;
	shfl.sync.idx.b32	%r312|%p85, %r803, %r229, 31, -1;
	mov.b32 	%f779, %r312;
	fma.rn.f32 	%f780, %f757, %f779, %f712;
	fma.rn.f32 	%f781, %f759, %f779, %f713;
	shfl.sync.idx.b32	%r313|%p86, %r802, %r229, 31, -1;
	mov.b32 	%f782, %r313;
	fma.rn.f32 	%f783, %f757, %f782, %f715;
	fma.rn.f32 	%f784, %f759, %f782, %f716;
	shfl.sync.idx.b32	%r314|%p87, %r801, %r229, 31, -1;
	mov.b32 	%f785, %r314;
	fma.rn.f32 	%f786, %f757, %f785, %f718;
	fma.rn.f32 	%f787, %f759, %f785, %f719;
	shfl.sync.idx.b32	%r315|%p88, %r800, %r229, 31, -1;
	mov.b32 	%f788, %r315;
	fma.rn.f32 	%f789, %f757, %f788, %f721;
	fma.rn.f32 	%f790, %f759, %f788, %f722;
	shfl.sync.idx.b32	%r316|%p89, %r799, %r229, 31, -1;
	mov.b32 	%f791, %r316;
	fma.rn.f32 	%f792, %f757, %f791, %f724;
	fma.rn.f32 	%f793, %f759, %f791, %f725;
	shfl.sync.idx.b32	%r317|%p90, %r798, %r229, 31, -1;
	mov.b32 	%f794, %r317;
	fma.rn.f32 	%f795, %f757, %f794, %f727;
	fma.rn.f32 	%f796, %f759, %f794, %f728;
	shfl.sync.idx.b32	%r318|%p91, %r797, %r229, 31, -1;
	mov.b32 	%f797, %r318;
	fma.rn.f32 	%f798, %f757, %f797, %f730;
	fma.rn.f32 	%f799, %f759, %f797, %f731;
	shfl.sync.idx.b32	%r319|%p92, %r796, %r229, 31, -1;
	mov.b32 	%f800, %r319;
	fma.rn.f32 	%f801, %f757, %f800, %f733;
	fma.rn.f32 	%f802, %f759, %f800, %f734;
	shfl.sync.idx.b32	%r320|%p93, %r795, %r229, 31, -1;
	mov.b32 	%f803, %r320;
	fma.rn.f32 	%f804, %f757, %f803, %f736;
	fma.rn.f32 	%f805, %f759, %f803, %f737;
	shfl.sync.idx.b32	%r321|%p94, %r794, %r229, 31, -1;
	mov.b32 	%f806, %r321;
	fma.rn.f32 	%f807, %f757, %f806, %f739;
	fma.rn.f32 	%f808, %f759, %f806, %f740;
	shfl.sync.idx.b32	%r322|%p95, %r793, %r229, 31, -1;
	mov.b32 	%f809, %r322;
	fma.rn.f32 	%f810, %f757, %f809, %f742;
	fma.rn.f32 	%f811, %f759, %f809, %f743;
	shfl.sync.idx.b32	%r323|%p96, %r792, %r229, 31, -1;
	mov.b32 	%f812, %r323;
	fma.rn.f32 	%f813, %f757, %f812, %f745;
	fma.rn.f32 	%f814, %f759, %f812, %f746;
	shfl.sync.idx.b32	%r324|%p97, %r791, %r229, 31, -1;
	mov.b32 	%f815, %r324;
	fma.rn.f32 	%f816, %f757, %f815, %f748;
	fma.rn.f32 	%f817, %f759, %f815, %f749;
	shfl.sync.idx.b32	%r325|%p98, %r790, %r229, 31, -1;
	mov.b32 	%f818, %r325;
	fma.rn.f32 	%f819, %f757, %f818, %f751;
	fma.rn.f32 	%f820, %f759, %f818, %f752;
	shfl.sync.idx.b32	%r326|%p99, %r789, %r229, 31, -1;
	mov.b32 	%f821, %r326;
	fma.rn.f32 	%f822, %f757, %f821, %f754;
	fma.rn.f32 	%f823, %f759, %f821, %f755;
	mul.wide.s32 	%rd70, %r232, 4;
	add.s64 	%rd71, %rd61, %rd70;
	shfl.sync.idx.b32	%r327|%p100, %r810, %r231, 31, -1;
	mov.b32 	%f824, %r327;
	ld.global.nc.f32 	%f825, [%rd71];
	fma.rn.f32 	%f826, %f825, %f824, %f758;
	ld.global.nc.f32 	%f827, [%rd71+128];
	fma.rn.f32 	%f828, %f827, %f824, %f760;
	shfl.sync.idx.b32	%r328|%p101, %r809, %r231, 31, -1;
	mov.b32 	%f829, %r328;
	fma.rn.f32 	%f830, %f825, %f829, %f762;
	fma.rn.f32 	%f831, %f827, %f829, %f763;
	shfl.sync.idx.b32	%r329|%p102, %r808, %r231, 31, -1;
	mov.b32 	%f832, %r329;
	fma.rn.f32 	%f833, %f825, %f832, %f765;
	fma.rn.f32 	%f834, %f827, %f832, %f766;
	shfl.sync.idx.b32	%r330|%p103, %r807, %r231, 31, -1;
	mov.b32 	%f835, %r330;
	fma.rn.f32 	%f836, %f825, %f835, %f768;
	fma.rn.f32 	%f837, %f827, %f835, %f769;
	shfl.sync.idx.b32	%r331|%p104, %r806, %r231, 31, -1;
	mov.b32 	%f838, %r331;
	fma.rn.f32 	%f839, %f825, %f838, %f771;
	fma.rn.f32 	%f840, %f827, %f838, %f772;
	shfl.sync.idx.b32	%r332|%p105, %r805, %r231, 31, -1;
	mov.b32 	%f841, %r332;
	fma.rn.f32 	%f842, %f825, %f841, %f774;
	fma.rn.f32 	%f843, %f827, %f841, %f775;
	shfl.sync.idx.b32	%r333|%p106, %r804, %r231, 31, -1;
	mov.b32 	%f844, %r333;
	fma.rn.f32 	%f845, %f825, %f844, %f777;
	fma.rn.f32 	%f846, %f827, %f844, %f778;
	shfl.sync.idx.b32	%r334|%p107, %r803, %r231, 31, -1;
	mov.b32 	%f847, %r334;
	fma.rn.f32 	%f848, %f825, %f847, %f780;
	fma.rn.f32 	%f849, %f827, %f847, %f781;
	shfl.sync.idx.b32	%r335|%p108, %r802, %r231, 31, -1;
	mov.b32 	%f850, %r335;
	fma.rn.f32 	%f851, %f825, %f850, %f783;
	fma.rn.f32 	%f852, %f827, %f850, %f784;
	shfl.sync.idx.b32	%r336|%p109, %r801, %r231, 31, -1;
	mov.b32 	%f853, %r336;
	fma.rn.f32 	%f854, %f825, %f853, %f786;
	fma.rn.f32 	%f855, %f827, %f853, %f787;
	shfl.sync.idx.b32	%r337|%p110, %r800, %r231, 31, -1;
	mov.b32 	%f856, %r337;
	fma.rn.f32 	%f857, %f825, %f856, %f789;
	fma.rn.f32 	%f858, %f827, %f856, %f790;
	shfl.sync.idx.b32	%r338|%p111, %r799, %r231, 31, -1;
	mov.b32 	%f859, %r338;
	fma.rn.f32 	%f860, %f825, %f859, %f792;
	fma.rn.f32 	%f861, %f827, %f859, %f793;
	shfl.sync.idx.b32	%r339|%p112, %r798, %r231, 31, -1;
	mov.b32 	%f862, %r339;
	fma.rn.f32 	%f863, %f825, %f862, %f795;
	fma.rn.f32 	%f864, %f827, %f862, %f796;
	shfl.sync.idx.b32	%r340|%p113, %r797, %r231, 31, -1;
	mov.b32 	%f865, %r340;
	fma.rn.f32 	%f866, %f825, %f865, %f798;
	fma.rn.f32 	%f867, %f827, %f865, %f799;
	shfl.sync.idx.b32	%r341|%p114, %r796, %r231, 31, -1;
	mov.b32 	%f868, %r341;
	fma.rn.f32 	%f869, %f825, %f868, %f801;
	fma.rn.f32 	%f870, %f827, %f868, %f802;
	shfl.sync.idx.b32	%r342|%p115, %r795, %r231, 31, -1;
	mov.b32 	%f871, %r342;
	fma.rn.f32 	%f872, %f825, %f871, %f804;
	fma.rn.f32 	%f873, %f827, %f871, %f805;
	shfl.sync.idx.b32	%r343|%p116, %r794, %r231, 31, -1;
	mov.b32 	%f874, %r343;
	fma.rn.f32 	%f875, %f825, %f874, %f807;
	fma.rn.f32 	%f876, %f827, %f874, %f808;
	shfl.sync.idx.b32	%r344|%p117, %r793, %r231, 31, -1;
	mov.b32 	%f877, %r344;
	fma.rn.f32 	%f878, %f825, %f877, %f810;
	fma.rn.f32 	%f879, %f827, %f877, %f811;
	shfl.sync.idx.b32	%r345|%p118, %r792, %r231, 31, -1;
	mov.b32 	%f880, %r345;
	fma.rn.f32 	%f881, %f825, %f880, %f813;
	fma.rn.f32 	%f882, %f827, %f880, %f814;
	shfl.sync.idx.b32	%r346|%p119, %r791, %r231, 31, -1;
	mov.b32 	%f883, %r346;
	fma.rn.f32 	%f884, %f825, %f883, %f816;
	fma.rn.f32 	%f885, %f827, %f883, %f817;
	shfl.sync.idx.b32	%r347|%p120, %r790, %r231, 31, -1;
	mov.b32 	%f886, %r347;
	fma.rn.f32 	%f887, %f825, %f886, %f819;
	fma.rn.f32 	%f888, %f827, %f886, %f820;
	shfl.sync.idx.b32	%r348|%p121, %r789, %r231, 31, -1;
	mov.b32 	%f889, %r348;
	fma.rn.f32 	%f890, %f825, %f889, %f822;
	fma.rn.f32 	%f891, %f827, %f889, %f823;
	mul.wide.s32 	%rd72, %r234, 4;
	add.s64 	%rd73, %rd61, %rd72;
	shfl.sync.idx.b32	%r349|%p122, %r810, %r233, 31, -1;
	mov.b32 	%f892, %r349;
	ld.global.nc.f32 	%f893, [%rd73];
	fma.rn.f32 	%f894, %f893, %f892, %f826;
	ld.global.nc.f32 	%f895, [%rd73+128];
	fma.rn.f32 	%f896, %f895, %f892, %f828;
	shfl.sync.idx.b32	%r350|%p123, %r809, %r233, 31, -1;
	mov.b32 	%f897, %r350;
	fma.rn.f32 	%f898, %f893, %f897, %f830;
	fma.rn.f32 	%f899, %f895, %f897, %f831;
	shfl.sync.idx.b32	%r351|%p124, %r808, %r233, 31, -1;
	mov.b32 	%f900, %r351;
	fma.rn.f32 	%f901, %f893, %f900, %f833;
	fma.rn.f32 	%f902, %f895, %f900, %f834;
	shfl.sync.idx.b32	%r352|%p125, %r807, %r233, 31, -1;
	mov.b32 	%f903, %r352;
	fma.rn.f32 	%f904, %f893, %f903, %f836;
	fma.rn.f32 	%f905, %f895, %f903, %f837;
	shfl.sync.idx.b32	%r353|%p126, %r806, %r233, 31, -1;
	mov.b32 	%f906, %r353;
	fma.rn.f32 	%f907, %f893, %f906, %f839;
	fma.rn.f32 	%f908, %f895, %f906, %f840;
	shfl.sync.idx.b32	%r354|%p127, %r805, %r233, 31, -1;
	mov.b32 	%f909, %r354;
	fma.rn.f32 	%f910, %f893, %f909, %f842;
	fma.rn.f32 	%f911, %f895, %f909, %f843;
	shfl.sync.idx.b32	%r355|%p128, %r804, %r233, 31, -1;
	mov.b32 	%f912, %r355;
	fma.rn.f32 	%f913, %f893, %f912, %f845;
	fma.rn.f32 	%f914, %f895, %f912, %f846;
	shfl.sync.idx.b32	%r356|%p129, %r803, %r233, 31, -1;
	mov.b32 	%f915, %r356;
	fma.rn.f32 	%f916, %f893, %f915, %f848;
	fma.rn.f32 	%f917, %f895, %f915, %f849;
	shfl.sync.idx.b32	%r357|%p130, %r802, %r233, 31, -1;
	mov.b32 	%f918, %r357;
	fma.rn.f32 	%f919, %f893, %f918, %f851;
	fma.rn.f32 	%f920, %f895, %f918, %f852;
	shfl.sync.idx.b32	%r358|%p131, %r801, %r233, 31, -1;
	mov.b32 	%f921, %r358;
	fma.rn.f32 	%f922, %f893, %f921, %f854;
	fma.rn.f32 	%f923, %f895, %f921, %f855;
	shfl.sync.idx.b32	%r359|%p132, %r800, %r233, 31, -1;
	mov.b32 	%f924, %r359;
	fma.rn.f32 	%f925, %f893, %f924, %f857;
	fma.rn.f32 	%f926, %f895, %f924, %f858;
	shfl.sync.idx.b32	%r360|%p133, %r799, %r233, 31, -1;
	mov.b32 	%f927, %r360;
	fma.rn.f32 	%f928, %f893, %f927, %f860;
	fma.rn.f32 	%f929, %f895, %f927, %f861;
	shfl.sync.idx.b32	%r361|%p134, %r798, %r233, 31, -1;
	mov.b32 	%f930, %r361;
	fma.rn.f32 	%f931, %f893, %f930, %f863;
	fma.rn.f32 	%f932, %f895, %f930, %f864;
	shfl.sync.idx.b32	%r362|%p135, %r797, %r233, 31, -1;
	mov.b32 	%f933, %r362;
	fma.rn.f32 	%f934, %f893, %f933, %f866;
	fma.rn.f32 	%f935, %f895, %f933, %f867;
	shfl.sync.idx.b32	%r363|%p136, %r796, %r233, 31, -1;
	mov.b32 	%f936, %r363;
	fma.rn.f32 	%f937, %f893, %f936, %f869;
	fma.rn.f32 	%f938, %f895, %f936, %f870;
	shfl.sync.idx.b32	%r364|%p137, %r795, %r233, 31, -1;
	mov.b32 	%f939, %r364;
	fma.rn.f32 	%f940, %f893, %f939, %f872;
	fma.rn.f32 	%f941, %f895, %f939, %f873;
	shfl.sync.idx.b32	%r365|%p138, %r794, %r233, 31, -1;
	mov.b32 	%f942, %r365;
	fma.rn.f32 	%f943, %f893, %f942, %f875;
	fma.rn.f32 	%f944, %f895, %f942, %f876;
	shfl.sync.idx.b32	%r366|%p139, %r793, %r233, 31, -1;
	mov.b32 	%f945, %r366;
	fma.rn.f32 	%f946, %f893, %f945, %f878;
	fma.rn.f32 	%f947, %f895, %f945, %f879;
	shfl.sync.idx.b32	%r367|%p140, %r792, %r233, 31, -1;
	mov.b32 	%f948, %r367;
	fma.rn.f32 	%f949, %f893, %f948, %f881;
	fma.rn.f32 	%f950, %f895, %f948, %f882;
	shfl.sync.idx.b32	%r368|%p141, %r791, %r233, 31, -1;
	mov.b32 	%f951, %r368;
	fma.rn.f32 	%f952, %f893, %f951, %f884;
	fma.rn.f32 	%f953, %f895, %f951, %f885;
	shfl.sync.idx.b32	%r369|%p142, %r790, %r233, 31, -1;
	mov.b32 	%f954, %r369;
	fma.rn.f32 	%f955, %f893, %f954, %f887;
	fma.rn.f32 	%f956, %f895, %f954, %f888;
	shfl.sync.idx.b32	%r370|%p143, %r789, %r233, 31, -1;
	mov.b32 	%f957, %r370;
	fma.rn.f32 	%f958, %f893, %f957, %f890;
	fma.rn.f32 	%f959, %f895, %f957, %f891;
	mul.wide.s32 	%rd74, %r236, 4;
	add.s64 	%rd75, %rd61, %rd74;
	shfl.sync.idx.b32	%r371|%p144, %r810, %r235, 31, -1;
	mov.b32 	%f960, %r371;
	ld.global.nc.f32 	%f961, [%rd75];
	fma.rn.f32 	%f962, %f961, %f960, %f894;
	ld.global.nc.f32 	%f963, [%rd75+128];
	fma.rn.f32 	%f964, %f963, %f960, %f896;
	shfl.sync.idx.b32	%r372|%p145, %r809, %r235, 31, -1;
	mov.b32 	%f965, %r372;
	fma.rn.f32 	%f966, %f961, %f965, %f898;
	fma.rn.f32 	%f967, %f963, %f965, %f899;
	shfl.sync.idx.b32	%r373|%p146, %r808, %r235, 31, -1;
	mov.b32 	%f968, %r373;
	fma.rn.f32 	%f969, %f961, %f968, %f901;
	fma.rn.f32 	%f970, %f963, %f968, %f902;
	shfl.sync.idx.b32	%r374|%p147, %r807, %r235, 31, -1;
	mov.b32 	%f971, %r374;
	fma.rn.f32 	%f972, %f961, %f971, %f904;
	fma.rn.f32 	%f973, %f963, %f971, %f905;
	shfl.sync.idx.b32	%r375|%p148, %r806, %r235, 31, -1;
	mov.b32 	%f974, %r375;
	fma.rn.f32 	%f975, %f961, %f974, %f907;
	fma.rn.f32 	%f976, %f963, %f974, %f908;
	shfl.sync.idx.b32	%r376|%p149, %r805, %r235, 31, -1;
	mov.b32 	%f977, %r376;
	fma.rn.f32 	%f978, %f961, %f977, %f910;
	fma.rn.f32 	%f979, %f963, %f977, %f911;
	shfl.sync.idx.b32	%r377|%p150, %r804, %r235, 31, -1;
	mov.b32 	%f980, %r377;
	fma.rn.f32 	%f981, %f961, %f980, %f913;
	fma.rn.f32 	%f982, %f963, %f980, %f914;
	shfl.sync.idx.b32	%r378|%p151, %r803, %r235, 31, -1;
	mov.b32 	%f983, %r378;
	fma.rn.f32 	%f984, %f961, %f983, %f916;
	fma.rn.f32 	%f985, %f963, %f983, %f917;
	shfl.sync.idx.b32	%r379|%p152, %r802, %r235, 31, -1;
	mov.b32 	%f986, %r379;
	fma.rn.f32 	%f987, %f961, %f986, %f919;
	fma.rn.f32 	%f988, %f963, %f986, %f920;
	shfl.sync.idx.b32	%r380|%p153, %r801, %r235, 31, -1;
	mov.b32 	%f989, %r380;
	fma.rn.f32 	%f990, %f961, %f989, %f922;
	fma.rn.f32 	%f991, %f963, %f989, %f923;
	shfl.sync.idx.b32	%r381|%p154, %r800, %r235, 31, -1;
	mov.b32 	%f992, %r381;
	fma.rn.f32 	%f993, %f961, %f992, %f925;
	fma.rn.f32 	%f994, %f963, %f992, %f926;
	shfl.sync.idx.b32	%r382|%p155, %r799, %r235, 31, -1;
	mov.b32 	%f995, %r382;
	fma.rn.f32 	%f996, %f961, %f995, %f928;
	fma.rn.f32 	%f997, %f963, %f995, %f929;
	shfl.sync.idx.b32	%r383|%p156, %r798, %r235, 31, -1;
	mov.b32 	%f998, %r383;
	fma.rn.f32 	%f999, %f961, %f998, %f931;
	fma.rn.f32 	%f1000, %f963, %f998, %f932;
	shfl.sync.idx.b32	%r384|%p157, %r797, %r235, 31, -1;
	mov.b32 	%f1001, %r384;
	fma.rn.f32 	%f1002, %f961, %f1001, %f934;
	fma.rn.f32 	%f1003, %f963, %f1001, %f935;
	shfl.sync.idx.b32	%r385|%p158, %r796, %r235, 31, -1;
	mov.b32 	%f1004, %r385;
	fma.rn.f32 	%f1005, %f961, %f1004, %f937;
	fma.rn.f32 	%f1006, %f963, %f1004, %f938;
	shfl.sync.idx.b32	%r386|%p159, %r795, %r235, 31, -1;
	mov.b32 	%f1007, %r386;
	fma.rn.f32 	%f1008, %f961, %f1007, %f940;
	fma.rn.f32 	%f1009, %f963, %f1007, %f941;
	shfl.sync.idx.b32	%r387|%p160, %r794, %r235, 31, -1;
	mov.b32 	%f1010, %r387;
	fma.rn.f32 	%f1011, %f961, %f1010, %f943;
	fma.rn.f32 	%f1012, %f963, %f1010, %f944;
	shfl.sync.idx.b32	%r388|%p161, %r793, %r235, 31, -1;
	mov.b32 	%f1013, %r388;
	fma.rn.f32 	%f1014, %f961, %f1013, %f946;
	fma.rn.f32 	%f1015, %f963, %f1013, %f947;
	shfl.sync.idx.b32	%r389|%p162, %r792, %r235, 31, -1;
	mov.b32 	%f1016, %r389;
	fma.rn.f32 	%f1017, %f961, %f1016, %f949;
	fma.rn.f32 	%f1018, %f963, %f1016, %f950;
	shfl.sync.idx.b32	%r390|%p163, %r791, %r235, 31, -1;
	mov.b32 	%f1019, %r390;
	fma.rn.f32 	%f1020, %f961, %f1019, %f952;
	fma.rn.f32 	%f1021, %f963, %f1019, %f953;
	shfl.sync.idx.b32	%r391|%p164, %r790, %r235, 31, -1;
	mov.b32 	%f1022, %r391;
	fma.rn.f32 	%f1023, %f961, %f1022, %f955;
	fma.rn.f32 	%f1024, %f963, %f1022, %f956;
	shfl.sync.idx.b32	%r392|%p165, %r789, %r235, 31, -1;
	mov.b32 	%f1025, %r392;
	fma.rn.f32 	%f1026, %f961, %f1025, %f958;
	fma.rn.f32 	%f1027, %f963, %f1025, %f959;
	mul.wide.s32 	%rd76, %r238, 4;
	add.s64 	%rd77, %rd61, %rd76;
	shfl.sync.idx.b32	%r393|%p166, %r810, %r237, 31, -1;
	mov.b32 	%f1028, %r393;
	ld.global.nc.f32 	%f1029, [%rd77];
	fma.rn.f32 	%f1503, %f1029, %f1028, %f962;
	ld.global.nc.f32 	%f1030, [%rd77+128];
	fma.rn.f32 	%f1502, %f1030, %f1028, %f964;
	shfl.sync.idx.b32	%r394|%p167, %r809, %r237, 31, -1;
	mov.b32 	%f1031, %r394;
	fma.rn.f32 	%f1501, %f1029, %f1031, %f966;
	fma.rn.f32 	%f1500, %f1030, %f1031, %f967;
	shfl.sync.idx.b32	%r395|%p168, %r808, %r237, 31, -1;
	mov.b32 	%f1032, %r395;
	fma.rn.f32 	%f1499, %f1029, %f1032, %f969;
	fma.rn.f32 	%f1498, %f1030, %f1032, %f970;
	shfl.sync.idx.b32	%r396|%p169, %r807, %r237, 31, -1;
	mov.b32 	%f1033, %r396;
	fma.rn.f32 	%f1497, %f1029, %f1033, %f972;
	fma.rn.f32 	%f1496, %f1030, %f1033, %f973;
	shfl.sync.idx.b32	%r397|%p170, %r806, %r237, 31, -1;
	mov.b32 	%f1034, %r397;
	fma.rn.f32 	%f1495, %f1029, %f1034, %f975;
	fma.rn.f32 	%f1494, %f1030, %f1034, %f976;
	shfl.sync.idx.b32	%r398|%p171, %r805, %r237, 31, -1;
	mov.b32 	%f1035, %r398;
	fma.rn.f32 	%f1493, %f1029, %f1035, %f978;
	fma.rn.f32 	%f1492, %f1030, %f1035, %f979;
	shfl.sync.idx.b32	%r399|%p172, %r804, %r237, 31, -1;
	mov.b32 	%f1036, %r399;
	fma.rn.f32 	%f1491, %f1029, %f1036, %f981;
	fma.rn.f32 	%f1490, %f1030, %f1036, %f982;
	shfl.sync.idx.b32	%r400|%p173, %r803, %r237, 31, -1;
	mov.b32 	%f1037, %r400;
	fma.rn.f32 	%f1489, %f1029, %f1037, %f984;
	fma.rn.f32 	%f1488, %f1030, %f1037, %f985;
	shfl.sync.idx.b32	%r401|%p174, %r802, %r237, 31, -1;
	mov.b32 	%f1038, %r401;
	fma.rn.f32 	%f1487, %f1029, %f1038, %f987;
	fma.rn.f32 	%f1486, %f1030, %f1038, %f988;
	shfl.sync.idx.b32	%r402|%p175, %r801, %r237, 31, -1;
	mov.b32 	%f1039, %r402;
	fma.rn.f32 	%f1485, %f1029, %f1039, %f990;
	fma.rn.f32 	%f1484, %f1030, %f1039, %f991;
	shfl.sync.idx.b32	%r403|%p176, %r800, %r237, 31, -1;
	mov.b32 	%f1040, %r403;
	fma.rn.f32 	%f1483, %f1029, %f1040, %f993;
	fma.rn.f32 	%f1482, %f1030, %f1040, %f994;
	shfl.sync.idx.b32	%r404|%p177, %r799, %r237, 31, -1;
	mov.b32 	%f1041, %r404;
	fma.rn.f32 	%f1481, %f1029, %f1041, %f996;
	fma.rn.f32 	%f1480, %f1030, %f1041, %f997;
	shfl.sync.idx.b32	%r405|%p178, %r798, %r237, 31, -1;
	mov.b32 	%f1042, %r405;
	fma.rn.f32 	%f1479, %f1029, %f1042, %f999;
	fma.rn.f32 	%f1478, %f1030, %f1042, %f1000;
	shfl.sync.idx.b32	%r406|%p179, %r797, %r237, 31, -1;
	mov.b32 	%f1043, %r406;
	fma.rn.f32 	%f1477, %f1029, %f1043, %f1002;
	fma.rn.f32 	%f1476, %f1030, %f1043, %f1003;
	shfl.sync.idx.b32	%r407|%p180, %r796, %r237, 31, -1;
	mov.b32 	%f1044, %r407;
	fma.rn.f32 	%f1475, %f1029, %f1044, %f1005;
	fma.rn.f32 	%f1474, %f1030, %f1044, %f1006;
	shfl.sync.idx.b32	%r408|%p181, %r795, %r237, 31, -1;
	mov.b32 	%f1045, %r408;
	fma.rn.f32 	%f1473, %f1029, %f1045, %f1008;
	fma.rn.f32 	%f1472, %f1030, %f1045, %f1009;
	shfl.sync.idx.b32	%r409|%p182, %r794, %r237, 31, -1;
	mov.b32 	%f1046, %r409;
	fma.rn.f32 	%f1471, %f1029, %f1046, %f1011;
	fma.rn.f32 	%f1470, %f1030, %f1046, %f1012;
	shfl.sync.idx.b32	%r410|%p183, %r793, %r237, 31, -1;
	mov.b32 	%f1047, %r410;
	fma.rn.f32 	%f1469, %f1029, %f1047, %f1014;
	fma.rn.f32 	%f1468, %f1030, %f1047, %f1015;
	shfl.sync.idx.b32	%r411|%p184, %r792, %r237, 31, -1;
	mov.b32 	%f1048, %r411;
	fma.rn.f32 	%f1467, %f1029, %f1048, %f1017;
	fma.rn.f32 	%f1466, %f1030, %f1048, %f1018;
	shfl.sync.idx.b32	%r412|%p185, %r791, %r237, 31, -1;
	mov.b32 	%f1049, %r412;
	fma.rn.f32 	%f1465, %f1029, %f1049, %f1020;
	fma.rn.f32 	%f1464, %f1030, %f1049, %f1021;
	shfl.sync.idx.b32	%r413|%p186, %r790, %r237, 31, -1;
	mov.b32 	%f1050, %r413;
	fma.rn.f32 	%f1463, %f1029, %f1050, %f1023;
	fma.rn.f32 	%f1462, %f1030, %f1050, %f1024;
	shfl.sync.idx.b32	%r414|%p187, %r789, %r237, 31, -1;
	mov.b32 	%f1051, %r414;
	fma.rn.f32 	%f1461, %f1029, %f1051, %f1026;
	fma.rn.f32 	%f1460, %f1030, %f1051, %f1027;
	add.s32 	%r811, %r811, 8;
	and.b32  	%r415, %r4, -8;
	add.s32 	%r416, %r415, %r2;
	setp.lt.s32 	%p188, %r811, %r416;
	@%p188 bra 	$L__BB2_2;
$L__BB2_6:
	and.b32  	%r417, %r4, -8;
	add.s32 	%r418, %r417, %r2;
	setp.le.s32 	%p189, %r3, %r418;
	and.b32  	%r419, %r4, 24;
	setp.ne.s32 	%p190, %r419, 0;
	or.pred  	%p191, %p190, %p189;
	@%p191 bra 	$L__BB2_9;
	sub.s32 	%r421, %r3, %r418;
	mov.u32 	%r422, %tid.x;
	setp.ge.u32 	%p192, %r422, %r421;
	mov.u32 	%r813, %r418;
	@%p192 bra 	$L__BB2_9;
	ld.param.u64 	%rd207, [_Z12_spmm_conv_2PKfPfiiPKiS3_S3_S0__param_7];
	ld.param.u64 	%rd205, [_Z12_spmm_conv_2PKfPfiiPKiS3_S3_S0__param_6];
	add.s32 	%r813, %r417, %r2;
	mov.u32 	%r424, %tid.x;
	add.s32 	%r425, %r813, %r424;
	cvta.to.global.u64 	%rd78, %rd205;
	mul.wide.u32 	%rd79, %r425, 4;
	add.s64 	%rd80, %rd78, %rd79;
	ld.global.nc.u32 	%r426, [%rd80];
	mul.hi.s32 	%r428, %r426, 1717986919;
	shr.u32 	%r429, %r428, 31;
	shr.u32 	%r430, %r428, 5;
	add.s32 	%r431, %r430, %r429;
	shr.s32 	%r432, %r426, 31;
	shr.u32 	%r433, %r432, 28;
	add.s32 	%r434, %r426, %r433;
	shr.s32 	%r435, %r434, 4;
	mul.hi.s32 	%r436, %r435, 1717986919;
	shr.u32 	%r437, %r436, 31;
	shr.u32 	%r438, %r436, 1;
	add.s32 	%r439, %r438, %r437;
	mul.lo.s32 	%r440, %r439, 5;
	sub.s32 	%r441, %r435, %r440;
	shl.b32 	%r442, %r441, 10;
	and.b32  	%r443, %r434, 67108848;
	sub.s32 	%r444, %r426, %r443;
	mov.u32 	%r445, %ctaid.y;
	shl.b32 	%r446, %r445, 6;
	add.s32 	%r447, %r446, %r424;
	mad.lo.s32 	%r448, %r5, 5120, %r447;
	add.s32 	%r449, %r442, %r448;
	mad.lo.s32 	%r450, %r431, 80, %r444;
	shl.b32 	%r451, %r450, 6;
	add.s32 	%r812, %r451, %r449;
	cvta.to.global.u64 	%rd81, %rd207;
	add.s64 	%rd82, %rd81, %rd79;
	ld.global.nc.u32 	%r810, [%rd82];
	add.s32 	%r452, %r4, %r425;
	mul.wide.u32 	%rd83, %r452, 4;
	add.s64 	%rd84, %rd81, %rd83;
	ld.global.nc.u32 	%r809, [%rd84];
	add.s32 	%r453, %r452, %r4;
	mul.wide.u32 	%rd85, %r453, 4;
	add.s64 	%rd86, %rd81, %rd85;
	ld.global.nc.u32 	%r808, [%rd86];
	add.s32 	%r454, %r453, %r4;
	mul.wide.u32 	%rd87, %r454, 4;
	add.s64 	%rd88, %rd81, %rd87;
	ld.global.nc.u32 	%r807, [%rd88];
	add.s32 	%r455, %r454, %r4;
	mul.wide.u32 	%rd89, %r455, 4;
	add.s64 	%rd90, %rd81, %rd89;
	ld.global.nc.u32 	%r806, [%rd90];
	add.s32 	%r456, %r455, %r4;
	mul.wide.u32 	%rd91, %r456, 4;
	add.s64 	%rd92, %rd81, %rd91;
	ld.global.nc.u32 	%r805, [%rd92];
	add.s32 	%r457, %r456, %r4;
	mul.wide.u32 	%rd93, %r457, 4;
	add.s64 	%rd94, %rd81, %rd93;
	ld.global.nc.u32 	%r804, [%rd94];
	add.s32 	%r458, %r457, %r4;
	mul.wide.u32 	%rd95, %r458, 4;
	add.s64 	%rd96, %rd81, %rd95;
	ld.global.nc.u32 	%r803, [%rd96];
	add.s32 	%r459, %r458, %r4;
	mul.wide.u32 	%rd97, %r459, 4;
	add.s64 	%rd98, %rd81, %rd97;
	ld.global.nc.u32 	%r802, [%rd98];
	add.s32 	%r460, %r459, %r4;
	mul.wide.u32 	%rd99, %r460, 4;
	add.s64 	%rd100, %rd81, %rd99;
	ld.global.nc.u32 	%r801, [%rd100];
	add.s32 	%r461, %r460, %r4;
	mul.wide.u32 	%rd101, %r461, 4;
	add.s64 	%rd102, %rd81, %rd101;
	ld.global.nc.u32 	%r800, [%rd102];
	add.s32 	%r462, %r461, %r4;
	mul.wide.u32 	%rd103, %r462, 4;
	add.s64 	%rd104, %rd81, %rd103;
	ld.global.nc.u32 	%r799, [%rd104];
	add.s32 	%r463, %r462, %r4;
	mul.wide.u32 	%rd105, %r463, 4;
	add.s64 	%rd106, %rd81, %rd105;
	ld.global.nc.u32 	%r798, [%rd106];
	add.s32 	%r464, %r463, %r4;
	mul.wide.u32 	%rd107, %r464, 4;
	add.s64 	%rd108, %rd81, %rd107;
	ld.global.nc.u32 	%r797, [%rd108];
	add.s32 	%r465, %r464, %r4;
	mul.wide.u32 	%rd109, %r465, 4;
	add.s64 	%rd110, %rd81, %rd109;
	ld.global.nc.u32 	%r796, [%rd110];
	add.s32 	%r466, %r465, %r4;
	mul.wide.u32 	%rd111, %r466, 4;
	add.s64 	%rd112, %rd81, %rd111;
	ld.global.nc.u32 	%r795, [%rd112];
	add.s32 	%r467, %r466, %r4;
	mul.wide.u32 	%rd113, %r467, 4;
	add.s64 	%rd114, %rd81, %rd113;
	ld.global.nc.u32 	%r794, [%rd114];
	add.s32 	%r468, %r467, %r4;
	mul.wide.u32 	%rd115, %r468, 4;
	add.s64 	%rd116, %rd81, %rd115;
	ld.global.nc.u32 	%r793, [%rd116];
	add.s32 	%r469, %r468, %r4;
	mul.wide.u32 	%rd117, %r469, 4;
	add.s64 	%rd118, %rd81, %rd117;
	ld.global.nc.u32 	%r792, [%rd118];
	add.s32 	%r470, %r469, %r4;
	mul.wide.u32 	%rd119, %r470, 4;
	add.s64 	%rd120, %rd81, %rd119;
	ld.global.nc.u32 	%r791, [%rd120];
	add.s32 	%r471, %r470, %r4;
	mul.wide.u32 	%rd121, %r471, 4;
	add.s64 	%rd122, %rd81, %rd121;
	ld.global.nc.u32 	%r790, [%rd122];
	add.s32 	%r472, %r471, %r4;
	mul.wide.u32 	%rd123, %r472, 4;
	add.s64 	%rd124, %rd81, %rd123;
	ld.global.nc.u32 	%r789, [%rd124];
$L__BB2_9:
	and.b32  	%r473, %r4, -4;
	setp.ge.s32 	%p193, %r417, %r473;
	@%p193 bra 	$L__BB2_98;
	ld.param.u64 	%rd198, [_Z12_spmm_conv_2PKfPfiiPKiS3_S3_S0__param_0];
	and.b32  	%r475, %r4, -8;
	add.s32 	%r476, %r475, %r2;
	sub.s32 	%r477, %r476, %r813;
	shfl.sync.idx.b32	%r478|%p194, %r812, %r477, 31, -1;
	add.s32 	%r479, %r477, 1;
	shfl.sync.idx.b32	%r153|%p195, %r812, %r479, 31, -1;
	add.s32 	%r480, %r477, 2;
	shfl.sync.idx.b32	%r154|%p196, %r812, %r480, 31, -1;
	add.s32 	%r481, %r477, 3;
	shfl.sync.idx.b32	%r155|%p197, %r812, %r481, 31, -1;
	cvta.to.global.u64 	%rd125, %rd198;
	mul.wide.s32 	%rd126, %r478, 4;
	add.s64 	%rd1, %rd125, %rd126;
	shfl.sync.idx.b32	%r482|%p198, %r810, %r477, 31, -1;
	mov.b32 	%f133, %r482;
	setp.leu.f32 	%p199, %f133, 0f00000000;
	@%p199 bra 	$L__BB2_12;
	ld.global.nc.f32 	%f1053, [%rd1];
	fma.rn.f32 	%f1504, %f1053, %f133, %f1503;
	ld.global.nc.f32 	%f1054, [%rd1+128];
	mul.f32 	%f1505, %f1054, %f133;
	bra.uni 	$L__BB2_13;
$L__BB2_12:
	add.f32 	%f1504, %f1503, 0f00000000;
	mov.f32 	%f1505, 0f00000000;
$L__BB2_13:
	add.f32 	%f139, %f1505, %f1502;
	and.b32  	%r483, %r4, -8;
	add.s32 	%r484, %r483, %r2;
	sub.s32 	%r485, %r484, %r813;
	shfl.sync.idx.b32	%r486|%p200, %r809, %r485, 31, -1;
	mov.b32 	%f140, %r486;
	setp.leu.f32 	%p201, %f140, 0f00000000;
	mov.f32 	%f1506, 0f00000000;
	@%p201 bra 	$L__BB2_15;
	ld.global.nc.f32 	%f1056, [%rd1];
	mul.f32 	%f1506, %f1056, %f140;
$L__BB2_15:
	add.f32 	%f143, %f1506, %f1501;
	mov.f32 	%f1507, 0f00000000;
	@%p201 bra 	$L__BB2_17;
	ld.global.nc.f32 	%f1058, [%rd1+128];
	mul.f32 	%f1507, %f1058, %f140;
$L__BB2_17:
	add.f32 	%f146, %f1507, %f1500;
	and.b32  	%r487, %r4, -8;
	add.s32 	%r488, %r487, %r2;
	sub.s32 	%r489, %r488, %r813;
	shfl.sync.idx.b32	%r490|%p203, %r808, %r489, 31, -1;
	mov.b32 	%f147, %r490;
	setp.leu.f32 	%p204, %f147, 0f00000000;
	mov.f32 	%f1508, 0f00000000;
	@%p204 bra 	$L__BB2_19;
	ld.global.nc.f32 	%f1060, [%rd1];
	mul.f32 	%f1508, %f1060, %f147;
$L__BB2_19:
	add.f32 	%f150, %f1508, %f1499;
	mov.f32 	%f1509, 0f00000000;
	@%p204 bra 	$L__BB2_21;
	ld.global.nc.f32 	%f1062, [%rd1+128];
	mul.f32 	%f1509, %f1062, %f147;
$L__BB2_21:
	add.f32 	%f153, %f1509, %f1498;
	and.b32  	%r491, %r4, -8;
	add.s32 	%r492, %r491, %r2;
	sub.s32 	%r493, %r492, %r813;
	shfl.sync.idx.b32	%r494|%p206, %r807, %r493, 31, -1;
	mov.b32 	%f154, %r494;
	setp.leu.f32 	%p207, %f154, 0f00000000;
	mov.f32 	%f1510, 0f00000000;
	@%p207 bra 	$L__BB2_23;
	ld.global.nc.f32 	%f1064, [%rd1];
	mul.f32 	%f1510, %f1064, %f154;
$L__BB2_23:
	add.f32 	%f157, %f1510, %f1497;
	mov.f32 	%f1511, 0f00000000;
	@%p207 bra 	$L__BB2_25;
	ld.global.nc.f32 	%f1066, [%rd1+128];
	mul.f32 	%f1511, %f1066, %f154;
$L__BB2_25:
	add.f32 	%f160, %f1511, %f1496;
	and.b32  	%r495, %r4, -8;
	add.s32 	%r496, %r495, %r2;
	sub.s32 	%r497, %r496, %r813;
	shfl.sync.idx.b32	%r498|%p209, %r806, %r497, 31, -1;
	mov.b32 	%f161, %r498;
	setp.leu.f32 	%p210, %f161, 0f00000000;
	mov.f32 	%f1512, 0f00000000;
	@%p210 bra 	$L__BB2_27;
	ld.global.nc.f32 	%f1068, [%rd1];
	mul.f32 	%f1512, %f1068, %f161;
$L__BB2_27:
	add.f32 	%f164, %f1512, %f1495;
	mov.f32 	%f1513, 0f00000000;
	@%p210 bra 	$L__BB2_29;
	ld.global.nc.f32 	%f1070, [%rd1+128];
	mul.f32 	%f1513, %f1070, %f161;
$L__BB2_29:
	add.f32 	%f167, %f1513, %f1494;
	and.b32  	%r499, %r4, -8;
	add.s32 	%r500, %r499, %r2;
	sub.s32 	%r501, %r500, %r813;
	shfl.sync.idx.b32	%r502|%p212, %r805, %r501, 31, -1;
	mov.b32 	%f168, %r502;
	setp.leu.f32 	%p213, %f168, 0f00000000;
	mov.f32 	%f1514, 0f00000000;
	@%p213 bra 	$L__BB2_31;
	ld.global.nc.f32 	%f1072, [%rd1];
	mul.f32 	%f1514, %f1072, %f168;
$L__BB2_31:
	add.f32 	%f171, %f1514, %f1493;
	mov.f32 	%f1515, 0f00000000;
	@%p213 bra 	$L__BB2_33;
	ld.global.nc.f32 	%f1074, [%rd1+128];
	mul.f32 	%f1515, %f1074, %f168;
$L__BB2_33:
	add.f32 	%f174, %f1515, %f1492;
	and.b32  	%r503, %r4, -8;
	add.s32 	%r504, %r503, %r2;
	sub.s32 	%r505, %r504, %r813;
	shfl.sync.idx.b32	%r506|%p215, %r804, %r505, 31, -1;
	mov.b32 	%f175, %r506;
	setp.leu.f32 	%p216, %f175, 0f00000000;
	mov.f32 	%f1516, 0f00000000;
	@%p216 bra 	$L__BB2_35;
	ld.global.nc.f32 	%f1076, [%rd1];
	mul.f32 	%f1516, %f1076, %f175;
$L__BB2_35:
	add.f32 	%f178, %f1516, %f1491;
	mov.f32 	%f1517, 0f00000000;
	@%p216 bra 	$L__BB2_37;
	ld.global.nc.f32 	%f1078, [%rd1+128];
	mul.f32 	%f1517, %f1078, %f175;
$L__BB2_37:
	add.f32 	%f181, %f1517, %f1490;
	and.b32  	%r507, %r4, -8;
	add.s32 	%r508, %r507, %r2;
	sub.s32 	%r509, %r508, %r813;
	shfl.sync.idx.b32	%r510|%p218, %r803, %r509, 31, -1;
	mov.b32 	%f182, %r510;
	setp.leu.f32 	%p219, %f182, 0f00000000;
	mov.f32 	%f1518, 0f00000000;
	@%p219 bra 	$L__BB2_39;
	ld.global.nc.f32 	%f1080, [%rd1];
	mul.f32 	%f1518, %f1080, %f182;
$L__BB2_39:
	add.f32 	%f185, %f1518, %f1489;
	mov.f32 	%f1519, 0f00000000;
	@%p219 bra 	$L__BB2_41;
	ld.global.nc.f32 	%f1082, [%rd1+128];
	mul.f32 	%f1519, %f1082, %f182;
$L__BB2_41:
	add.f32 	%f188, %f1519, %f1488;
	and.b32  	%r511, %r4, -8;
	add.s32 	%r512, %r511, %r2;
	sub.s32 	%r513, %r512, %r813;
	shfl.sync.idx.b32	%r514|%p221, %r802, %r513, 31, -1;
	mov.b32 	%f189, %r514;
	setp.leu.f32 	%p222, %f189, 0f00000000;
	mov.f32 	%f1520, 0f00000000;
	@%p222 bra 	$L__BB2_43;
	ld.global.nc.f32 	%f1084, [%rd1];
	mul.f32 	%f1520, %f1084, %f189;
$L__BB2_43:
	add.f32 	%f192, %f1520, %f1487;
	mov.f32 	%f1521, 0f00000000;
	@%p222 bra 	$L__BB2_45;
	ld.global.nc.f32 	%f1086, [%rd1+128];
	mul.f32 	%f1521, %f1086, %f189;
$L__BB2_45:
	add.f32 	%f195, %f1521, %f1486;
	and.b32  	%r515, %r4, -8;
	add.s32 	%r516, %r515, %r2;
	sub.s32 	%r517, %r516, %r813;
	shfl.sync.idx.b32	%r518|%p224, %r801, %r517, 31, -1;
	mov.b32 	%f196, %r518;
	setp.leu.f32 	%p225, %f196, 0f00000000;
	mov.f32 	%f1522, 0f00000000;
	@%p225 bra 	$L__BB2_47;
	ld.global.nc.f32 	%f1088, [%rd1];
	mul.f32 	%f1522, %f1088, %f196;
$L__BB2_47:
	add.f32 	%f199, %f1522, %f1485;
	mov.f32 	%f1523, 0f00000000;
	@%p225 bra 	$L__BB2_49;
	ld.global.nc.f32 	%f1090, [%rd1+128];
	mul.f32 	%f1523, %f1090, %f196;
$L__BB2_49:
	add.f32 	%f202, %f1523, %f1484;
	and.b32  	%r519, %r4, -8;
	add.s32 	%r520, %r519, %r2;
	sub.s32 	%r521, %r520, %r813;
	shfl.sync.idx.b32	%r522|%p227, %r800, %r521, 31, -1;
	mov.b32 	%f203, %r522;
	setp.leu.f32 	%p228, %f203, 0f00000000;
	mov.f32 	%f1524, 0f00000000;
	@%p228 bra 	$L__BB2_51;
	ld.global.nc.f32 	%f1092, [%rd1];
	mul.f32 	%f1524, %f1092, %f203;
$L__BB2_51:
	add.f32 	%f206, %f1524, %f1483;
	mov.f32 	%f1525, 0f00000000;
	@%p228 bra 	$L__BB2_53;
	ld.global.nc.f32 	%f1094, [%rd1+128];
	mul.f32 	%f1525, %f1094, %f203;
$L__BB2_53:
	add.f32 	%f209, %f1525, %f1482;
	and.b32  	%r523, %r4, -8;
	add.s32 	%r524, %r523, %r2;
	sub.s32 	%r525, %r524, %r813;
	shfl.sync.idx.b32	%r526|%p230, %r799, %r525, 31, -1;
	mov.b32 	%f210, %r526;
	setp.leu.f32 	%p231, %f210, 0f00000000;
	mov.f32 	%f1526, 0f00000000;
	@%p231 bra 	$L__BB2_55;
	ld.global.nc.f32 	%f1096, [%rd1];
	mul.f32 	%f1526, %f1096, %f210;
$L__BB2_55:
	add.f32 	%f213, %f1526, %f1481;
	mov.f32 	%f1527, 0f00000000;
	@%p231 bra 	$L__BB2_57;
	ld.global.nc.f32 	%f1098, [%rd1+128];
	mul.f32 	%f1527, %f1098, %f210;
$L__BB2_57:
	add.f32 	%f216, %f1527, %f1480;
	and.b32  	%r527, %r4, -8;
	add.s32 	%r528, %r527, %r2;
	sub.s32 	%r529, %r528, %r813;
	shfl.sync.idx.b32	%r530|%p233, %r798, %r529, 31, -1;
	mov.b32 	%f217, %r530;
	setp.leu.f32 	%p234, %f217, 0f00000000;
	mov.f32 	%f1528, 0f00000000;
	@%p234 bra 	$L__BB2_59;
	ld.global.nc.f32 	%f1100, [%rd1];
	mul.f32 	%f1528, %f1100, %f217;
$L__BB2_59:
	add.f32 	%f220, %f1528, %f1479;
	mov.f32 	%f1529, 0f00000000;
	@%p234 bra 	$L__BB2_61;
	ld.global.nc.f32 	%f1102, [%rd1+128];
	mul.f32 	%f1529, %f1102, %f217;
$L__BB2_61:
	add.f32 	%f223, %f1529, %f1478;
	and.b32  	%r531, %r4, -8;
	add.s32 	%r532, %r531, %r2;
	sub.s32 	%r533, %r532, %r813;
	shfl.sync.idx.b32	%r534|%p236, %r797, %r533, 31, -1;
	mov.b32 	%f224, %r534;
	setp.leu.f32 	%p237, %f224, 0f00000000;
	mov.f32 	%f1530, 0f00000000;
	@%p237 bra 	$L__BB2_63;
	ld.global.nc.f32 	%f1104, [%rd1];
	mul.f32 	%f1530, %f1104, %f224;
$L__BB2_63:
	add.f32 	%f227, %f1530, %f1477;
	mov.f32 	%f1531, 0f00000000;
	@%p237 bra 	$L__BB2_65;
	ld.global.nc.f32 	%f1106, [%rd1+128];
	mul.f32 	%f1531, %f1106, %f224;
$L__BB2_65:
	add.f32 	%f230, %f1531, %f1476;
	and.b32  	%r535, %r4, -8;
	add.s32 	%r536, %r535, %r2;
	sub.s32 	%r537, %r536, %r813;
	shfl.sync.idx.b32	%r538|%p239, %r796, %r537, 31, -1;
	mov.b32 	%f231, %r538;
	setp.leu.f32 	%p240, %f231, 0f00000000;
	mov.f32 	%f1532, 0f00000000;
	@%p240 bra 	$L__BB2_67;
	ld.global.nc.f32 	%f1108, [%rd1];
	mul.f32 	%f1532, %f1108, %f231;
$L__BB2_67:
	add.f32 	%f234, %f1532, %f1475;
	mov.f32 	%f1533, 0f00000000;
	@%p240 bra 	$L__BB2_69;
	ld.global.nc.f32 	%f1110, [%rd1+128];
	mul.f32 	%f1533, %f1110, %f231;
$L__BB2_69:
	add.f32 	%f237, %f1533, %f1474;
	and.b32  	%r539, %r4, -8;
	add.s32 	%r540, %r539, %r2;
	sub.s32 	%r541, %r540, %r813;
	shfl.sync.idx.b32	%r542|%p242, %r795, %r541, 31, -1;
	mov.b32 	%f238, %r542;
	setp.leu.f32 	%p243, %f238, 0f00000000;
	mov.f32 	%f1534, 0f00000000;
	@%p243 bra 	$L__BB2_71;
	ld.global.nc.f32 	%f1112, [%rd1];
	mul.f32 	%f1534, %f1112, %f238;
$L__BB2_71:
	add.f32 	%f241, %f1534, %f1473;
	mov.f32 	%f1535, 0f00000000;
	@%p243 bra 	$L__BB2_73;
	ld.global.nc.f32 	%f1114, [%rd1+128];
	mul.f32 	%f1535, %f1114, %f238;
$L__BB2_73:
	add.f32 	%f244, %f1535, %f1472;
	and.b32  	%r543, %r4, -8;
	add.s32 	%r544, %r543, %r2;
	sub.s32 	%r545, %r544, %r813;
	shfl.sync.idx.b32	%r546|%p245, %r794, %r545, 31, -1;
	mov.b32 	%f245, %r546;
	setp.leu.f32 	%p246, %f245, 0f00000000;
	mov.f32 	%f1536, 0f00000000;
	@%p246 bra 	$L__BB2_75;
	ld.global.nc.f32 	%f1116, [%rd1];
	mul.f32 	%f1536, %f1116, %f245;
$L__BB2_75:
	add.f32 	%f248, %f1536, %f1471;
	mov.f32 	%f1537, 0f00000000;
	@%p246 bra 	$L__BB2_77;
	ld.global.nc.f32 	%f1118, [%rd1+128];
	mul.f32 	%f1537, %f1118, %f245;
$L__BB2_77:
	add.f32 	%f251, %f1537, %f1470;
	and.b32  	%r547, %r4, -8;
	add.s32 	%r548, %r547, %r2;
	sub.s32 	%r549, %r548, %r813;
	shfl.sync.idx.b32	%r550|%p248, %r793, %r549, 31, -1;
	mov.b32 	%f252, %r550;
	setp.leu.f32 	%p249, %f252, 0f00000000;
	mov.f32 	%f1538, 0f00000000;
	@%p249 bra 	$L__BB2_79;
	ld.global.nc.f32 	%f1120, [%rd1];
	mul.f32 	%f1538, %f1120, %f252;
$L__BB2_79:
	add.f32 	%f255, %f1538, %f1469;
	mov.f32 	%f1539, 0f00000000;
	@%p249 bra 	$L__BB2_81;
	ld.global.nc.f32 	%f1122, [%rd1+128];
	mul.f32 	%f1539, %f1122, %f252;
$L__BB2_81:
	add.f32 	%f258, %f1539, %f1468;
	and.b32  	%r551, %r4, -8;
	add.s32 	%r552, %r551, %r2;
	sub.s32 	%r553, %r552, %r813;
	shfl.sync.idx.b32	%r554|%p251, %r792, %r553, 31, -1;
	mov.b32 	%f259, %r554;
	setp.leu.f32 	%p252, %f259, 0f00000000;
	mov.f32 	%f1540, 0f00000000;
	@%p252 bra 	$L__BB2_83;
	ld.global.nc.f32 	%f1124, [%rd1];
	mul.f32 	%f1540, %f1124, %f259;
$L__BB2_83:
	add.f32 	%f262, %f1540, %f1467;
	mov.f32 	%f1541, 0f00000000;
	@%p252 bra 	$L__BB2_85;
	ld.global.nc.f32 	%f1126, [%rd1+128];
	mul.f32 	%f1541, %f1126, %f259;
$L__BB2_85:
	add.f32 	%f265, %f1541, %f1466;
	and.b32  	%r555, %r4, -8;
	add.s32 	%r556, %r555, %r2;
	sub.s32 	%r557, %r556, %r813;
	shfl.sync.idx.b32	%r558|%p254, %r791, %r557, 31, -1;
	mov.b32 	%f266, %r558;
	setp.leu.f32 	%p255, %f266, 0f00000000;
	mov.f32 	%f1542, 0f00000000;
	@%p255 bra 	$L__BB2_87;
	ld.global.nc.f32 	%f1128, [%rd1];
	mul.f32 	%f1542, %f1128, %f266;
$L__BB2_87:
	add.f32 	%f269, %f1542, %f1465;
	mov.f32 	%f1543, 0f00000000;
	@%p255 bra 	$L__BB2_89;
	ld.global.nc.f32 	%f1130, [%rd1+128];
	mul.f32 	%f1543, %f1130, %f266;
$L__BB2_89:
	add.f32 	%f272, %f1543, %f1464;
	and.b32  	%r559, %r4, -8;
	add.s32 	%r560, %r559, %r2;
	sub.s32 	%r561, %r560, %r813;
	shfl.sync.idx.b32	%r562|%p257, %r790, %r561, 31, -1;
	mov.b32 	%f273, %r562;
	setp.leu.f32 	%p258, %f273, 0f00000000;
	mov.f32 	%f1544, 0f00000000;
	@%p258 bra 	$L__BB2_91;
	ld.global.nc.f32 	%f1132, [%rd1];
	mul.f32 	%f1544, %f1132, %f273;
$L__BB2_91:
	add.f32 	%f276, %f1544, %f1463;
	mov.f32 	%f1545, 0f00000000;
	@%p258 bra 	$L__BB2_93;
	ld.global.nc.f32 	%f1134, [%rd1+128];
	mul.f32 	%f1545, %f1134, %f273;
$L__BB2_93:
	add.f32 	%f279, %f1545, %f1462;
	and.b32  	%r563, %r4, -8;
	add.s32 	%r564, %r563, %r2;
	sub.s32 	%r565, %r564, %r813;
	shfl.sync.idx.b32	%r566|%p260, %r789, %r565, 31, -1;
	mov.b32 	%f280, %r566;
	setp.leu.f32 	%p261, %f280, 0f00000000;
	mov.f32 	%f1546, 0f00000000;
	@%p261 bra 	$L__BB2_95;
	ld.global.nc.f32 	%f1136, [%rd1];
	mul.f32 	%f1546, %f1136, %f280;
$L__BB2_95:
	add.f32 	%f283, %f1546, %f1461;
	mov.f32 	%f1547, 0f00000000;
	@%p261 bra 	$L__BB2_97;
	ld.global.nc.f32 	%f1138, [%rd1+128];
	mul.f32 	%f1547, %f1138, %f280;
$L__BB2_97:
	ld.param.u64 	%rd199, [_Z12_spmm_conv_2PKfPfiiPKiS3_S3_S0__param_0];
	add.f32 	%f1139, %f1547, %f1460;
	cvta.to.global.u64 	%rd127, %rd199;
	mul.wide.s32 	%rd128, %r153, 4;
	add.s64 	%rd129, %rd127, %rd128;
	and.b32  	%r567, %r4, -8;
	add.s32 	%r568, %r567, %r2;
	sub.s32 	%r569, %r568, %r813;
	add.s32 	%r570, %r569, 1;
	shfl.sync.idx.b32	%r571|%p263, %r810, %r570, 31, -1;
	mov.b32 	%f1140, %r571;
	ld.global.nc.f32 	%f1141, [%rd129];
	fma.rn.f32 	%f1142, %f1141, %f1140, %f1504;
	ld.global.nc.f32 	%f1143, [%rd129+128];
	fma.rn.f32 	%f1144, %f1143, %f1140, %f139;
	shfl.sync.idx.b32	%r572|%p264, %r809, %r570, 31, -1;
	mov.b32 	%f1145, %r572;
	fma.rn.f32 	%f1146, %f1141, %f1145, %f143;
	fma.rn.f32 	%f1147, %f1143, %f1145, %f146;
	shfl.sync.idx.b32	%r573|%p265, %r808, %r570, 31, -1;
	mov.b32 	%f1148, %r573;
	fma.rn.f32 	%f1149, %f1141, %f1148, %f150;
	fma.rn.f32 	%f1150, %f1143, %f1148, %f153;
	shfl.sync.idx.b32	%r574|%p266, %r807, %r570, 31, -1;
	mov.b32 	%f1151, %r574;
	fma.rn.f32 	%f1152, %f1141, %f1151, %f157;
	fma.rn.f32 	%f1153, %f1143, %f1151, %f160;
	shfl.sync.idx.b32	%r575|%p267, %r806, %r570, 31, -1;
	mov.b32 	%f1154, %r575;
	fma.rn.f32 	%f1155, %f1141, %f1154, %f164;
	fma.rn.f32 	%f1156, %f1143, %f1154, %f167;
	shfl.sync.idx.b32	%r576|%p268, %r805, %r570, 31, -1;
	mov.b32 	%f1157, %r576;
	fma.rn.f32 	%f1158, %f1141, %f1157, %f171;
	fma.rn.f32 	%f1159, %f1143, %f1157, %f174;
	shfl.sync.idx.b32	%r577|%p269, %r804, %r570, 31, -1;
	mov.b32 	%f1160, %r577;
	fma.rn.f32 	%f1161, %f1141, %f1160, %f178;
	fma.rn.f32 	%f1162, %f1143, %f1160, %f181;
	shfl.sync.idx.b32	%r578|%p270, %r803, %r570, 31, -1;
	mov.b32 	%f1163, %r578;
	fma.rn.f32 	%f1164, %f1141, %f1163, %f185;
	fma.rn.f32 	%f1165, %f1143, %f1163, %f188;
	shfl.sync.idx.b32	%r579|%p271, %r802, %r570, 31, -1;
	mov.b32 	%f1166, %r579;
	fma.rn.f32 	%f1167, %f1141, %f1166, %f192;
	fma.rn.f32 	%f1168, %f1143, %f1166, %f195;
	shfl.sync.idx.b32	%r580|%p272, %r801, %r570, 31, -1;
	mov.b32 	%f1169, %r580;
	fma.rn.f32 	%f1170, %f1141, %f1169, %f199;
	fma.rn.f32 	%f1171, %f1143, %f1169, %f202;
	shfl.sync.idx.b32	%r581|%p273, %r800, %r570, 31, -1;
	mov.b32 	%f1172, %r581;
	fma.rn.f32 	%f1173, %f1141, %f1172, %f206;
	fma.rn.f32 	%f1174, %f1143, %f1172, %f209;
	shfl.sync.idx.b32	%r582|%p274, %r799, %r570, 31, -1;
	mov.b32 	%f1175, %r582;
	fma.rn.f32 	%f1176, %f1141, %f1175, %f213;
	fma.rn.f32 	%f1177, %f1143, %f1175, %f216;
	shfl.sync.idx.b32	%r583|%p275, %r798, %r570, 31, -1;
	mov.b32 	%f1178, %r583;
	fma.rn.f32 	%f1179, %f1141, %f1178, %f220;
	fma.rn.f32 	%f1180, %f1143, %f1178, %f223;
	shfl.sync.idx.b32	%r584|%p276, %r797, %r570, 31, -1;
	mov.b32 	%f1181, %r584;
	fma.rn.f32 	%f1182, %f1141, %f1181, %f227;
	fma.rn.f32 	%f1183, %f1143, %f1181, %f230;
	shfl.sync.idx.b32	%r585|%p277, %r796, %r570, 31, -1;
	mov.b32 	%f1184, %r585;
	fma.rn.f32 	%f1185, %f1141, %f1184, %f234;
	fma.rn.f32 	%f1186, %f1143, %f1184, %f237;
	shfl.sync.idx.b32	%r586|%p278, %r795, %r570, 31, -1;
	mov.b32 	%f1187, %r586;
	fma.rn.f32 	%f1188, %f1141, %f1187, %f241;
	fma.rn.f32 	%f1189, %f1143, %f1187, %f244;
	shfl.sync.idx.b32	%r587|%p279, %r794, %r570, 31, -1;
	mov.b32 	%f1190, %r587;
	fma.rn.f32 	%f1191, %f1141, %f1190, %f248;
	fma.rn.f32 	%f1192, %f1143, %f1190, %f251;
	shfl.sync.idx.b32	%r588|%p280, %r793, %r570, 31, -1;
	mov.b32 	%f1193, %r588;
	fma.rn.f32 	%f1194, %f1141, %f1193, %f255;
	fma.rn.f32 	%f1195, %f1143, %f1193, %f258;
	shfl.sync.idx.b32	%r589|%p281, %r792, %r570, 31, -1;
	mov.b32 	%f1196, %r589;
	fma.rn.f32 	%f1197, %f1141, %f1196, %f262;
	fma.rn.f32 	%f1198, %f1143, %f1196, %f265;
	shfl.sync.idx.b32	%r590|%p282, %r791, %r570, 31, -1;
	mov.b32 	%f1199, %r590;
	fma.rn.f32 	%f1200, %f1141, %f1199, %f269;
	fma.rn.f32 	%f1201, %f1143, %f1199, %f272;
	shfl.sync.idx.b32	%r591|%p283, %r790, %r570, 31, -1;
	mov.b32 	%f1202, %r591;
	fma.rn.f32 	%f1203, %f1141, %f1202, %f276;
	fma.rn.f32 	%f1204, %f1143, %f1202, %f279;
	shfl.sync.idx.b32	%r592|%p284, %r789, %r570, 31, -1;
	mov.b32 	%f1205, %r592;
	fma.rn.f32 	%f1206, %f1141, %f1205, %f283;
	fma.rn.f32 	%f1207, %f1143, %f1205, %f1139;
	mul.wide.s32 	%rd130, %r154, 4;
	add.s64 	%rd131, %rd127, %rd130;
	add.s32 	%r593, %r569, 2;
	shfl.sync.idx.b32	%r594|%p285, %r810, %r593, 31, -1;
	mov.b32 	%f1208, %r594;
	ld.global.nc.f32 	%f1209, [%rd131];
	fma.rn.f32 	%f1210, %f1209, %f1208, %f1142;
	ld.global.nc.f32 	%f1211, [%rd131+128];
	fma.rn.f32 	%f1212, %f1211, %f1208, %f1144;
	shfl.sync.idx.b32	%r595|%p286, %r809, %r593, 31, -1;
	mov.b32 	%f1213, %r595;
	fma.rn.f32 	%f1214, %f1209, %f1213, %f1146;
	fma.rn.f32 	%f1215, %f1211, %f1213, %f1147;
	shfl.sync.idx.b32	%r596|%p287, %r808, %r593, 31, -1;
	mov.b32 	%f1216, %r596;
	fma.rn.f32 	%f1217, %f1209, %f1216, %f1149;
	fma.rn.f32 	%f1218, %f1211, %f1216, %f1150;
	shfl.sync.idx.b32	%r597|%p288, %r807, %r593, 31, -1;
	mov.b32 	%f1219, %r597;
	fma.rn.f32 	%f1220, %f1209, %f1219, %f1152;
	fma.rn.f32 	%f1221, %f1211, %f1219, %f1153;
	shfl.sync.idx.b32	%r598|%p289, %r806, %r593, 31, -1;
	mov.b32 	%f1222, %r598;
	fma.rn.f32 	%f1223, %f1209, %f1222, %f1155;
	fma.rn.f32 	%f1224, %f1211, %f1222, %f1156;
	shfl.sync.idx.b32	%r599|%p290, %r805, %r593, 31, -1;
	mov.b32 	%f1225, %r599;
	fma.rn.f32 	%f1226, %f1209, %f1225, %f1158;
	fma.rn.f32 	%f1227, %f1211, %f1225, %f1159;
	shfl.sync.idx.b32	%r600|%p291, %r804, %r593, 31, -1;
	mov.b32 	%f1228, %r600;
	fma.rn.f32 	%f1229, %f1209, %f1228, %f1161;
	fma.rn.f32 	%f1230, %f1211, %f1228, %f1162;
	shfl.sync.idx.b32	%r601|%p292, %r803, %r593, 31, -1;
	mov.b32 	%f1231, %r601;
	fma.rn.f32 	%f1232, %f1209, %f1231, %f1164;
	fma.rn.f32 	%f1233, %f1211, %f1231, %f1165;
	shfl.sync.idx.b32	%r602|%p293, %r802, %r593, 31, -1;
	mov.b32 	%f1234, %r602;
	fma.rn.f32 	%f1235, %f1209, %f1234, %f1167;
	fma.rn.f32 	%f1236, %f1211, %f1234, %f1168;
	shfl.sync.idx.b32	%r603|%p294, %r801, %r593, 31, -1;
	mov.b32 	%f1237, %r603;
	fma.rn.f32 	%f1238, %f1209, %f1237, %f1170;
	fma.rn.f32 	%f1239, %f1211, %f1237, %f1171;
	shfl.sync.idx.b32	%r604|%p295, %r800, %r593, 31, -1;
	mov.b32 	%f1240, %r604;
	fma.rn.f32 	%f1241, %f1209, %f1240, %f1173;
	fma.rn.f32 	%f1242, %f1211, %f1240, %f1174;
	shfl.sync.idx.b32	%r605|%p296, %r799, %r593, 31, -1;
	mov.b32 	%f1243, %r605;
	fma.rn.f32 	%f1244, %f1209, %f1243, %f1176;
	fma.rn.f32 	%f1245, %f1211, %f1243, %f1177;
	shfl.sync.idx.b32	%r606|%p297, %r798, %r593, 31, -1;
	mov.b32 	%f1246, %r606;
	fma.rn.f32 	%f1247, %f1209, %f1246, %f1179;
	fma.rn.f32 	%f1248, %f1211, %f1246, %f1180;
	shfl.sync.idx.b32	%r607|%p298, %r797, %r593, 31, -1;
	mov.b32 	%f1249, %r607;
	fma.rn.f32 	%f1250, %f1209, %f1249, %f1182;
	fma.rn.f32 	%f1251, %f1211, %f1249, %f1183;
	shfl.sync.idx.b32	%r608|%p299, %r796, %r593, 31, -1;
	mov.b32 	%f1252, %r608;
	fma.rn.f32 	%f1253, %f1209, %f1252, %f1185;
	fma.rn.f32 	%f1254, %f1211, %f1252, %f1186;
	shfl.sync.idx.b32	%r609|%p300, %r795, %r593, 31, -1;
	mov.b32 	%f1255, %r609;
	fma.rn.f32 	%f1256, %f1209, %f1255, %f1188;
	fma.rn.f32 	%f1257, %f1211, %f1255, %f1189;
	shfl.sync.idx.b32	%r610|%p301, %r794, %r593, 31, -1;
	mov.b32 	%f1258, %r610;
	fma.rn.f32 	%f1259, %f1209, %f1258, %f1191;
	fma.rn.f32 	%f1260, %f1211, %f1258, %f1192;
	shfl.sync.idx.b32	%r611|%p302, %r793, %r593, 31, -1;
	mov.b32 	%f1261, %r611;
	fma.rn.f32 	%f1262, %f1209, %f1261, %f1194;
	fma.rn.f32 	%f1263, %f1211, %f1261, %f1195;
	shfl.sync.idx.b32	%r612|%p303, %r792, %r593, 31, -1;
	mov.b32 	%f1264, %r612;
	fma.rn.f32 	%f1265, %f1209, %f1264, %f1197;
	fma.rn.f32 	%f1266, %f1211, %f1264, %f1198;
	shfl.sync.idx.b32	%r613|%p304, %r791, %r593, 31, -1;
	mov.b32 	%f1267, %r613;
	fma.rn.f32 	%f1268, %f1209, %f1267, %f1200;
	fma.rn.f32 	%f1269, %f1211, %f1267, %f1201;
	shfl.sync.idx.b32	%r614|%p305, %r790, %r593, 31, -1;
	mov.b32 	%f1270, %r614;
	fma.rn.f32 	%f1271, %f1209, %f1270, %f1203;
	fma.rn.f32 	%f1272, %f1211, %f1270, %f1204;
	shfl.sync.idx.b32	%r615|%p306, %r789, %r593, 31, -1;
	mov.b32 	%f1273, %r615;
	fma.rn.f32 	%f1274, %f1209, %f1273, %f1206;
	fma.rn.f32 	%f1275, %f1211, %f1273, %f1207;
	mul.wide.s32 	%rd132, %r155, 4;
	add.s64 	%rd133, %rd127, %rd132;
	add.s32 	%r616, %r569, 3;
	shfl.sync.idx.b32	%r617|%p307, %r810, %r616, 31, -1;
	mov.b32 	%f1276, %r617;
	ld.global.nc.f32 	%f1277, [%rd133];
	fma.rn.f32 	%f1503, %f1277, %f1276, %f1210;
	ld.global.nc.f32 	%f1278, [%rd133+128];
	fma.rn.f32 	%f1502, %f1278, %f1276, %f1212;
	shfl.sync.idx.b32	%r618|%p308, %r809, %r616, 31, -1;
	mov.b32 	%f1279, %r618;
	fma.rn.f32 	%f1501, %f1277, %f1279, %f1214;
	fma.rn.f32 	%f1500, %f1278, %f1279, %f1215;
	shfl.sync.idx.b32	%r619|%p309, %r808, %r616, 31, -1;
	mov.b32 	%f1280, %r619;
	fma.rn.f32 	%f1499, %f1277, %f1280, %f1217;
	fma.rn.f32 	%f1498, %f1278, %f1280, %f1218;
	shfl.sync.idx.b32	%r620|%p310, %r807, %r616, 31, -1;
	mov.b32 	%f1281, %r620;
	fma.rn.f32 	%f1497, %f1277, %f1281, %f1220;
	fma.rn.f32 	%f1496, %f1278, %f1281, %f1221;
	shfl.sync.idx.b32	%r621|%p311, %r806, %r616, 31, -1;
	mov.b32 	%f1282, %r621;
	fma.rn.f32 	%f1495, %f1277, %f1282, %f1223;
	fma.rn.f32 	%f1494, %f1278, %f1282, %f1224;
	shfl.sync.idx.b32	%r622|%p312, %r805, %r616, 31, -1;
	mov.b32 	%f1283, %r622;
	fma.rn.f32 	%f1493, %f1277, %f1283, %f1226;
	fma.rn.f32 	%f1492, %f1278, %f1283, %f1227;
	shfl.sync.idx.b32	%r623|%p313, %r804, %r616, 31, -1;
	mov.b32 	%f1284, %r623;
	fma.rn.f32 	%f1491, %f1277, %f1284, %f1229;
	fma.rn.f32 	%f1490, %f1278, %f1284, %f1230;
	shfl.sync.idx.b32	%r624|%p314, %r803, %r616, 31, -1;
	mov.b32 	%f1285, %r624;
	fma.rn.f32 	%f1489, %f1277, %f1285, %f1232;
	fma.rn.f32 	%f1488, %f1278, %f1285, %f1233;
	shfl.sync.idx.b32	%r625|%p315, %r802, %r616, 31, -1;
	mov.b32 	%f1286, %r625;
	fma.rn.f32 	%f1487, %f1277, %f1286, %f1235;
	fma.rn.f32 	%f1486, %f1278, %f1286, %f1236;
	shfl.sync.idx.b32	%r626|%p316, %r801, %r616, 31, -1;
	mov.b32 	%f1287, %r626;
	fma.rn.f32 	%f1485, %f1277, %f1287, %f1238;
	fma.rn.f32 	%f1484, %f1278, %f1287, %f1239;
	shfl.sync.idx.b32	%r627|%p317, %r800, %r616, 31, -1;
	mov.b32 	%f1288, %r627;
	fma.rn.f32 	%f1483, %f1277, %f1288, %f1241;
	fma.rn.f32 	%f1482, %f1278, %f1288, %f1242;
	shfl.sync.idx.b32	%r628|%p318, %r799, %r616, 31, -1;
	mov.b32 	%f1289, %r628;
	fma.rn.f32 	%f1481, %f1277, %f1289, %f1244;
	fma.rn.f32 	%f1480, %f1278, %f1289, %f1245;
	shfl.sync.idx.b32	%r629|%p319, %r798, %r616, 31, -1;
	mov.b32 	%f1290, %r629;
	fma.rn.f32 	%f1479, %f1277, %f1290, %f1247;
	fma.rn.f32 	%f1478, %f1278, %f1290, %f1248;
	shfl.sync.idx.b32	%r630|%p320, %r797, %r616, 31, -1;
	mov.b32 	%f1291, %r630;
	fma.rn.f32 	%f1477, %f1277, %f1291, %f1250;
	fma.rn.f32 	%f1476, %f1278, %f1291, %f1251;
	shfl.sync.idx.b32	%r631|%p321, %r796, %r616, 31, -1;
	mov.b32 	%f1292, %r631;
	fma.rn.f32 	%f1475, %f1277, %f1292, %f1253;
	fma.rn.f32 	%f1474, %f1278, %f1292, %f1254;
	shfl.sync.idx.b32	%r632|%p322, %r795, %r616, 31, -1;
	mov.b32 	%f1293, %r632;
	fma.rn.f32 	%f1473, %f1277, %f1293, %f1256;
	fma.rn.f32 	%f1472, %f1278, %f1293, %f1257;
	shfl.sync.idx.b32	%r633|%p323, %r794, %r616, 31, -1;
	mov.b32 	%f1294, %r633;
	fma.rn.f32 	%f1471, %f1277, %f1294, %f1259;
	fma.rn.f32 	%f1470, %f1278, %f1294, %f1260;
	shfl.sync.idx.b32	%r634|%p324, %r793, %r616, 31, -1;
	mov.b32 	%f1295, %r634;
	fma.rn.f32 	%f1469, %f1277, %f1295, %f1262;
	fma.rn.f32 	%f1468, %f1278, %f1295, %f1263;
	shfl.sync.idx.b32	%r635|%p325, %r792, %r616, 31, -1;
	mov.b32 	%f1296, %r635;
	fma.rn.f32 	%f1467, %f1277, %f1296, %f1265;
	fma.rn.f32 	%f1466, %f1278, %f1296, %f1266;
	shfl.sync.idx.b32	%r636|%p326, %r791, %r616, 31, -1;
	mov.b32 	%f1297, %r636;
	fma.rn.f32 	%f1465, %f1277, %f1297, %f1268;
	fma.rn.f32 	%f1464, %f1278, %f1297, %f1269;
	shfl.sync.idx.b32	%r637|%p327, %r790, %r616, 31, -1;
	mov.b32 	%f1298, %r637;
	fma.rn.f32 	%f1463, %f1277, %f1298, %f1271;
	fma.rn.f32 	%f1462, %f1278, %f1298, %f1272;
	shfl.sync.idx.b32	%r638|%p328, %r789, %r616, 31, -1;
	mov.b32 	%f1299, %r638;
	fma.rn.f32 	%f1461, %f1277, %f1299, %f1274;
	fma.rn.f32 	%f1460, %f1278, %f1299, %f1275;
$L__BB2_98:
	and.b32  	%r639, %r4, -4;
	and.b32  	%r640, %r4, -2;
	setp.ge.s32 	%p329, %r639, %r640;
	@%p329 bra 	$L__BB2_100;
	ld.param.u64 	%rd200, [_Z12_spmm_conv_2PKfPfiiPKiS3_S3_S0__param_0];
	and.b32  	%r641, %r4, -4;
	add.s32 	%r642, %r641, %r2;
	sub.s32 	%r643, %r642, %r813;
	shfl.sync.idx.b32	%r644|%p330, %r812, %r643, 31, -1;
	add.s32 	%r645, %r643, 1;
	shfl.sync.idx.b32	%r646|%p331, %r812, %r645, 31, -1;
	cvta.to.global.u64 	%rd134, %rd200;
	mul.wide.s32 	%rd135, %r644, 4;
	add.s64 	%rd136, %rd134, %rd135;
	shfl.sync.idx.b32	%r647|%p332, %r810, %r643, 31, -1;
	mov.b32 	%f1300, %r647;
	ld.global.nc.f32 	%f1301, [%rd136];
	fma.rn.f32 	%f1302, %f1301, %f1300, %f1503;
	ld.global.nc.f32 	%f1303, [%rd136+128];
	fma.rn.f32 	%f1304, %f1303, %f1300, %f1502;
	shfl.sync.idx.b32	%r648|%p333, %r809, %r643, 31, -1;
	mov.b32 	%f1305, %r648;
	fma.rn.f32 	%f1306, %f1301, %f1305, %f1501;
	fma.rn.f32 	%f1307, %f1303, %f1305, %f1500;
	shfl.sync.idx.b32	%r649|%p334, %r808, %r643, 31, -1;
	mov.b32 	%f1308, %r649;
	fma.rn.f32 	%f1309, %f1301, %f1308, %f1499;
	fma.rn.f32 	%f1310, %f1303, %f1308, %f1498;
	shfl.sync.idx.b32	%r650|%p335, %r807, %r643, 31, -1;
	mov.b32 	%f1311, %r650;
	fma.rn.f32 	%f1312, %f1301, %f1311, %f1497;
	fma.rn.f32 	%f1313, %f1303, %f1311, %f1496;
	shfl.sync.idx.b32	%r651|%p336, %r806, %r643, 31, -1;
	mov.b32 	%f1314, %r651;
	fma.rn.f32 	%f1315, %f1301, %f1314, %f1495;
	fma.rn.f32 	%f1316, %f1303, %f1314, %f1494;
	shfl.sync.idx.b32	%r652|%p337, %r805, %r643, 31, -1;
	mov.b32 	%f1317, %r652;
	fma.rn.f32 	%f1318, %f1301, %f1317, %f1493;
	fma.rn.f32 	%f1319, %f1303, %f1317, %f1492;
	shfl.sync.idx.b32	%r653|%p338, %r804, %r643, 31, -1;
	mov.b32 	%f1320, %r653;
	fma.rn.f32 	%f1321, %f1301, %f1320, %f1491;
	fma.rn.f32 	%f1322, %f1303, %f1320, %f1490;
	shfl.sync.idx.b32	%r654|%p339, %r803, %r643, 31, -1;
	mov.b32 	%f1323, %r654;
	fma.rn.f32 	%f1324, %f1301, %f1323, %f1489;
	fma.rn.f32 	%f1325, %f1303, %f1323, %f1488;
	shfl.sync.idx.b32	%r655|%p340, %r802, %r643, 31, -1;
	mov.b32 	%f1326, %r655;
	fma.rn.f32 	%f1327, %f1301, %f1326, %f1487;
	fma.rn.f32 	%f1328, %f1303, %f1326, %f1486;
	shfl.sync.idx.b32	%r656|%p341, %r801, %r643, 31, -1;
	mov.b32 	%f1329, %r656;
	fma.rn.f32 	%f1330, %f1301, %f1329, %f1485;
	fma.rn.f32 	%f1331, %f1303, %f1329, %f1484;
	shfl.sync.idx.b32	%r657|%p342, %r800, %r643, 31, -1;
	mov.b32 	%f1332, %r657;
	fma.rn.f32 	%f1333, %f1301, %f1332, %f1483;
	fma.rn.f32 	%f1334, %f1303, %f1332, %f1482;
	shfl.sync.idx.b32	%r658|%p343, %r799, %r643, 31, -1;
	mov.b32 	%f1335, %r658;
	fma.rn.f32 	%f1336, %f1301, %f1335, %f1481;
	fma.rn.f32 	%f1337, %f1303, %f1335, %f1480;
	shfl.sync.idx.b32	%r659|%p344, %r798, %r643, 31, -1;
	mov.b32 	%f1338, %r659;
	fma.rn.f32 	%f1339, %f1301, %f1338, %f1479;
	fma.rn.f32 	%f1340, %f1303, %f1338, %f1478;
	shfl.sync.idx.b32	%r660|%p345, %r797, %r643, 31, -1;
	mov.b32 	%f1341, %r660;
	fma.rn.f32 	%f1342, %f1301, %f1341, %f1477;
	fma.rn.f32 	%f1343, %f1303, %f1341, %f1476;
	shfl.sync.idx.b32	%r661|%p346, %r796, %r643, 31, -1;
	mov.b32 	%f1344, %r661;
	fma.rn.f32 	%f1345, %f1301, %f1344, %f1475;
	fma.rn.f32 	%f1346, %f1303, %f1344, %f1474;
	shfl.sync.idx.b32	%r662|%p347, %r795, %r643, 31, -1;
	mov.b32 	%f1347, %r662;
	fma.rn.f32 	%f1348, %f1301, %f1347, %f1473;
	fma.rn.f32 	%f1349, %f1303, %f1347, %f1472;
	shfl.sync.idx.b32	%r663|%p348, %r794, %r643, 31, -1;
	mov.b32 	%f1350, %r663;
	fma.rn.f32 	%f1351, %f1301, %f1350, %f1471;
	fma.rn.f32 	%f1352, %f1303, %f1350, %f1470;
	shfl.sync.idx.b32	%r664|%p349, %r793, %r643, 31, -1;
	mov.b32 	%f1353, %r664;
	fma.rn.f32 	%f1354, %f1301, %f1353, %f1469;
	fma.rn.f32 	%f1355, %f1303, %f1353, %f1468;
	shfl.sync.idx.b32	%r665|%p350, %r792, %r643, 31, -1;
	mov.b32 	%f1356, %r665;
	fma.rn.f32 	%f1357, %f1301, %f1356, %f1467;
	fma.rn.f32 	%f1358, %f1303, %f1356, %f1466;
	shfl.sync.idx.b32	%r666|%p351, %r791, %r643, 31, -1;
	mov.b32 	%f1359, %r666;
	fma.rn.f32 	%f1360, %f1301, %f1359, %f1465;
	fma.rn.f32 	%f1361, %f1303, %f1359, %f1464;
	shfl.sync.idx.b32	%r667|%p352, %r790, %r643, 31, -1;
	mov.b32 	%f1362, %r667;
	fma.rn.f32 	%f1363, %f1301, %f1362, %f1463;
	fma.rn.f32 	%f1364, %f1303, %f1362, %f1462;
	shfl.sync.idx.b32	%r668|%p353, %r789, %r643, 31, -1;
	mov.b32 	%f1365, %r668;
	fma.rn.f32 	%f1366, %f1301, %f1365, %f1461;
	fma.rn.f32 	%f1367, %f1303, %f1365, %f1460;
	mul.wide.s32 	%rd137, %r646, 4;
	add.s64 	%rd138, %rd134, %rd137;
	shfl.sync.idx.b32	%r669|%p354, %r810, %r645, 31, -1;
	mov.b32 	%f1368, %r669;
	ld.global.nc.f32 	%f1369, [%rd138];
	fma.rn.f32 	%f1503, %f1369, %f1368, %f1302;
	ld.global.nc.f32 	%f1370, [%rd138+128];
	fma.rn.f32 	%f1502, %f1370, %f1368, %f1304;
	shfl.sync.idx.b32	%r670|%p355, %r809, %r645, 31, -1;
	mov.b32 	%f1371, %r670;
	fma.rn.f32 	%f1501, %f1369, %f1371, %f1306;
	fma.rn.f32 	%f1500, %f1370, %f1371, %f1307;
	shfl.sync.idx.b32	%r671|%p356, %r808, %r645, 31, -1;
	mov.b32 	%f1372, %r671;
	fma.rn.f32 	%f1499, %f1369, %f1372, %f1309;
	fma.rn.f32 	%f1498, %f1370, %f1372, %f1310;
	shfl.sync.idx.b32	%r672|%p357, %r807, %r645, 31, -1;
	mov.b32 	%f1373, %r672;
	fma.rn.f32 	%f1497, %f1369, %f1373, %f1312;
	fma.rn.f32 	%f1496, %f1370, %f1373, %f1313;
	shfl.sync.idx.b32	%r673|%p358, %r806, %r645, 31, -1;
	mov.b32 	%f1374, %r673;
	fma.rn.f32 	%f1495, %f1369, %f1374, %f1315;
	fma.rn.f32 	%f1494, %f1370, %f1374, %f1316;
	shfl.sync.idx.b32	%r674|%p359, %r805, %r645, 31, -1;
	mov.b32 	%f1375, %r674;
	fma.rn.f32 	%f1493, %f1369, %f1375, %f1318;
	fma.rn.f32 	%f1492, %f1370, %f1375, %f1319;
	shfl.sync.idx.b32	%r675|%p360, %r804, %r645, 31, -1;
	mov.b32 	%f1376, %r675;
	fma.rn.f32 	%f1491, %f1369, %f1376, %f1321;
	fma.rn.f32 	%f1490, %f1370, %f1376, %f1322;
	shfl.sync.idx.b32	%r676|%p361, %r803, %r645, 31, -1;
	mov.b32 	%f1377, %r676;
	fma.rn.f32 	%f1489, %f1369, %f1377, %f1324;
	fma.rn.f32 	%f1488, %f1370, %f1377, %f1325;
	shfl.sync.idx.b32	%r677|%p362, %r802, %r645, 31, -1;
	mov.b32 	%f1378, %r677;
	fma.rn.f32 	%f1487, %f1369, %f1378, %f1327;
	fma.rn.f32 	%f1486, %f1370, %f1378, %f1328;
	shfl.sync.idx.b32	%r678|%p363, %r801, %r645, 31, -1;
	mov.b32 	%f1379, %r678;
	fma.rn.f32 	%f1485, %f1369, %f1379, %f1330;
	fma.rn.f32 	%f1484, %f1370, %f1379, %f1331;
	shfl.sync.idx.b32	%r679|%p364, %r800, %r645, 31, -1;
	mov.b32 	%f1380, %r679;
	fma.rn.f32 	%f1483, %f1369, %f1380, %f1333;
	fma.rn.f32 	%f1482, %f1370, %f1380, %f1334;
	shfl.sync.idx.b32	%r680|%p365, %r799, %r645, 31, -1;
	mov.b32 	%f1381, %r680;
	fma.rn.f32 	%f1481, %f1369, %f1381, %f1336;
	fma.rn.f32 	%f1480, %f1370, %f1381, %f1337;
	shfl.sync.idx.b32	%r681|%p366, %r798, %r645, 31, -1;
	mov.b32 	%f1382, %r681;
	fma.rn.f32 	%f1479, %f1369, %f1382, %f1339;
	fma.rn.f32 	%f1478, %f1370, %f1382, %f1340;
	shfl.sync.idx.b32	%r682|%p367, %r797, %r645, 31, -1;
	mov.b32 	%f1383, %r682;
	fma.rn.f32 	%f1477, %f1369, %f1383, %f1342;
	fma.rn.f32 	%f1476, %f1370, %f1383, %f1343;
	shfl.sync.idx.b32	%r683|%p368, %r796, %r645, 31, -1;
	mov.b32 	%f1384, %r683;
	fma.rn.f32 	%f1475, %f1369, %f1384, %f1345;
	fma.rn.f32 	%f1474, %f1370, %f1384, %f1346;
	shfl.sync.idx.b32	%r684|%p369, %r795, %r645, 31, -1;
	mov.b32 	%f1385, %r684;
	fma.rn.f32 	%f1473, %f1369, %f1385, %f1348;
	fma.rn.f32 	%f1472, %f1370, %f1385, %f1349;
	shfl.sync.idx.b32	%r685|%p370, %r794, %r645, 31, -1;
	mov.b32 	%f1386, %r685;
	fma.rn.f32 	%f1471, %f1369, %f1386, %f1351;
	fma.rn.f32 	%f1470, %f1370, %f1386, %f1352;
	shfl.sync.idx.b32	%r686|%p371, %r793, %r645, 31, -1;
	mov.b32 	%f1387, %r686;
	fma.rn.f32 	%f1469, %f1369, %f1387, %f1354;
	fma.rn.f32 	%f1468, %f1370, %f1387, %f1355;
	shfl.sync.idx.b32	%r687|%p372, %r792, %r645, 31, -1;
	mov.b32 	%f1388, %r687;
	fma.rn.f32 	%f1467, %f1369, %f1388, %f1357;
	fma.rn.f32 	%f1466, %f1370, %f1388, %f1358;
	shfl.sync.idx.b32	%r688|%p373, %r791, %r645, 31, -1;
	mov.b32 	%f1389, %r688;
	fma.rn.f32 	%f1465, %f1369, %f1389, %f1360;
	fma.rn.f32 	%f1464, %f1370, %f1389, %f1361;
	shfl.sync.idx.b32	%r689|%p374, %r790, %r645, 31, -1;
	mov.b32 	%f1390, %r689;
	fma.rn.f32 	%f1463, %f1369, %f1390, %f1363;
	fma.rn.f32 	%f1462, %f1370, %f1390, %f1364;
	shfl.sync.idx.b32	%r690|%p375, %r789, %r645, 31, -1;
	mov.b32 	%f1391, %r690;
	fma.rn.f32 	%f1461, %f1369, %f1391, %f1366;
	fma.rn.f32 	%f1460, %f1370, %f1391, %f1367;
$L__BB2_100:
	setp.ge.s32 	%p376, %r6, %r4;
	@%p376 bra 	$L__BB2_102;
	ld.param.u64 	%rd201, [_Z12_spmm_conv_2PKfPfiiPKiS3_S3_S0__param_0];
	sub.s32 	%r691, %r6, %r813;
	shfl.sync.idx.b32	%r692|%p377, %r812, %r691, 31, -1;
	cvta.to.global.u64 	%rd139, %rd201;
	mul.wide.s32 	%rd140, %r692, 4;
	add.s64 	%rd141, %rd139, %rd140;
	shfl.sync.idx.b32	%r693|%p378, %r810, %r691, 31, -1;
	mov.b32 	%f1392, %r693;
	ld.global.nc.f32 	%f1393, [%rd141];
	fma.rn.f32 	%f1503, %f1393, %f1392, %f1503;
	ld.global.nc.f32 	%f1394, [%rd141+128];
	fma.rn.f32 	%f1502, %f1394, %f1392, %f1502;
	shfl.sync.idx.b32	%r694|%p379, %r809, %r691, 31, -1;
	mov.b32 	%f1395, %r694;
	fma.rn.f32 	%f1501, %f1393, %f1395, %f1501;
	fma.rn.f32 	%f1500, %f1394, %f1395, %f1500;
	shfl.sync.idx.b32	%r695|%p380, %r808, %r691, 31, -1;
	mov.b32 	%f1396, %r695;
	fma.rn.f32 	%f1499, %f1393, %f1396, %f1499;
	fma.rn.f32 	%f1498, %f1394, %f1396, %f1498;
	shfl.sync.idx.b32	%r696|%p381, %r807, %r691, 31, -1;
	mov.b32 	%f1397, %r696;
	fma.rn.f32 	%f1497, %f1393, %f1397, %f1497;
	fma.rn.f32 	%f1496, %f1394, %f1397, %f1496;
	shfl.sync.idx.b32	%r697|%p382, %r806, %r691, 31, -1;
	mov.b32 	%f1398, %r697;
	fma.rn.f32 	%f1495, %f1393, %f1398, %f1495;
	fma.rn.f32 	%f1494, %f1394, %f1398, %f1494;
	shfl.sync.idx.b32	%r698|%p383, %r805, %r691, 31, -1;
	mov.b32 	%f1399, %r698;
	fma.rn.f32 	%f1493, %f1393, %f1399, %f1493;
	fma.rn.f32 	%f1492, %f1394, %f1399, %f1492;
	shfl.sync.idx.b32	%r699|%p384, %r804, %r691, 31, -1;
	mov.b32 	%f1400, %r699;
	fma.rn.f32 	%f1491, %f1393, %f1400, %f1491;
	fma.rn.f32 	%f1490, %f1394, %f1400, %f1490;
	shfl.sync.idx.b32	%r700|%p385, %r803, %r691, 31, -1;
	mov.b32 	%f1401, %r700;
	fma.rn.f32 	%f1489, %f1393, %f1401, %f1489;
	fma.rn.f32 	%f1488, %f1394, %f1401, %f1488;
	shfl.sync.idx.b32	%r701|%p386, %r802, %r691, 31, -1;
	mov.b32 	%f1402, %r701;
	fma.rn.f32 	%f1487, %f1393, %f1402, %f1487;
	fma.rn.f32 	%f1486, %f1394, %f1402, %f1486;
	shfl.sync.idx.b32	%r702|%p387, %r801, %r691, 31, -1;
	mov.b32 	%f1403, %r702;
	fma.rn.f32 	%f1485, %f1393, %f1403, %f1485;
	fma.rn.f32 	%f1484, %f1394, %f1403, %f1484;
	shfl.sync.idx.b32	%r703|%p388, %r800, %r691, 31, -1;
	mov.b32 	%f1404, %r703;
	fma.rn.f32 	%f1483, %f1393, %f1404, %f1483;
	fma.rn.f32 	%f1482, %f1394, %f1404, %f1482;
	shfl.sync.idx.b32	%r704|%p389, %r799, %r691, 31, -1;
	mov.b32 	%f1405, %r704;
	fma.rn.f32 	%f1481, %f1393, %f1405, %f1481;
	fma.rn.f32 	%f1480, %f1394, %f1405, %f1480;
	shfl.sync.idx.b32	%r705|%p390, %r798, %r691, 31, -1;
	mov.b32 	%f1406, %r705;
	fma.rn.f32 	%f1479, %f1393, %f1406, %f1479;
	fma.rn.f32 	%f1478, %f1394, %f1406, %f1478;
	shfl.sync.idx.b32	%r706|%p391, %r797, %r691, 31, -1;
	mov.b32 	%f1407, %r706;
	fma.rn.f32 	%f1477, %f1393, %f1407, %f1477;
	fma.rn.f32 	%f1476, %f1394, %f1407, %f1476;
	shfl.sync.idx.b32	%r707|%p392, %r796, %r691, 31, -1;
	mov.b32 	%f1408, %r707;
	fma.rn.f32 	%f1475, %f1393, %f1408, %f1475;
	fma.rn.f32 	%f1474, %f1394, %f1408, %f1474;
	shfl.sync.idx.b32	%r708|%p393, %r795, %r691, 31, -1;
	mov.b32 	%f1409, %r708;
	fma.rn.f32 	%f1473, %f1393, %f1409, %f1473;
	fma.rn.f32 	%f1472, %f1394, %f1409, %f1472;
	shfl.sync.idx.b32	%r709|%p394, %r794, %r691, 31, -1;
	mov.b32 	%f1410, %r709;
	fma.rn.f32 	%f1471, %f1393, %f1410, %f1471;
	fma.rn.f32 	%f1470, %f1394, %f1410, %f1470;
	shfl.sync.idx.b32	%r710|%p395, %r793, %r691, 31, -1;
	mov.b32 	%f1411, %r710;
	fma.rn.f32 	%f1469, %f1393, %f1411, %f1469;
	fma.rn.f32 	%f1468, %f1394, %f1411, %f1468;
	shfl.sync.idx.b32	%r711|%p396, %r792, %r691, 31, -1;
	mov.b32 	%f1412, %r711;
	fma.rn.f32 	%f1467, %f1393, %f1412, %f1467;
	fma.rn.f32 	%f1466, %f1394, %f1412, %f1466;
	shfl.sync.idx.b32	%r712|%p397, %r791, %r691, 31, -1;
	mov.b32 	%f1413, %r712;
	fma.rn.f32 	%f1465, %f1393, %f1413, %f1465;
	fma.rn.f32 	%f1464, %f1394, %f1413, %f1464;
	shfl.sync.idx.b32	%r713|%p398, %r790, %r691, 31, -1;
	mov.b32 	%f1414, %r713;
	fma.rn.f32 	%f1463, %f1393, %f1414, %f1463;
	fma.rn.f32 	%f1462, %f1394, %f1414, %f1462;
	shfl.sync.idx.b32	%r714|%p399, %r789, %r691, 31, -1;
	mov.b32 	%f1415, %r714;
	fma.rn.f32 	%f1461, %f1393, %f1415, %f1461;
	fma.rn.f32 	%f1460, %f1394, %f1415, %f1460;
$L__BB2_102:
	ld.param.u64 	%rd203, [_Z12_spmm_conv_2PKfPfiiPKiS3_S3_S0__param_5];
	ld.param.u32 	%r788, [_Z12_spmm_conv_2PKfPfiiPKiS3_S3_S0__param_2];
	ld.param.u64 	%rd202, [_Z12_spmm_conv_2PKfPfiiPKiS3_S3_S0__param_1];
	cvta.to.global.u64 	%rd142, %rd202;
	mov.u32 	%r715, %ctaid.y;
	shl.b32 	%r716, %r715, 6;
	mov.u32 	%r717, %tid.x;
	add.s32 	%r718, %r716, %r717;
	mad.lo.s32 	%r719, %r5, 5120, %r718;
	mad.lo.s32 	%r720, %r5, 2560, %r719;
	cvta.to.global.u64 	%rd143, %rd203;
	cvt.s64.s32 	%rd144, %r1;
	cvt.s64.s32 	%rd145, %r788;
	add.s64 	%rd146, %rd145, %rd144;
	shl.b64 	%rd147, %rd146, 2;
	add.s64 	%rd148, %rd143, %rd147;
	ld.global.nc.u32 	%r721, [%rd148];
	shl.b32 	%r722, %r721, 6;
	add.s32 	%r723, %r722, %r720;
	mul.wide.s32 	%rd149, %r723, 4;
	add.s64 	%rd150, %rd142, %rd149;
	st.global.f32 	[%rd150], %f1503;
	st.global.f32 	[%rd150+128], %f1502;
	ld.global.nc.u32 	%r724, [%rd148+4];
	shl.b32 	%r725, %r724, 6;
	add.s32 	%r726, %r725, %r720;
	mul.wide.s32 	%rd151, %r726, 4;
	add.s64 	%rd152, %rd142, %rd151;
	st.global.f32 	[%rd152], %f1501;
	st.global.f32 	[%rd152+128], %f1500;
	ld.global.nc.u32 	%r727, [%rd148+8];
	shl.b32 	%r728, %r727, 6;
	add.s32 	%r729, %r728, %r720;
	mul.wide.s32 	%rd153, %r729, 4;
	add.s64 	%rd154, %rd142, %rd153;
	st.global.f32 	[%rd154], %f1499;
	st.global.f32 	[%rd154+128], %f1498;
	ld.global.nc.u32 	%r730, [%rd148+12];
	shl.b32 	%r731, %r730, 6;
	add.s32 	%r732, %r731, %r720;
	mul.wide.s32 	%rd155, %r732, 4;
	add.s64 	%rd156, %rd142, %rd155;
	st.global.f32 	[%rd156], %f1497;
	st.global.f32 	[%rd156+128], %f1496;
	ld.global.nc.u32 	%r733, [%rd148+16];
	shl.b32 	%r734, %r733, 6;
	add.s32 	%r735, %r734, %r720;
	mul.wide.s32 	%rd157, %r735, 4;
	add.s64 	%rd158, %rd142, %rd157;
	st.global.f32 	[%rd158], %f1495;
	st.global.f32 	[%rd158+128], %f1494;
	ld.global.nc.u32 	%r736, [%rd148+20];
	shl.b32 	%r737, %r736, 6;
	add.s32 	%r738, %r737, %r720;
	mul.wide.s32 	%rd159, %r738, 4;
	add.s64 	%rd160, %rd142, %rd159;
	st.global.f32 	[%rd160], %f1493;
	st.global.f32 	[%rd160+128], %f1492;
	ld.global.nc.u32 	%r739, [%rd148+24];
	shl.b32 	%r740, %r739, 6;
	add.s32 	%r741, %r740, %r720;
	mul.wide.s32 	%rd161, %r741, 4;
	add.s64 	%rd162, %rd142, %rd161;
	st.global.f32 	[%rd162], %f1491;
	st.global.f32 	[%rd162+128], %f1490;
	ld.global.nc.u32 	%r742, [%rd148+28];
	shl.b32 	%r743, %r742, 6;
	add.s32 	%r744, %r743, %r720;
	mul.wide.s32 	%rd163, %r744, 4;
	add.s64 	%rd164, %rd142, %rd163;
	st.global.f32 	[%rd164], %f1489;
	st.global.f32 	[%rd164+128], %f1488;
	ld.global.nc.u32 	%r745, [%rd148+32];
	shl.b32 	%r746, %r745, 6;
	add.s32 	%r747, %r746, %r720;
	mul.wide.s32 	%rd165, %r747, 4;
	add.s64 	%rd166, %rd142, %rd165;
	st.global.f32 	[%rd166], %f1487;
	st.global.f32 	[%rd166+128], %f1486;
	ld.global.nc.u32 	%r748, [%rd148+36];
	shl.b32 	%r749, %r748, 6;
	add.s32 	%r750, %r749, %r720;
	mul.wide.s32 	%rd167, %r750, 4;
	add.s64 	%rd168, %rd142, %rd167;
	st.global.f32 	[%rd168], %f1485;
	st.global.f32 	[%rd168+128], %f1484;
	ld.global.nc.u32 	%r751, [%rd148+40];
	shl.b32 	%r752, %r751, 6;
	add.s32 	%r753, %r752, %r720;
	mul.wide.s32 	%rd169, %r753, 4;
	add.s64 	%rd170, %rd142, %rd169;
	st.global.f32 	[%rd170], %f1483;
	st.global.f32 	[%rd170+128], %f1482;
	ld.global.nc.u32 	%r754, [%rd148+44];
	shl.b32 	%r755, %r754, 6;
	add.s32 	%r756, %r755, %r720;
	mul.wide.s32 	%rd171, %r756, 4;
	add.s64 	%rd172, %rd142, %rd171;
	st.global.f32 	[%rd172], %f1481;
	st.global.f32 	[%rd172+128], %f1480;
	ld.global.nc.u32 	%r757, [%rd148+48];
	shl.b32 	%r758, %r757, 6;
	add.s32 	%r759, %r758, %r720;
	mul.wide.s32 	%rd173, %r759, 4;
	add.s64 	%rd174, %rd142, %rd173;
	st.global.f32 	[%rd174], %f1479;
	st.global.f32 	[%rd174+128], %f1478;
	ld.global.nc.u32 	%r760, [%rd148+52];
	shl.b32 	%r761, %r760, 6;
	add.s32 	%r762, %r761, %r720;
	mul.wide.s32 	%rd175, %r762, 4;
	add.s64 	%rd176, %rd142, %rd175;
	st.global.f32 	[%rd176], %f1477;
	st.global.f32 	[%rd176+128], %f1476;
	ld.global.nc.u32 	%r763, [%rd148+56];
	shl.b32 	%r764, %r763, 6;
	add.s32 	%r765, %r764, %r720;
	mul.wide.s32 	%rd177, %r765, 4;
	add.s64 	%rd178, %rd142, %rd177;
	st.global.f32 	[%rd178], %f1475;
	st.global.f32 	[%rd178+128], %f1474;
	ld.global.nc.u32 	%r766, [%rd148+60];
	shl.b32 	%r767, %r766, 6;
	add.s32 	%r768, %r767, %r720;
	mul.wide.s32 	%rd179, %r768, 4;
	add.s64 	%rd180, %rd142, %rd179;
	st.global.f32 	[%rd180], %f1473;
	st.global.f32 	[%rd180+128], %f1472;
	ld.global.nc.u32 	%r769, [%rd148+64];
	shl.b32 	%r770, %r769, 6;
	add.s32 	%r771, %r770, %r720;
	mul.wide.s32 	%rd181, %r771, 4;
	add.s64 	%rd182, %rd142, %rd181;
	st.global.f32 	[%rd182], %f1471;
	st.global.f32 	[%rd182+128], %f1470;
	ld.global.nc.u32 	%r772, [%rd148+68];
	shl.b32 	%r773, %r772, 6;
	add.s32 	%r774, %r773, %r720;
	mul.wide.s32 	%rd183, %r774, 4;
	add.s64 	%rd184, %rd142, %rd183;
	st.global.f32 	[%rd184], %f1469;
	st.global.f32 	[%rd184+128], %f1468;
	ld.global.nc.u32 	%r775, [%rd148+72];
	shl.b32 	%r776, %r775, 6;
	add.s32 	%r777, %r776, %r720;
	mul.wide.s32 	%rd185, %r777, 4;
	add.s64 	%rd186, %rd142, %rd185;
	st.global.f32 	[%rd186], %f1467;
	st.global.f32 	[%rd186+128], %f1466;
	ld.global.nc.u32 	%r778, [%rd148+76];
	shl.b32 	%r779, %r778, 6;
	add.s32 	%r780, %r779, %r720;
	mul.wide.s32 	%rd187, %r780, 4;
	add.s64 	%rd188, %rd142, %rd187;
	st.global.f32 	[%rd188], %f1465;
	st.global.f32 	[%rd188+128], %f1464;
	ld.global.nc.u32 	%r781, [%rd148+80];
	shl.b32 	%r782, %r781, 6;
	add.s32 	%r783, %r782, %r720;
	mul.wide.s32 	%rd189, %r783, 4;
	add.s64 	%rd190, %rd142, %rd189;
	st.global.f32 	[%rd190], %f1463;
	st.global.f32 	[%rd190+128], %f1462;
	add.s32 	%r784, %r1, 21;
	cvt.u64.u32 	%rd191, %r784;
	add.s64 	%rd192, %rd191, %rd145;
	shl.b64 	%rd193, %rd192, 2;
	add.s64 	%rd194, %rd143, %rd193;
	ld.global.nc.u32 	%r785, [%rd194];
	shl.b32 	%r786, %r785, 6;
	add.s32 	%r787, %r786, %r720;
	mul.wide.s32 	%rd195, %r787, 4;
	add.s64 	%rd196, %rd142, %rd195;
	st.global.f32 	[%rd196], %f1461;
	st.global.f32 	[%rd196+128], %f1460;
	ret;

}
	// .globl	_Z12_spmm_conv_3PKfPfiiPKiS3_S3_S0_
.visible .entry _Z12_spmm_conv_3PKfPfiiPKiS3_S3_S0_(
	.param .u64 .ptr .align 1 _Z12_spmm_conv_3PKfPfiiPKiS3_S3_S0__param_0,
	.param .u64 .ptr .align 1 _Z12_spmm_conv_3PKfPfiiPKiS3_S3_S0__param_1,
	.param .u32 _Z12_spmm_conv_3PKfPfiiPKiS3_S3_S0__param_2,
	.param .u32 _Z12_spmm_conv_3PKfPfiiPKiS3_S3_S0__param_3,
	.param .u64 .ptr .align 1 _Z12_spmm_conv_3PKfPfiiPKiS3_S3_S0__param_4,
	.param .u64 .ptr .align 1 _Z12_spmm_conv_3PKfPfiiPKiS3_S3_S0__param_5,
	.param .u64 .ptr .align 1 _Z12_spmm_conv_3PKfPfiiPKiS3_S3_S0__param_6,
	.param .u64 .ptr .align 1 _Z12_spmm_conv_3PKfPfiiPKiS3_S3_S0__param_7
)
{
	.reg .pred 	%p<315>;
	.reg .b32 	%r<757>;
	.reg .b32 	%f<1305>;
	.reg .b64 	%rd<172>;

	ld.param.u32 	%r189, [_Z12_spmm_conv_3PKfPfiiPKiS3_S3_S0__param_2];
	ld.param.u64 	%rd8, [_Z12_spmm_conv_3PKfPfiiPKiS3_S3_S0__param_4];
	cvta.to.global.u64 	%rd9, %rd8;
	mov.u32 	%r192, %tid.y;
	mov.u32 	%r193, %ctaid.x;
	mul.lo.s32 	%r194, %r193, 68;
	mad.lo.s32 	%r195, %r192, 17, %r194;
	mov.u32 	%r1, %tid.x;
	cvt.s64.s32 	%rd10, %r189;
	mul.hi.s32 	%r196, %r195, 2021161081;
	shr.u32 	%r197, %r196, 31;
	shr.s32 	%r198, %r196, 3;
	add.s32 	%r6, %r198, %r197;
	mul.lo.s32 	%r199, %r6, 17;
	sub.s32 	%r2, %r195, %r199;
	cvt.s64.s32 	%rd11, %r2;
	add.s64 	%rd12, %rd10, %rd11;
	shl.b64 	%rd13, %rd12, 2;
	add.s64 	%rd14, %rd9, %rd13;
	ld.global.nc.u32 	%r3, [%rd14];
	ld.global.nc.u32 	%r4, [%rd14+4];
	sub.s32 	%r662, %r4, %r3;
	and.b32  	%r200, %r662, -2;
	add.s32 	%r7, %r200, %r3;
	setp.lt.s32 	%p1, %r662, 8;
	mov.b32 	%r699, 0;
	mov.f32 	%f1135, 0f00000000;
	mov.f32 	%f1136, %f1135;
	mov.f32 	%f1137, %f1135;
	mov.f32 	%f1138, %f1135;
	mov.f32 	%f1139, %f1135;
	mov.f32 	%f1140, %f1135;
	mov.f32 	%f1141, %f1135;
	mov.f32 	%f1142, %f1135;
	mov.f32 	%f1143, %f1135;
	mov.f32 	%f1144, %f1135;
	mov.f32 	%f1145, %f1135;
	mov.f32 	%f1146, %f1135;
	mov.f32 	%f1147, %f1135;
	mov.f32 	%f1148, %f1135;
	mov.f32 	%f1149, %f1135;
	mov.f32 	%f1150, %f1135;
	mov.f32 	%f1151, %f1135;
	mov.f32 	%f1152, %f1135;
	mov.f32 	%f1153, %f1135;
	mov.f32 	%f1154, %f1135;
	mov.f32 	%f1155, %f1135;
	mov.f32 	%f1156, %f1135;
	mov.f32 	%f1157, %f1135;
	mov.f32 	%f1158, %f1135;
	mov.f32 	%f1159, %f1135;
	mov.f32 	%f1160, %f1135;
	mov.f32 	%f1161, %f1135;
	mov.f32 	%f1162, %f1135;
	mov.f32 	%f1163, %f1135;
	mov.f32 	%f1164, %f1135;
	mov.f32 	%f1165, %f1135;
	mov.f32 	%f1166, %f1135;
	mov.f32 	%f1167, %f1135;
	mov.f32 	%f1168, %f1135;
	@%p1 bra 	$L__BB3_6;
	add.s32 	%r680, %r3, 3;
	shl.b32 	%r204, %r4, 1;
	add.s32 	%r205, %r1, %r204;
	sub.s32 	%r679, %r205, %r3;
	mad.lo.s32 	%r206, %r4, 3, %r1;
	shl.b32 	%r207, %r3, 1;
	sub.s32 	%r678, %r206, %r207;
	shl.b32 	%r208, %r4, 2;
	add.s32 	%r209, %r1, %r208;
	mul.lo.s32 	%r210, %r3, 3;
	sub.s32 	%r677, %r209, %r210;
	mad.lo.s32 	%r211, %r4, 5, %r1;
	shl.b32 	%r212, %r3, 2;
	sub.s32 	%r676, %r211, %r212;
	mad.lo.s32 	%r213, %r4, 6, %r1;
	mul.lo.s32 	%r214, %r3, 5;
	sub.s32 	%r675, %r213, %r214;
	mad.lo.s32 	%r215, %r4, 7, %r1;
	mul.lo.s32 	%r216, %r3, 6;
	sub.s32 	%r674, %r215, %r216;
	shl.b32 	%r217, %r4, 3;
	add.s32 	%r218, %r1, %r217;
	mul.lo.s32 	%r219, %r3, 7;
	sub.s32 	%r673, %r218, %r219;
	mad.lo.s32 	%r220, %r4, 9, %r1;
	shl.b32 	%r221, %r3, 3;
	sub.s32 	%r672, %r220, %r221;
	mad.lo.s32 	%r222, %r4, 10, %r1;
	mul.lo.s32 	%r223, %r3, 9;
	sub.s32 	%r671, %r222, %r223;
	mad.lo.s32 	%r224, %r4, 11, %r1;
	mul.lo.s32 	%r225, %r3, 10;
	sub.s32 	%r670, %r224, %r225;
	mad.lo.s32 	%r226, %r4, 12, %r1;
	mul.lo.s32 	%r227, %r3, 11;
	sub.s32 	%r669, %r226, %r227;
	mad.lo.s32 	%r228, %r4, 13, %r1;
	mul.lo.s32 	%r229, %r3, 12;
	sub.s32 	%r668, %r228, %r229;
	mad.lo.s32 	%r230, %r4, 14, %r1;
	mul.lo.s32 	%r231, %r3, 13;
	sub.s32 	%r667, %r230, %r231;
	mad.lo.s32 	%r232, %r4, 15, %r1;
	mul.lo.s32 	%r233, %r3, 14;
	sub.s32 	%r666, %r232, %r233;
	shl.b32 	%r234, %r4, 4;
	add.s32 	%r235, %r1, %r234;
	mul.lo.s32 	%r236, %r3, 15;
	sub.s32 	%r665, %r235, %r236;
	add.s32 	%r664, %r1, %r4;
	add.s32 	%r663, %r1, %r3;
	mov.b32 	%r699, 0;
	mov.f32 	%f1135, 0f00000000;
	mov.b32 	%r661, 3;
$L__BB3_2:
	mov.u32 	%r45, %r680;
	add.s32 	%r237, %r661, -3;
	and.b32  	%r238, %r237, 31;
	setp.ne.s32 	%p2, %r238, 0;
	@%p2 bra 	$L__BB3_5;
	add.s32 	%r699, %r45, -3;
	mov.u32 	%r239, %tid.x;
	setp.ge.u32 	%p3, %r239, %r662;
	@%p3 bra 	$L__BB3_5;
	ld.param.u64 	%rd170, [_Z12_spmm_conv_3PKfPfiiPKiS3_S3_S0__param_7];
	ld.param.u64 	%rd168, [_Z12_spmm_conv_3PKfPfiiPKiS3_S3_S0__param_6];
	cvta.to.global.u64 	%rd15, %rd168;
	mul.wide.u32 	%rd16, %r663, 4;
	add.s64 	%rd17, %rd15, %rd16;
	ld.global.nc.u32 	%r240, [%rd17];
	mul.hi.s32 	%r242, %r240, 1717986919;
	shr.u32 	%r243, %r242, 31;
	shr.u32 	%r244, %r242, 5;
	add.s32 	%r245, %r244, %r243;
	shr.s32 	%r246, %r240, 31;
	shr.u32 	%r247, %r246, 28;
	add.s32 	%r248, %r240, %r247;
	shr.s32 	%r249, %r248, 4;
	mul.hi.s32 	%r250, %r249, 1717986919;
	shr.u32 	%r251, %r250, 31;
	shr.u32 	%r252, %r250, 1;
	add.s32 	%r253, %r252, %r251;
	mul.lo.s32 	%r254, %r253, 5;
	sub.s32 	%r255, %r249, %r254;
	shl.b32 	%r256, %r255, 10;
	and.b32  	%r257, %r248, 67108848;
	sub.s32 	%r258, %r240, %r257;
	mov.u32 	%r259, %ctaid.y;
	shl.b32 	%r260, %r259, 6;
	mov.u32 	%r261, %tid.x;
	add.s32 	%r262, %r260, %r261;
	mad.lo.s32 	%r263, %r6, 5120, %r262;
	add.s32 	%r264, %r256, %r263;
	mad.lo.s32 	%r265, %r245, 80, %r258;
	shl.b32 	%r266, %r265, 6;
	add.s32 	%r698, %r266, %r264;
	cvta.to.global.u64 	%rd18, %rd170;
	add.s64 	%rd19, %rd18, %rd16;
	ld.global.nc.u32 	%r697, [%rd19];
	mul.wide.u32 	%rd20, %r664, 4;
	add.s64 	%rd21, %rd18, %rd20;
	ld.global.nc.u32 	%r696, [%rd21];
	mul.wide.u32 	%rd22, %r679, 4;
	add.s64 	%rd23, %rd18, %rd22;
	ld.global.nc.u32 	%r695, [%rd23];
	mul.wide.u32 	%rd24, %r678, 4;
	add.s64 	%rd25, %rd18, %rd24;
	ld.global.nc.u32 	%r694, [%rd25];
	mul.wide.u32 	%rd26, %r677, 4;
	add.s64 	%rd27, %rd18, %rd26;
	ld.global.nc.u32 	%r693, [%rd27];
	mul.wide.u32 	%rd28, %r676, 4;
	add.s64 	%rd29, %rd18, %rd28;
	ld.global.nc.u32 	%r692, [%rd29];
	mul.wide.u32 	%rd30, %r675, 4;
	add.s64 	%rd31, %rd18, %rd30;
	ld.global.nc.u32 	%r691, [%rd31];
	mul.wide.u32 	%rd32, %r674, 4;
	add.s64 	%rd33, %rd18, %rd32;
	ld.global.nc.u32 	%r690, [%rd33];
	mul.wide.u32 	%rd34, %r673, 4;
	add.s64 	%rd35, %rd18, %rd34;
	ld.global.nc.u32 	%r689, [%rd35];
	mul.wide.u32 	%rd36, %r672, 4;
	add.s64 	%rd37, %rd18, %rd36;
	ld.global.nc.u32 	%r688, [%rd37];
	mul.wide.u32 	%rd38, %r671, 4;
	add.s64 	%rd39, %rd18, %rd38;
	ld.global.nc.u32 	%r687, [%rd39];
	mul.wide.u32 	%rd40, %r670, 4;
	add.s64 	%rd41, %rd18, %rd40;
	ld.global.nc.u32 	%r686, [%rd41];
	mul.wide.u32 	%rd42, %r669, 4;
	add.s64 	%rd43, %rd18, %rd42;
	ld.global.nc.u32 	%r685, [%rd43];
	mul.wide.u32 	%rd44, %r668, 4;
	add.s64 	%rd45, %rd18, %rd44;
	ld.global.nc.u32 	%r684, [%rd45];
	mul.wide.u32 	%rd46, %r667, 4;
	add.s64 	%rd47, %rd18, %rd46;
	ld.global.nc.u32 	%r683, [%rd47];
	mul.wide.u32 	%rd48, %r666, 4;
	add.s64 	%rd49, %rd18, %rd48;
	ld.global.nc.u32 	%r682, [%rd49];
	mul.wide.u32 	%rd50, %r665, 4;
	add.s64 	%rd51, %rd18, %rd50;
	ld.global.nc.u32 	%r681, [%rd51];
$L__BB3_5:
	ld.param.u64 	%rd164, [_Z12_spmm_conv_3PKfPfiiPKiS3_S3_S0__param_0];
	sub.s32 	%r267, %r45, %r699;
	add.s32 	%r268, %r267, -3;
	shfl.sync.idx.b32	%r269|%p4, %r698, %r268, 31, -1;
	add.s32 	%r270, %r267, -2;
	shfl.sync.idx.b32	%r271|%p5, %r698, %r270, 31, -1;
	add.s32 	%r272, %r267, -1;
	shfl.sync.idx.b32	%r273|%p6, %r698, %r272, 31, -1;
	shfl.sync.idx.b32	%r274|%p7, %r698, %r267, 31, -1;
	add.s32 	%r275, %r267, 1;
	shfl.sync.idx.b32	%r276|%p8, %r698, %r275, 31, -1;
	add.s32 	%r277, %r267, 2;
	shfl.sync.idx.b32	%r278|%p9, %r698, %r277, 31, -1;
	add.s32 	%r279, %r267, 3;
	shfl.sync.idx.b32	%r280|%p10, %r698, %r279, 31, -1;
	add.s32 	%r281, %r267, 4;
	shfl.sync.idx.b32	%r282|%p11, %r698, %r281, 31, -1;
	cvta.to.global.u64 	%rd52, %rd164;
	mul.wide.s32 	%rd53, %r269, 4;
	add.s64 	%rd54, %rd52, %rd53;
	shfl.sync.idx.b32	%r283|%p12, %r697, %r268, 31, -1;
	mov.b32 	%f427, %r283;
	ld.global.nc.f32 	%f428, [%rd54];
	fma.rn.f32 	%f429, %f428, %f427, %f1168;
	ld.global.nc.f32 	%f430, [%rd54+128];
	fma.rn.f32 	%f431, %f430, %f427, %f1167;
	shfl.sync.idx.b32	%r284|%p13, %r696, %r268, 31, -1;
	mov.b32 	%f432, %r284;
	fma.rn.f32 	%f433, %f428, %f432, %f1166;
	fma.rn.f32 	%f434, %f430, %f432, %f1165;
	shfl.sync.idx.b32	%r285|%p14, %r695, %r268, 31, -1;
	mov.b32 	%f435, %r285;
	fma.rn.f32 	%f436, %f428, %f435, %f1164;
	fma.rn.f32 	%f437, %f430, %f435, %f1163;
	shfl.sync.idx.b32	%r286|%p15, %r694, %r268, 31, -1;
	mov.b32 	%f438, %r286;
	fma.rn.f32 	%f439, %f428, %f438, %f1162;
	fma.rn.f32 	%f440, %f430, %f438, %f1161;
	shfl.sync.idx.b32	%r287|%p16, %r693, %r268, 31, -1;
	mov.b32 	%f441, %r287;
	fma.rn.f32 	%f442, %f428, %f441, %f1160;
	fma.rn.f32 	%f443, %f430, %f441, %f1159;
	shfl.sync.idx.b32	%r288|%p17, %r692, %r268, 31, -1;
	mov.b32 	%f444, %r288;
	fma.rn.f32 	%f445, %f428, %f444, %f1158;
	fma.rn.f32 	%f446, %f430, %f444, %f1157;
	shfl.sync.idx.b32	%r289|%p18, %r691, %r268, 31, -1;
	mov.b32 	%f447, %r289;
	fma.rn.f32 	%f448, %f428, %f447, %f1156;
	fma.rn.f32 	%f449, %f430, %f447, %f1155;
	shfl.sync.idx.b32	%r290|%p19, %r690, %r268, 31, -1;
	mov.b32 	%f450, %r290;
	fma.rn.f32 	%f451, %f428, %f450, %f1154;
	fma.rn.f32 	%f452, %f430, %f450, %f1153;
	shfl.sync.idx.b32	%r291|%p20, %r689, %r268, 31, -1;
	mov.b32 	%f453, %r291;
	fma.rn.f32 	%f454, %f428, %f453, %f1152;
	fma.rn.f32 	%f455, %f430, %f453, %f1151;
	shfl.sync.idx.b32	%r292|%p21, %r688, %r268, 31, -1;
	mov.b32 	%f456, %r292;
	fma.rn.f32 	%f457, %f428, %f456, %f1150;
	fma.rn.f32 	%f458, %f430, %f456, %f1149;
	shfl.sync.idx.b32	%r293|%p22, %r687, %r268, 31, -1;
	mov.b32 	%f459, %r293;
	fma.rn.f32 	%f460, %f428, %f459, %f1148;
	fma.rn.f32 	%f461, %f430, %f459, %f1147;
	shfl.sync.idx.b32	%r294|%p23, %r686, %r268, 31, -1;
	mov.b32 	%f462, %r294;
	fma.rn.f32 	%f463, %f428, %f462, %f1146;
	fma.rn.f32 	%f464, %f430, %f462, %f1145;
	shfl.sync.idx.b32	%r295|%p24, %r685, %r268, 31, -1;
	mov.b32 	%f465, %r295;
	fma.rn.f32 	%f466, %f428, %f465, %f1144;
	fma.rn.f32 	%f467, %f430, %f465, %f1143;
	shfl.sync.idx.b32	%r296|%p25, %r684, %r268, 31, -1;
	mov.b32 	%f468, %r296;
	fma.rn.f32 	%f469, %f428, %f468, %f1142;
	fma.rn.f32 	%f470, %f430, %f468, %f1141;
	shfl.sync.idx.b32	%r297|%p26, %r683, %r268, 31, -1;
	mov.b32 	%f471, %r297;
	fma.rn.f32 	%f472, %f428, %f471, %f1140;
	fma.rn.f32 	%f473, %f430, %f471, %f1139;
	shfl.sync.idx.b32	%r298|%p27, %r682, %r268, 31, -1;
	mov.b32 	%f474, %r298;
	fma.rn.f32 	%f475, %f428, %f474, %f1138;
	fma.rn.f32 	%f476, %f430, %f474, %f1137;
	shfl.sync.idx.b32	%r299|%p28, %r681, %r268, 31, -1;
	mov.b32 	%f477, %r299;
	fma.rn.f32 	%f478, %f428, %f477, %f1136;
	fma.rn.f32 	%f479, %f430, %f477, %f1135;
	mul.wide.s32 	%rd55, %r271, 4;
	add.s64 	%rd56, %rd52, %rd55;
	shfl.sync.idx.b32	%r300|%p29, %r697, %r270, 31, -1;
	mov.b32 	%f480, %r300;
	ld.global.nc.f32 	%f481, [%rd56];
	fma.rn.f32 	%f482, %f481, %f480, %f429;
	ld.global.nc.f32 	%f483, [%rd56+128];
	fma.rn.f32 	%f484, %f483, %f480, %f431;
	shfl.sync.idx.b32	%r301|%p30, %r696, %r270, 31, -1;
	mov.b32 	%f485, %r301;
	fma.rn.f32 	%f486, %f481, %f485, %f433;
	fma.rn.f32 	%f487, %f483, %f485, %f434;
	shfl.sync.idx.b32	%r302|%p31, %r695, %r270, 31, -1;
	mov.b32 	%f488, %r302;
	fma.rn.f32 	%f489, %f481, %f488, %f436;
	fma.rn.f32 	%f490, %f483, %f488, %f437;
	shfl.sync.idx.b32	%r303|%p32, %r694, %r270, 31, -1;
	mov.b32 	%f491, %r303;
	fma.rn.f32 	%f492, %f481, %f491, %f439;
	fma.rn.f32 	%f493, %f483, %f491, %f440;
	shfl.sync.idx.b32	%r304|%p33, %r693, %r270, 31, -1;
	mov.b32 	%f494, %r304;
	fma.rn.f32 	%f495, %f481, %f494, %f442;
	fma.rn.f32 	%f496, %f483, %f494, %f443;
	shfl.sync.idx.b32	%r305|%p34, %r692, %r270, 31, -1;
	mov.b32 	%f497, %r305;
	fma.rn.f32 	%f498, %f481, %f497, %f445;
	fma.rn.f32 	%f499, %f483, %f497, %f446;
	shfl.sync.idx.b32	%r306|%p35, %r691, %r270, 31, -1;
	mov.b32 	%f500, %r306;
	fma.rn.f32 	%f501, %f481, %f500, %f448;
	fma.rn.f32 	%f502, %f483, %f500, %f449;
	shfl.sync.idx.b32	%r307|%p36, %r690, %r270, 31, -1;
	mov.b32 	%f503, %r307;
	fma.rn.f32 	%f504, %f481, %f503, %f451;
	fma.rn.f32 	%f505, %f483, %f503, %f452;
	shfl.sync.idx.b32	%r308|%p37, %r689, %r270, 31, -1;
	mov.b32 	%f506, %r308;
	fma.rn.f32 	%f507, %f481, %f506, %f454;
	fma.rn.f32 	%f508, %f483, %f506, %f455;
	shfl.sync.idx.b32	%r309|%p38, %r688, %r270, 31, -1;
	mov.b32 	%f509, %r309;
	fma.rn.f32 	%f510, %f481, %f509, %f457;
	fma.rn.f32 	%f511, %f483, %f509, %f458;
	shfl.sync.idx.b32	%r310|%p39, %r687, %r270, 31, -1;
	mov.b32 	%f512, %r310;
	fma.rn.f32 	%f513, %f481, %f512, %f460;
	fma.rn.f32 	%f514, %f483, %f512, %f461;
	shfl.sync.idx.b32	%r311|%p40, %r686, %r270, 31, -1;
	mov.b32 	%f515, %r311;
	fma.rn.f32 	%f516, %f481, %f515, %f463;
	fma.rn.f32 	%f517, %f483, %f515, %f464;
	shfl.sync.idx.b32	%r312|%p41, %r685, %r270, 31, -1;
	mov.b32 	%f518, %r312;
	fma.rn.f32 	%f519, %f481, %f518, %f466;
	fma.rn.f32 	%f520, %f483, %f518, %f467;
	shfl.sync.idx.b32	%r313|%p42, %r684, %r270, 31, -1;
	mov.b32 	%f521, %r313;
	fma.rn.f32 	%f522, %f481, %f521, %f469;
	fma.rn.f32 	%f523, %f483, %f521, %f470;
	shfl.sync.idx.b32	%r314|%p43, %r683, %r270, 31, -1;
	mov.b32 	%f524, %r314;
	fma.rn.f32 	%f525, %f481, %f524, %f472;
	fma.rn.f32 	%f526, %f483, %f524, %f473;
	shfl.sync.idx.b32	%r315|%p44, %r682, %r270, 31, -1;
	mov.b32 	%f527, %r315;
	fma.rn.f32 	%f528, %f481, %f527, %f475;
	fma.rn.f32 	%f529, %f483, %f527, %f476;
	shfl.sync.idx.b32	%r316|%p45, %r681, %r270, 31, -1;
	mov.b32 	%f530, %r316;
	fma.rn.f32 	%f531, %f481, %f530, %f478;
	fma.rn.f32 	%f532, %f483, %f530, %f479;
	mul.wide.s32 	%rd57, %r273, 4;
	add.s64 	%rd58, %rd52, %rd57;
	shfl.sync.idx.b32	%r317|%p46, %r697, %r272, 31, -1;
	mov.b32 	%f533, %r317;
	ld.global.nc.f32 	%f534, [%rd58];
	fma.rn.f32 	%f535, %f534, %f533, %f482;
	ld.global.nc.f32 	%f536, [%rd58+128];
	fma.rn.f32 	%f537, %f536, %f533, %f484;
	shfl.sync.idx.b32	%r318|%p47, %r696, %r272, 31, -1;
	mov.b32 	%f538, %r318;
	fma.rn.f32 	%f539, %f534, %f538, %f486;
	fma.rn.f32 	%f540, %f536, %f538, %f487;
	shfl.sync.idx.b32	%r319|%p48, %r695, %r272, 31, -1;
	mov.b32 	%f541, %r319;
	fma.rn.f32 	%f542, %f534, %f541, %f489;
	fma.rn.f32 	%f543, %f536, %f541, %f490;
	shfl.sync.idx.b32	%r320|%p49, %r694, %r272, 31, -1;
	mov.b32 	%f544, %r320;
	fma.rn.f32 	%f545, %f534, %f544, %f492;
	fma.rn.f32 	%f546, %f536, %f544, %f493;
	shfl.sync.idx.b32	%r321|%p50, %r693, %r272, 31, -1;
	mov.b32 	%f547, %r321;
	fma.rn.f32 	%f548, %f534, %f547, %f495;
	fma.rn.f32 	%f549, %f536, %f547, %f496;
	shfl.sync.idx.b32	%r322|%p51, %r692, %r272, 31, -1;
	mov.b32 	%f550, %r322;
	fma.rn.f32 	%f551, %f534, %f550, %f498;
	fma.rn.f32 	%f552, %f536, %f550, %f499;
	shfl.sync.idx.b32	%r323|%p52, %r691, %r272, 31, -1;
	mov.b32 	%f553, %r323;
	fma.rn.f32 	%f554, %f534, %f553, %f501;
	fma.rn.f32 	%f555, %f536, %f553, %f502;
	shfl.sync.idx.b32	%r324|%p53, %r690, %r272, 31, -1;
	mov.b32 	%f556, %r324;
	fma.rn.f32 	%f557, %f534, %f556, %f504;
	fma.rn.f32 	%f558, %f536, %f556, %f505;
	shfl.sync.idx.b32	%r325|%p54, %r689, %r272, 31, -1;
	mov.b32 	%f559, %r325;
	fma.rn.f32 	%f560, %f534, %f559, %f507;
	fma.rn.f32 	%f561, %f536, %f559, %f508;
	shfl.sync.idx.b32	%r326|%p55, %r688, %r272, 31, -1;
	mov.b32 	%f562, %r326;
	fma.rn.f32 	%f563, %f534, %f562, %f510;
	fma.rn.f32 	%f564, %f536, %f562, %f511;
	shfl.sync.idx.b32	%r327|%p56, %r687, %r272, 31, -1;
	mov.b32 	%f565, %r327;
	fma.rn.f32 	%f566, %f534, %f565, %f513;
	fma.rn.f32 	%f567, %f536, %f565, %f514;
	shfl.sync.idx.b32	%r328|%p57, %r686, %r272, 31, -1;
	mov.b32 	%f568, %r328;
	fma.rn.f32 	%f569, %f534, %f568, %f516;
	fma.rn.f32 	%f570, %f536, %f568, %f517;
	shfl.sync.idx.b32	%r329|%p58, %r685, %r272, 31, -1;
	mov.b32 	%f571, %r329;
	fma.rn.f32 	%f572, %f534, %f571, %f519;
	fma.rn.f32 	%f573, %f536, %f571, %f520;
	shfl.sync.idx.b32	%r330|%p59, %r684, %r272, 31, -1;
	mov.b32 	%f574, %r330;
	fma.rn.f32 	%f575, %f534, %f574, %f522;
	fma.rn.f32 	%f576, %f536, %f574, %f523;
	shfl.sync.idx.b32	%r331|%p60, %r683, %r272, 31, -1;
	mov.b32 	%f577, %r331;
	fma.rn.f32 	%f578, %f534, %f577, %f525;
	fma.rn.f32 	%f579, %f536, %f577, %f526;
	shfl.sync.idx.b32	%r332|%p61, %r682, %r272, 31, -1;
	mov.b32 	%f580, %r332;
	fma.rn.f32 	%f581, %f534, %f580, %f528;
	fma.rn.f32 	%f582, %f536, %f580, %f529;
	shfl.sync.idx.b32	%r333|%p62, %r681, %r272, 31, -1;
	mov.b32 	%f583, %r333;
	fma.rn.f32 	%f584, %f534, %f583, %f531;
	fma.rn.f32 	%f585, %f536, %f583, %f532;
	mul.wide.s32 	%rd59, %r274, 4;
	add.s64 	%rd60, %rd52, %rd59;
	shfl.sync.idx.b32	%r334|%p63, %r697, %r267, 31, -1;
	mov.b32 	%f586, %r334;
	ld.global.nc.f32 	%f587, [%rd60];
	fma.rn.f32 	%f588, %f587, %f586, %f535;
	ld.global.nc.f32 	%f589, [%rd60+128];
	fma.rn.f32 	%f590, %f589, %f586, %f537;
	shfl.sync.idx.b32	%r335|%p64, %r696, %r267, 31, -1;
	mov.b32 	%f591, %r335;
	fma.rn.f32 	%f592, %f587, %f591, %f539;
	fma.rn.f32 	%f593, %f589, %f591, %f540;
	shfl.sync.idx.b32	%r336|%p65, %r695, %r267, 31, -1;
	mov.b32 	%f594, %r336;
	fma.rn.f32 	%f595, %f587, %f594, %f542;
	fma.rn.f32 	%f596, %f589, %f594, %f543;
	shfl.sync.idx.b32	%r337|%p66, %r694, %r267, 31, -1;
	mov.b32 	%f597, %r337;
	fma.rn.f32 	%f598, %f587, %f597, %f545;
	fma.rn.f32 	%f599, %f589, %f597, %f546;
	shfl.sync.idx.b32	%r338|%p67, %r693, %r267, 31, -1;
	mov.b32 	%f600, %r338;
	fma.rn.f32 	%f601, %f587, %f600, %f548;
	fma.rn.f32 	%f602, %f589, %f600, %f549;
	shfl.sync.idx.b32	%r339|%p68, %r692, %r267, 31, -1;
	mov.b32 	%f603, %r339;
	fma.rn.f32 	%f604, %f587, %f603, %f551;
	fma.rn.f32 	%f605, %f589, %f603, %f552;
	shfl.sync.idx.b32	%r340|%p69, %r691, %r267, 31, -1;
	mov.b32 	%f606, %r340;
	fma.rn.f32 	%f607, %f587, %f606, %f554;
	fma.rn.f32 	%f608, %f589, %f606, %f555;
	shfl.sync.idx.b32	%r341|%p70, %r690, %r267, 31, -1;
	mov.b32 	%f609, %r341;
	fma.rn.f32 	%f610, %f587, %f609, %f557;
	fma.rn.f32 	%f611, %f589, %f609, %f558;
	shfl.sync.idx.b32	%r342|%p71, %r689, %r267, 31, -1;
	mov.b32 	%f612, %r342;
	fma.rn.f32 	%f613, %f587, %f612, %f560;
	fma.rn.f32 	%f614, %f589, %f612, %f561;
	shfl.sync.idx.b32	%r343|%p72, %r688, %r267, 31, -1;
	mov.b32 	%f615, %r343;
	fma.rn.f32 	%f616, %f587, %f615, %f563;
	fma.rn.f32 	%f617, %f589, %f615, %f564;
	shfl.sync.idx.b32	%r344|%p73, %r687, %r267, 31, -1;
	mov.b32 	%f618, %r344;
	fma.rn.f32 	%f619, %f587, %f618, %f566;
	fma.rn.f32 	%f620, %f589, %f618, %f567;
	shfl.sync.idx.b32	%r345|%p74, %r686, %r267, 31, -1;
	mov.b32 	%f621, %r345;
	fma.rn.f32 	%f622, %f587, %f621, %f569;
	fma.rn.f32 	%f623, %f589, %f621, %f570;
	shfl.sync.idx.b32	%r346|%p75, %r685, %r267, 31, -1;
	mov.b32 	%f624, %r346;
	fma.rn.f32 	%f625, %f587, %f624, %f572;
	fma.rn.f32 	%f626, %f589, %f624, %f573;
	shfl.sync.idx.b32	%r347|%p76, %r684, %r267, 31, -1;
	mov.b32 	%f627, %r347;
	fma.rn.f32 	%f628, %f587, %f627, %f575;
	fma.rn.f32 	%f629, %f589, %f627, %f576;
	shfl.sync.idx.b32	%r348|%p77, %r683, %r267, 31, -1;
	mov.b32 	%f630, %r348;
	fma.rn.f32 	%f631, %f587, %f630, %f578;
	fma.rn.f32 	%f632, %f589, %f630, %f579;
	shfl.sync.idx.b32	%r349|%p78, %r682, %r267, 31, -1;
	mov.b32 	%f633, %r349;
	fma.rn.f32 	%f634, %f587, %f633, %f581;
	fma.rn.f32 	%f635, %f589, %f633, %f582;
	shfl.sync.idx.b32	%r350|%p79, %r681, %r267, 31, -1;
	mov.b32 	%f636, %r350;
	fma.rn.f32 	%f637, %f587, %f636, %f584;
	fma.rn.f32 	%f638, %f589, %f636, %f585;
	mul.wide.s32 	%rd61, %r276, 4;
	add.s64 	%rd62, %rd52, %rd61;
	shfl.sync.idx.b32	%r351|%p80, %r697, %r275, 31, -1;
	mov.b32 	%f639, %r351;
	ld.global.nc.f32 	%f640, [%rd62];
	fma.rn.f32 	%f641, %f640, %f639, %f588;
	ld.global.nc.f32 	%f642, [%rd62+128];
	fma.rn.f32 	%f643, %f642, %f639, %f590;
	shfl.sync.idx.b32	%r352|%p81, %r696, %r275, 31, -1;
	mov.b32 	%f644, %r352;
	fma.rn.f32 	%f645, %f640, %f644, %f592;
	fma.rn.f32 	%f646, %f642, %f644, %f593;
	shfl.sync.idx.b32	%r353|%p82, %r695, %r275, 31, -1;
	mov.b32 	%f647, %r353;
	fma.rn.f32 	%f648, %f640, %f647, %f595;
	fma.rn.f32 	%f649, %f642, %f647, %f596;
	shfl.sync.idx.b32	%r354|%p83, %r694, %r275, 31, -1;
	mov.b32 	%f650, %r354;
	fma.rn.f32 	%f651, %f640, %f650, %f598;
	fma.rn.f32 	%f652, %f642, %f650, %f599;
	shfl.sync.idx.b32	%r355|%p84, %r693, %r275, 31, -1;
	mov.b32 	%f653, %r355;
	fma.rn.f32 	%f654, %f640, %f653, %f601;
	fma.rn.f32 	%f655, %f642, %f653, %f602;
	shfl.sync.idx.b32	%r356|%p85, %r692, %r275, 31, -1;
	mov.b32 	%f656, %r356;
	fma.rn.f32 	%f657, %f640, %f656, %f604;
	fma.rn.f32 	%f658, %f642, %f656, %f605;
	shfl.sync.idx.b32	%r357|%p86, %r691, %r275, 31, -1;
	mov.b32 	%f659, %r357;
	fma.rn.f32 	%f660, %f640, %f659, %f607;
	fma.rn.f32 	%f661, %f642, %f659, %f608;
	shfl.sync.idx.b32	%r358|%p87, %r690, %r275, 31, -1;
	mov.b32 	%f662, %r358;
	fma.rn.f32 	%f663, %f640, %f662, %f610;
	fma.rn.f32 	%f664, %f642, %f662, %f611;
	shfl.sync.idx.b32	%r359|%p88, %r689, %r275, 31, -1;
	mov.b32 	%f665, %r359;
	fma.rn.f32 	%f666, %f640, %f665, %f613;
	fma.rn.f32 	%f667, %f642, %f665, %f614;
	shfl.sync.idx.b32	%r360|%p89, %r688, %r275, 31, -1;
	mov.b32 	%f668, %r360;
	fma.rn.f32 	%f669, %f640, %f668, %f616;
	fma.rn.f32 	%f670, %f642, %f668, %f617;
	shfl.sync.idx.b32	%r361|%p90, %r687, %r275, 31, -1;
	mov.b32 	%f671, %r361;
	fma.rn.f32 	%f672, %f640, %f671, %f619;
	fma.rn.f32 	%f673, %f642, %f671, %f620;
	shfl.sync.idx.b32	%r362|%p91, %r686, %r275, 31, -1;
	mov.b32 	%f674, %r362;
	fma.rn.f32 	%f675, %f640, %f674, %f622;
	fma.rn.f32 	%f676, %f642, %f674, %f623;
	shfl.sync.idx.b32	%r363|%p92, %r685, %r275, 31, -1;
	mov.b32 	%f677, %r363;
	fma.rn.f32 	%f678, %f640, %f677, %f625;
	fma.rn.f32 	%f679, %f642, %f677, %f626;
	shfl.sync.idx.b32	%r364|%p93, %r684, %r275, 31, -1;
	mov.b32 	%f680, %r364;
	fma.rn.f32 	%f681, %f640, %f680, %f628;
	fma.rn.f32 	%f682, %f642, %f680, %f629;
	shfl.sync.idx.b32	%r365|%p94, %r683, %r275, 31, -1;
	mov.b32 	%f683, %r365;
	fma.rn.f32 	%f684, %f640, %f683, %f631;
	fma.rn.f32 	%f685, %f642, %f683, %f632;
	shfl.sync.idx.b32	%r366|%p95, %r682, %r275, 31, -1;
	mov.b32 	%f686, %r366;
	fma.rn.f32 	%f687, %f640, %f686, %f634;
	fma.rn.f32 	%f688, %f642, %f686, %f635;
	shfl.sync.idx.b32	%r367|%p96, %r681, %r275, 31, -1;
	mov.b32 	%f689, %r367;
	fma.rn.f32 	%f690, %f640, %f689, %f637;
	fma.rn.f32 	%f691, %f642, %f689, %f638;
	mul.wide.s32 	%rd63, %r278, 4;
	add.s64 	%rd64, %rd52, %rd63;
	shfl.sync.idx.b32	%r368|%p97, %r697, %r277, 31, -1;
	mov.b32 	%f692, %r368;
	ld.global.nc.f32 	%f693, [%rd64];
	fma.rn.f32 	%f694, %f693, %f692, %f641;
	ld.global.nc.f32 	%f695, [%rd64+128];
	fma.rn.f32 	%f696, %f695, %f692, %f643;
	shfl.sync.idx.b32	%r369|%p98, %r696, %r277, 31, -1;
	mov.b32 	%f697, %r369;
	fma.rn.f32 	%f698, %f693, %f697, %f645;
	fma.rn.f32 	%f699, %f695, %f697, %f646;
	shfl.sync.idx.b32	%r370|%p99, %r695, %r277, 31, -1;
	mov.b32 	%f700, %r370;
	fma.rn.f32 	%f701, %f693, %f700, %f648;
	fma.rn.f32 	%f702, %f695, %f700, %f649;
	shfl.sync.idx.b32	%r371|%p100, %r694, %r277, 31, -1;
	mov.b32 	%f703, %r371;
	fma.rn.f32 	%f704, %f693, %f703, %f651;
	fma.rn.f32 	%f705, %f695, %f703, %f652;
	shfl.sync.idx.b32	%r372|%p101, %r693, %r277, 31, -1;
	mov.b32 	%f706, %r372;
	fma.rn.f32 	%f707, %f693, %f706, %f654;
	fma.rn.f32 	%f708, %f695, %f706, %f655;
	shfl.sync.idx.b32	%r373|%p102, %r692, %r277, 31, -1;
	mov.b32 	%f709, %r373;
	fma.rn.f32 	%f710, %f693, %f709, %f657;
	fma.rn.f32 	%f711, %f695, %f709, %f658;
	shfl.sync.idx.b32	%r374|%p103, %r691, %r277, 31, -1;
	mov.b32 	%f712, %r374;
	fma.rn.f32 	%f713, %f693, %f712, %f660;
	fma.rn.f32 	%f714, %f695, %f712, %f661;
	shfl.sync.idx.b32	%r375|%p104, %r690, %r277, 31, -1;
	mov.b32 	%f715, %r375;
	fma.rn.f32 	%f716, %f693, %f715, %f663;
	fma.rn.f32 	%f717, %f695, %f715, %f664;
	shfl.sync.idx.b32	%r376|%p105, %r689, %r277, 31, -1;
	mov.b32 	%f718, %r376;
	fma.rn.f32 	%f719, %f693, %f718, %f666;
	fma.rn.f32 	%f720, %f695, %f718, %f667;
	shfl.sync.idx.b32	%r377|%p106, %r688, %r277, 31, -1;
	mov.b32 	%f721, %r377;
	fma.rn.f32 	%f722, %f693, %f721, %f669;
	fma.rn.f32 	%f723, %f695, %f721, %f670;
	shfl.sync.idx.b32	%r378|%p107, %r687, %r277, 31, -1;
	mov.b32 	%f724, %r378;
	fma.rn.f32 	%f725, %f693, %f724, %f672;
	fma.rn.f32 	%f726, %f695, %f724, %f673;
	shfl.sync.idx.b32	%r379|%p108, %r686, %r277, 31, -1;
	mov.b32 	%f727, %r379;
	fma.rn.f32 	%f728, %f693, %f727, %f675;
	fma.rn.f32 	%f729, %f695, %f727, %f676;
	shfl.sync.idx.b32	%r380|%p109, %r685, %r277, 31, -1;
	mov.b32 	%f730, %r380;
	fma.rn.f32 	%f731, %f693, %f730, %f678;
	fma.rn.f32 	%f732, %f695, %f730, %f679;
	shfl.sync.idx.b32	%r381|%p110, %r684, %r277, 31, -1;
	mov.b32 	%f733, %r381;
	fma.rn.f32 	%f734, %f693, %f733, %f681;
	fma.rn.f32 	%f735, %f695, %f733, %f682;
	shfl.sync.idx.b32	%r382|%p111, %r683, %r277, 31, -1;
	mov.b32 	%f736, %r382;
	fma.rn.f32 	%f737, %f693, %f736, %f684;
	fma.rn.f32 	%f738, %f695, %f736, %f685;
	shfl.sync.idx.b32	%r383|%p112, %r682, %r277, 31, -1;
	mov.b32 	%f739, %r383;
	fma.rn.f32 	%f740, %f693, %f739, %f687;
	fma.rn.f32 	%f741, %f695, %f739, %f688;
	shfl.sync.idx.b32	%r384|%p113, %r681, %r277, 31, -1;
	mov.b32 	%f742, %r384;
	fma.rn.f32 	%f743, %f693, %f742, %f690;
	fma.rn.f32 	%f744, %f695, %f742, %f691;
	mul.wide.s32 	%rd65, %r280, 4;
	add.s64 	%rd66, %rd52, %rd65;
	shfl.sync.idx.b32	%r385|%p114, %r697, %r279, 31, -1;
	mov.b32 	%f745, %r385;
	ld.global.nc.f32 	%f746, [%rd66];
	fma.rn.f32 	%f747, %f746, %f745, %f694;
	ld.global.nc.f32 	%f748, [%rd66+128];
	fma.rn.f32 	%f749, %f748, %f745, %f696;
	shfl.sync.idx.b32	%r386|%p115, %r696, %r279, 31, -1;
	mov.b32 	%f750, %r386;
	fma.rn.f32 	%f751, %f746, %f750, %f698;
	fma.rn.f32 	%f752, %f748, %f750, %f699;
	shfl.sync.idx.b32	%r387|%p116, %r695, %r279, 31, -1;
	mov.b32 	%f753, %r387;
	fma.rn.f32 	%f754, %f746, %f753, %f701;
	fma.rn.f32 	%f755, %f748, %f753, %f702;
	shfl.sync.idx.b32	%r388|%p117, %r694, %r279, 31, -1;
	mov.b32 	%f756, %r388;
	fma.rn.f32 	%f757, %f746, %f756, %f704;
	fma.rn.f32 	%f758, %f748, %f756, %f705;
	shfl.sync.idx.b32	%r389|%p118, %r693, %r279, 31, -1;
	mov.b32 	%f759, %r389;
	fma.rn.f32 	%f760, %f746, %f759, %f707;
	fma.rn.f32 	%f761, %f748, %f759, %f708;
	shfl.sync.idx.b32	%r390|%p119, %r692, %r279, 31, -1;
	mov.b32 	%f762, %r390;
	fma.rn.f32 	%f763, %f746, %f762, %f710;
	fma.rn.f32 	%f764, %f748, %f762, %f711;
	shfl.sync.idx.b32	%r391|%p120, %r691, %r279, 31, -1;
	mov.b32 	%f765, %r391;
	fma.rn.f32 	%f766, %f746, %f765, %f713;
	fma.rn.f32 	%f767, %f748, %f765, %f714;
	shfl.sync.idx.b32	%r392|%p121, %r690, %r279, 31, -1;
	mov.b32 	%f768, %r392;
	fma.rn.f32 	%f769, %f746, %f768, %f716;
	fma.rn.f32 	%f770, %f748, %f768, %f717;
	shfl.sync.idx.b32	%r393|%p122, %r689, %r279, 31, -1;
	mov.b32 	%f771, %r393;
	fma.rn.f32 	%f772, %f746, %f771, %f719;
	fma.rn.f32 	%f773, %f748, %f771, %f720;
	shfl.sync.idx.b32	%r394|%p123, %r688, %r279, 31, -1;
	mov.b32 	%f774, %r394;
	fma.rn.f32 	%f775, %f746, %f774, %f722;
	fma.rn.f32 	%f776, %f748, %f774, %f723;
	shfl.sync.idx.b32	%r395|%p124, %r687, %r279, 31, -1;
	mov.b32 	%f777, %r395;
	fma.rn.f32 	%f778, %f746, %f777, %f725;
	fma.rn.f32 	%f779, %f748, %f777, %f726;
	shfl.sync.idx.b32	%r396|%p125, %r686, %r279, 31, -1;
	mov.b32 	%f780, %r396;
	fma.rn.f32 	%f781, %f746, %f780, %f728;
	fma.rn.f32 	%f782, %f748, %f780, %f729;
	shfl.sync.idx.b32	%r397|%p126, %r685, %r279, 31, -1;
	mov.b32 	%f783, %r397;
	fma.rn.f32 	%f784, %f746, %f783, %f731;
	fma.rn.f32 	%f785, %f748, %f783, %f732;
	shfl.sync.idx.b32	%r398|%p127, %r684, %r279, 31, -1;
	mov.b32 	%f786, %r398;
	fma.rn.f32 	%f787, %f746, %f786, %f734;
	fma.rn.f32 	%f788, %f748, %f786, %f735;
	shfl.sync.idx.b32	%r399|%p128, %r683, %r279, 31, -1;
	mov.b32 	%f789, %r399;
	fma.rn.f32 	%f790, %f746, %f789, %f737;
	fma.rn.f32 	%f791, %f748, %f789, %f738;
	shfl.sync.idx.b32	%r400|%p129, %r682, %r279, 31, -1;
	mov.b32 	%f792, %r400;
	fma.rn.f32 	%f793, %f746, %f792, %f740;
	fma.rn.f32 	%f794, %f748, %f792, %f741;
	shfl.sync.idx.b32	%r401|%p130, %r681, %r279, 31, -1;
	mov.b32 	%f795, %r401;
	fma.rn.f32 	%f796, %f746, %f795, %f743;
	fma.rn.f32 	%f797, %f748, %f795, %f744;
	mul.wide.s32 	%rd67, %r282, 4;
	add.s64 	%rd68, %rd52, %rd67;
	shfl.sync.idx.b32	%r402|%p131, %r697, %r281, 31, -1;
	mov.b32 	%f798, %r402;
	ld.global.nc.f32 	%f799, [%rd68];
	fma.rn.f32 	%f1168, %f799, %f798, %f747;
	ld.global.nc.f32 	%f800, [%rd68+128];
	fma.rn.f32 	%f1167, %f800, %f798, %f749;
	shfl.sync.idx.b32	%r403|%p132, %r696, %r281, 31, -1;
	mov.b32 	%f801, %r403;
	fma.rn.f32 	%f1166, %f799, %f801, %f751;
	fma.rn.f32 	%f1165, %f800, %f801, %f752;
	shfl.sync.idx.b32	%r404|%p133, %r695, %r281, 31, -1;
	mov.b32 	%f802, %r404;
	fma.rn.f32 	%f1164, %f799, %f802, %f754;
	fma.rn.f32 	%f1163, %f800, %f802, %f755;
	shfl.sync.idx.b32	%r405|%p134, %r694, %r281, 31, -1;
	mov.b32 	%f803, %r405;
	fma.rn.f32 	%f1162, %f799, %f803, %f757;
	fma.rn.f32 	%f1161, %f800, %f803, %f758;
	shfl.sync.idx.b32	%r406|%p135, %r693, %r281, 31, -1;
	mov.b32 	%f804, %r406;
	fma.rn.f32 	%f1160, %f799, %f804, %f760;
	fma.rn.f32 	%f1159, %f800, %f804, %f761;
	shfl.sync.idx.b32	%r407|%p136, %r692, %r281, 31, -1;
	mov.b32 	%f805, %r407;
	fma.rn.f32 	%f1158, %f799, %f805, %f763;
	fma.rn.f32 	%f1157, %f800, %f805, %f764;
	shfl.sync.idx.b32	%r408|%p137, %r691, %r281, 31, -1;
	mov.b32 	%f806, %r408;
	fma.rn.f32 	%f1156, %f799, %f806, %f766;
	fma.rn.f32 	%f1155, %f800, %f806, %f767;
	shfl.sync.idx.b32	%r409|%p138, %r690, %r281, 31, -1;
	mov.b32 	%f807, %r409;
	fma.rn.f32 	%f1154, %f799, %f807, %f769;
	fma.rn.f32 	%f1153, %f800, %f807, %f770;
	shfl.sync.idx.b32	%r410|%p139, %r689, %r281, 31, -1;
	mov.b32 	%f808, %r410;
	fma.rn.f32 	%f1152, %f799, %f808, %f772;
	fma.rn.f32 	%f1151, %f800, %f808, %f773;
	shfl.sync.idx.b32	%r411|%p140, %r688, %r281, 31, -1;
	mov.b32 	%f809, %r411;
	fma.rn.f32 	%f1150, %f799, %f809, %f775;
	fma.rn.f32 	%f1149, %f800, %f809, %f776;
	shfl.sync.idx.b32	%r412|%p141, %r687, %r281, 31, -1;
	mov.b32 	%f810, %r412;
	fma.rn.f32 	%f1148, %f799, %f810, %f778;
	fma.rn.f32 	%f1147, %f800, %f810, %f779;
	shfl.sync.idx.b32	%r413|%p142, %r686, %r281, 31, -1;
	mov.b32 	%f811, %r413;
	fma.rn.f32 	%f1146, %f799, %f811, %f781;
	fma.rn.f32 	%f1145, %f800, %f811, %f782;
	shfl.sync.idx.b32	%r414|%p143, %r685, %r281, 31, -1;
	mov.b32 	%f812, %r414;
	fma.rn.f32 	%f1144, %f799, %f812, %f784;
	fma.rn.f32 	%f1143, %f800, %f812, %f785;
	shfl.sync.idx.b32	%r415|%p144, %r684, %r281, 31, -1;
	mov.b32 	%f813, %r415;
	fma.rn.f32 	%f1142, %f799, %f813, %f787;
	fma.rn.f32 	%f1141, %f800, %f813, %f788;
	shfl.sync.idx.b32	%r416|%p145, %r683, %r281, 31, -1;
	mov.b32 	%f814, %r416;
	fma.rn.f32 	%f1140, %f799, %f814, %f790;
	fma.rn.f32 	%f1139, %f800, %f814, %f791;
	shfl.sync.idx.b32	%r417|%p146, %r682, %r281, 31, -1;
	mov.b32 	%f815, %r417;
	fma.rn.f32 	%f1138, %f799, %f815, %f793;
	fma.rn.f32 	%f1137, %f800, %f815, %f794;
	shfl.sync.idx.b32	%r418|%p147, %r681, %r281, 31, -1;
	mov.b32 	%f816, %r418;
	fma.rn.f32 	%f1136, %f799, %f816, %f796;
	fma.rn.f32 	%f1135, %f800, %f816, %f797;
	add.s32 	%r680, %r45, 8;
	add.s32 	%r419, %r45, 5;
	add.s32 	%r679, %r679, 8;
	add.s32 	%r678, %r678, 8;
	add.s32 	%r677, %r677, 8;
	add.s32 	%r676, %r676, 8;
	add.s32 	%r675, %r675, 8;
	add.s32 	%r674, %r674, 8;
	add.s32 	%r673, %r673, 8;
	add.s32 	%r672, %r672, 8;
	add.s32 	%r671, %r671, 8;
	add.s32 	%r670, %r670, 8;
	add.s32 	%r669, %r669, 8;
	add.s32 	%r668, %r668, 8;
	add.s32 	%r667, %r667, 8;
	add.s32 	%r666, %r666, 8;
	add.s32 	%r665, %r665, 8;
	add.s32 	%r664, %r664, 8;
	add.s32 	%r663, %r663, 8;
	add.s32 	%r662, %r662, -8;
	add.s32 	%r661, %r661, 8;
	sub.s32 	%r420, %r4, %r3;
	and.b32  	%r421, %r420, -8;
	add.s32 	%r422, %r421, %r3;
	setp.lt.s32 	%p148, %r419, %r422;
	@%p148 bra 	$L__BB3_2;
$L__BB3_6:
	mov.u32 	%r423, %ctaid.y;
	shl.b32 	%r424, %r423, 6;
	mov.u32 	%r143, %tid.x;
	add.s32 	%r425, %r424, %r143;
	mad.lo.s32 	%r144, %r6, 5120, %r425;
	sub.s32 	%r147, %r4, %r3;
	and.b32  	%r145, %r147, -8;
	add.s32 	%r146, %r145, %r3;
	setp.le.s32 	%p149, %r4, %r146;
	and.b32  	%r426, %r147, 24;
	setp.ne.s32 	%p150, %r426, 0;
	or.pred  	%p151, %p150, %p149;
	@%p151 bra 	$L__BB3_9;
	sub.s32 	%r427, %r4, %r146;
	setp.ge.u32 	%p152, %r143, %r427;
	mov.u32 	%r699, %r146;
	@%p152 bra 	$L__BB3_9;
	ld.param.u64 	%rd171, [_Z12_spmm_conv_3PKfPfiiPKiS3_S3_S0__param_7];
	ld.param.u64 	%rd169, [_Z12_spmm_conv_3PKfPfiiPKiS3_S3_S0__param_6];
	add.s32 	%r428, %r146, %r143;
	cvta.to.global.u64 	%rd69, %rd169;
	mul.wide.u32 	%rd70, %r428, 4;
	add.s64 	%rd71, %rd69, %rd70;
	ld.global.nc.u32 	%r429, [%rd71];
	mul.hi.s32 	%r431, %r429, 1717986919;
	shr.u32 	%r432, %r431, 31;
	shr.u32 	%r433, %r431, 5;
	add.s32 	%r434, %r433, %r432;
	shr.s32 	%r435, %r429, 31;
	shr.u32 	%r436, %r435, 28;
	add.s32 	%r437, %r429, %r436;
	shr.s32 	%r438, %r437, 4;
	mul.hi.s32 	%r439, %r438, 1717986919;
	shr.u32 	%r440, %r439, 31;
	shr.u32 	%r441, %r439, 1;
	add.s32 	%r442, %r441, %r440;
	mul.lo.s32 	%r443, %r442, 5;
	sub.s32 	%r444, %r438, %r443;
	shl.b32 	%r445, %r444, 10;
	and.b32  	%r446, %r437, 67108848;
	sub.s32 	%r447, %r429, %r446;
	add.s32 	%r448, %r445, %r144;
	mad.lo.s32 	%r449, %r434, 80, %r447;
	shl.b32 	%r450, %r449, 6;
	add.s32 	%r698, %r450, %r448;
	cvta.to.global.u64 	%rd72, %rd171;
	add.s64 	%rd73, %rd72, %rd70;
	ld.global.nc.u32 	%r697, [%rd73];
	add.s32 	%r451, %r147, %r428;
	mul.wide.u32 	%rd74, %r451, 4;
	add.s64 	%rd75, %rd72, %rd74;
	ld.global.nc.u32 	%r696, [%rd75];
	add.s32 	%r452, %r451, %r147;
	mul.wide.u32 	%rd76, %r452, 4;
	add.s64 	%rd77, %rd72, %rd76;
	ld.global.nc.u32 	%r695, [%rd77];
	add.s32 	%r453, %r452, %r147;
	mul.wide.u32 	%rd78, %r453, 4;
	add.s64 	%rd79, %rd72, %rd78;
	ld.global.nc.u32 	%r694, [%rd79];
	add.s32 	%r454, %r453, %r147;
	mul.wide.u32 	%rd80, %r454, 4;
	add.s64 	%rd81, %rd72, %rd80;
	ld.global.nc.u32 	%r693, [%rd81];
	add.s32 	%r455, %r454, %r147;
	mul.wide.u32 	%rd82, %r455, 4;
	add.s64 	%rd83, %rd72, %rd82;
	ld.global.nc.u32 	%r692, [%rd83];
	add.s32 	%r456, %r455, %r147;
	mul.wide.u32 	%rd84, %r456, 4;
	add.s64 	%rd85, %rd72, %rd84;
	ld.global.nc.u32 	%r691, [%rd85];
	add.s32 	%r457, %r456, %r147;
	mul.wide.u32 	%rd86, %r457, 4;
	add.s64 	%rd87, %rd72, %rd86;
	ld.global.nc.u32 	%r690, [%rd87];
	add.s32 	%r458, %r457, %r147;
	mul.wide.u32 	%rd88, %r458, 4;
	add.s64 	%rd89, %rd72, %rd88;
	ld.global.nc.u32 	%r689, [%rd89];
	add.s32 	%r459, %r458, %r147;
	mul.wide.u32 	%rd90, %r459, 4;
	add.s64 	%rd91, %rd72, %rd90;
	ld.global.nc.u32 	%r688, [%rd91];
	add.s32 	%r460, %r459, %r147;
	mul.wide.u32 	%rd92, %r460, 4;
	add.s64 	%rd93, %rd72, %rd92;
	ld.global.nc.u32 	%r687, [%rd93];
	add.s32 	%r461, %r460, %r147;
	mul.wide.u32 	%rd94, %r461, 4;
	add.s64 	%rd95, %rd72, %rd94;
	ld.global.nc.u32 	%r686, [%rd95];
	add.s32 	%r462, %r461, %r147;
	mul.wide.u32 	%rd96, %r462, 4;
	add.s64 	%rd97, %rd72, %rd96;
	ld.global.nc.u32 	%r685, [%rd97];
	add.s32 	%r463, %r462, %r147;
	mul.wide.u32 	%rd98, %r463, 4;
	add.s64 	%rd99, %rd72, %rd98;
	ld.global.nc.u32 	%r684, [%rd99];
	add.s32 	%r464, %r463, %r147;
	mul.wide.u32 	%rd100, %r464, 4;
	add.s64 	%rd101, %rd72, %rd100;
	ld.global.nc.u32 	%r683, [%rd101];
	add.s32 	%r465, %r464, %r147;
	mul.wide.u32 	%rd102, %r465, 4;
	add.s64 	%rd103, %rd72, %rd102;
	ld.global.nc.u32 	%r682, [%rd103];
	add.s32 	%r466, %r465, %r147;
	mul.wide.u32 	%rd104, %r466, 4;
	add.s64 	%rd105, %rd72, %rd104;
	ld.global.nc.u32 	%r681, [%rd105];
$L__BB3_9:
	ld.param.u64 	%rd165, [_Z12_spmm_conv_3PKfPfiiPKiS3_S3_S0__param_0];
	cvta.to.global.u64 	%rd1, %rd165;
	and.b32  	%r467, %r147, -4;
	setp.ge.s32 	%p153, %r145, %r467;
	@%p153 bra 	$L__BB3_78;
	sub.s32 	%r185, %r146, %r699;
	shfl.sync.idx.b32	%r468|%p154, %r698, %r185, 31, -1;
	add.s32 	%r469, %r185, 1;
	shfl.sync.idx.b32	%r186|%p155, %r698, %r469, 31, -1;
	add.s32 	%r470, %r185, 2;
	shfl.sync.idx.b32	%r187|%p156, %r698, %r470, 31, -1;
	add.s32 	%r471, %r185, 3;
	shfl.sync.idx.b32	%r188|%p157, %r698, %r471, 31, -1;
	mul.wide.s32 	%rd106, %r468, 4;
	add.s64 	%rd2, %rd1, %rd106;
	shfl.sync.idx.b32	%r472|%p158, %r697, %r185, 31, -1;
	mov.b32 	%f103, %r472;
	setp.leu.f32 	%p159, %f103, 0f00000000;
	@%p159 bra 	$L__BB3_12;
	ld.global.nc.f32 	%f818, [%rd2];
	fma.rn.f32 	%f1169, %f818, %f103, %f1168;
	ld.global.nc.f32 	%f819, [%rd2+128];
	mul.f32 	%f1170, %f819, %f103;
	bra.uni 	$L__BB3_13;
$L__BB3_12:
	add.f32 	%f1169, %f1168, 0f00000000;
	mov.f32 	%f1170, 0f00000000;
$L__BB3_13:
	add.f32 	%f109, %f1170, %f1167;
	shfl.sync.idx.b32	%r473|%p160, %r696, %r185, 31, -1;
	mov.b32 	%f110, %r473;
	setp.leu.f32 	%p161, %f110, 0f00000000;
	mov.f32 	%f1171, 0f00000000;
	@%p161 bra 	$L__BB3_15;
	ld.global.nc.f32 	%f821, [%rd2];
	mul.f32 	%f1171, %f821, %f110;
$L__BB3_15:
	add.f32 	%f113, %f1171, %f1166;
	mov.f32 	%f1172, 0f00000000;
	@%p161 bra 	$L__BB3_17;
	ld.global.nc.f32 	%f823, [%rd2+128];
	mul.f32 	%f1172, %f823, %f110;
$L__BB3_17:
	add.f32 	%f116, %f1172, %f1165;
	shfl.sync.idx.b32	%r474|%p163, %r695, %r185, 31, -1;
	mov.b32 	%f117, %r474;
	setp.leu.f32 	%p164, %f117, 0f00000000;
	mov.f32 	%f1173, 0f00000000;
	@%p164 bra 	$L__BB3_19;
	ld.global.nc.f32 	%f825, [%rd2];
	mul.f32 	%f1173, %f825, %f117;
$L__BB3_19:
	add.f32 	%f120, %f1173, %f1164;
	mov.f32 	%f1174, 0f00000000;
	@%p164 bra 	$L__BB3_21;
	ld.global.nc.f32 	%f827, [%rd2+128];
	mul.f32 	%f1174, %f827, %f117;
$L__BB3_21:
	add.f32 	%f123, %f1174, %f1163;
	shfl.sync.idx.b32	%r475|%p166, %r694, %r185, 31, -1;
	mov.b32 	%f124, %r475;
	setp.leu.f32 	%p167, %f124, 0f00000000;
	mov.f32 	%f1175, 0f00000000;
	@%p167 bra 	$L__BB3_23;
	ld.global.nc.f32 	%f829, [%rd2];
	mul.f32 	%f1175, %f829, %f124;
$L__BB3_23:
	add.f32 	%f127, %f1175, %f1162;
	mov.f32 	%f1176, 0f00000000;
	@%p167 bra 	$L__BB3_25;
	ld.global.nc.f32 	%f831, [%rd2+128];
	mul.f32 	%f1176, %f831, %f124;
$L__BB3_25:
	add.f32 	%f130, %f1176, %f1161;
	shfl.sync.idx.b32	%r476|%p169, %r693, %r185, 31, -1;
	mov.b32 	%f131, %r476;
	setp.leu.f32 	%p170, %f131, 0f00000000;
	mov.f32 	%f1177, 0f00000000;
	@%p170 bra 	$L__BB3_27;
	ld.global.nc.f32 	%f833, [%rd2];
	mul.f32 	%f1177, %f833, %f131;
$L__BB3_27:
	add.f32 	%f134, %f1177, %f1160;
	mov.f32 	%f1178, 0f00000000;
	@%p170 bra 	$L__BB3_29;
	ld.global.nc.f32 	%f835, [%rd2+128];
	mul.f32 	%f1178, %f835, %f131;
$L__BB3_29:
	add.f32 	%f137, %f1178, %f1159;
	shfl.sync.idx.b32	%r477|%p172, %r692, %r185, 31, -1;
	mov.b32 	%f138, %r477;
	setp.leu.f32 	%p173, %f138, 0f00000000;
	mov.f32 	%f1179, 0f00000000;
	@%p173 bra 	$L__BB3_31;
	ld.global.nc.f32 	%f837, [%rd2];
	mul.f32 	%f1179, %f837, %f138;
$L__BB3_31:
	add.f32 	%f141, %f1179, %f1158;
	mov.f32 	%f1180, 0f00000000;
	@%p173 bra 	$L__BB3_33;
	ld.global.nc.f32 	%f839, [%rd2+128];
	mul.f32 	%f1180, %f839, %f138;
$L__BB3_33:
	add.f32 	%f144, %f1180, %f1157;
	shfl.sync.idx.b32	%r478|%p175, %r691, %r185, 31, -1;
	mov.b32 	%f145, %r478;
	setp.leu.f32 	%p176, %f145, 0f00000000;
	mov.f32 	%f1181, 0f00000000;
	@%p176 bra 	$L__BB3_35;
	ld.global.nc.f32 	%f841, [%rd2];
	mul.f32 	%f1181, %f841, %f145;
$L__BB3_35:
	add.f32 	%f148, %f1181, %f1156;
	mov.f32 	%f1182, 0f00000000;
	@%p176 bra 	$L__BB3_37;
	ld.global.nc.f32 	%f843, [%rd2+128];
	mul.f32 	%f1182, %f843, %f145;
$L__BB3_37:
	add.f32 	%f151, %f1182, %f1155;
	shfl.sync.idx.b32	%r479|%p178, %r690, %r185, 31, -1;
	mov.b32 	%f152, %r479;
	setp.leu.f32 	%p179, %f152, 0f00000000;
	mov.f32 	%f1183, 0f00000000;
	@%p179 bra 	$L__BB3_39;
	ld.global.nc.f32 	%f845, [%rd2];
	mul.f32 	%f1183, %f845, %f152;
$L__BB3_39:
	add.f32 	%f155, %f1183, %f1154;
	mov.f32 	%f1184, 0f00000000;
	@%p179 bra 	$L__BB3_41;
	ld.global.nc.f32 	%f847, [%rd2+128];
	mul.f32 	%f1184, %f847, %f152;
$L__BB3_41:
	add.f32 	%f158, %f1184, %f1153;
	shfl.sync.idx.b32	%r480|%p181, %r689, %r185, 31, -1;
	mov.b32 	%f159, %r480;
	setp.leu.f32 	%p182, %f159, 0f00000000;
	mov.f32 	%f1185, 0f00000000;
	@%p182 bra 	$L__BB3_43;
	ld.global.nc.f32 	%f849, [%rd2];
	mul.f32 	%f1185, %f849, %f159;
$L__BB3_43:
	add.f32 	%f162, %f1185, %f1152;
	mov.f32 	%f1186, 0f00000000;
	@%p182 bra 	$L__BB3_45;
	ld.global.nc.f32 	%f851, [%rd2+128];
	mul.f32 	%f1186, %f851, %f159;
$L__BB3_45:
	add.f32 	%f165, %f1186, %f1151;
	shfl.sync.idx.b32	%r481|%p184, %r688, %r185, 31, -1;
	mov.b32 	%f166, %r481;
	setp.leu.f32 	%p185, %f166, 0f00000000;
	mov.f32 	%f1187, 0f00000000;
	@%p185 bra 	$L__BB3_47;
	ld.global.nc.f32 	%f853, [%rd2];
	mul.f32 	%f1187, %f853, %f166;
$L__BB3_47:
	add.f32 	%f169, %f1187, %f1150;
	mov.f32 	%f1188, 0f00000000;
	@%p185 bra 	$L__BB3_49;
	ld.global.nc.f32 	%f855, [%rd2+128];
	mul.f32 	%f1188, %f855, %f166;
$L__BB3_49:
	add.f32 	%f172, %f1188, %f1149;
	shfl.sync.idx.b32	%r482|%p187, %r687, %r185, 31, -1;
	mov.b32 	%f173, %r482;
	setp.leu.f32 	%p188, %f173, 0f00000000;
	mov.f32 	%f1189, 0f00000000;
	@%p188 bra 	$L__BB3_51;
	ld.global.nc.f32 	%f857, [%rd2];
	mul.f32 	%f1189, %f857, %f173;
$L__BB3_51:
	add.f32 	%f176, %f1189, %f1148;
	mov.f32 	%f1190, 0f00000000;
	@%p188 bra 	$L__BB3_53;
	ld.global.nc.f32 	%f859, [%rd2+128];
	mul.f32 	%f1190, %f859, %f173;
$L__BB3_53:
	add.f32 	%f179, %f1190, %f1147;
	shfl.sync.idx.b32	%r483|%p190, %r686, %r185, 31, -1;
	mov.b32 	%f180, %r483;
	setp.leu.f32 	%p191, %f180, 0f00000000;
	mov.f32 	%f1191, 0f00000000;
	@%p191 bra 	$L__BB3_55;
	ld.global.nc.f32 	%f861, [%rd2];
	mul.f32 	%f1191, %f861, %f180;
$L__BB3_55:
	add.f32 	%f183, %f1191, %f1146;
	mov.f32 	%f1192, 0f00000000;
	@%p191 bra 	$L__BB3_57;
	ld.global.nc.f32 	%f863, [%rd2+128];
	mul.f32 	%f1192, %f863, %f180;
$L__BB3_57:
	add.f32 	%f186, %f1192, %f1145;
	shfl.sync.idx.b32	%r484|%p193, %r685, %r185, 31, -1;
	mov.b32 	%f187, %r484;
	setp.leu.f32 	%p194, %f187, 0f00000000;
	mov.f32 	%f1193, 0f00000000;
	@%p194 bra 	$L__BB3_59;
	ld.global.nc.f32 	%f865, [%rd2];
	mul.f32 	%f1193, %f865, %f187;
$L__BB3_59:
	add.f32 	%f190, %f1193, %f1144;
	mov.f32 	%f1194, 0f00000000;
	@%p194 bra 	$L__BB3_61;
	ld.global.nc.f32 	%f867, [%rd2+128];
	mul.f32 	%f1194, %f867, %f187;
$L__BB3_61:
	add.f32 	%f193, %f1194, %f1143;
	shfl.sync.idx.b32	%r485|%p196, %r684, %r185, 31, -1;
	mov.b32 	%f194, %r485;
	setp.leu.f32 	%p197, %f194, 0f00000000;
	mov.f32 	%f1195, 0f00000000;
	@%p197 bra 	$L__BB3_63;
	ld.global.nc.f32 	%f869, [%rd2];
	mul.f32 	%f1195, %f869, %f194;
$L__BB3_63:
	add.f32 	%f197, %f1195, %f1142;
	mov.f32 	%f1196, 0f00000000;
	@%p197 bra 	$L__BB3_65;
	ld.global.nc.f32 	%f871, [%rd2+128];
	mul.f32 	%f1196, %f871, %f194;
$L__BB3_65:
	add.f32 	%f200, %f1196, %f1141;
	shfl.sync.idx.b32	%r486|%p199, %r683, %r185, 31, -1;
	mov.b32 	%f201, %r486;
	setp.leu.f32 	%p200, %f201, 0f00000000;
	mov.f32 	%f1197, 0f00000000;
	@%p200 bra 	$L__BB3_67;
	ld.global.nc.f32 	%f873, [%rd2];
	mul.f32 	%f1197, %f873, %f201;
$L__BB3_67:
	add.f32 	%f204, %f1197, %f1140;
	mov.f32 	%f1198, 0f00000000;
	@%p200 bra 	$L__BB3_69;
	ld.global.nc.f32 	%f875, [%rd2+128];
	mul.f32 	%f1198, %f875, %f201;
$L__BB3_69:
	add.f32 	%f207, %f1198, %f1139;
	shfl.sync.idx.b32	%r487|%p202, %r682, %r185, 31, -1;
	mov.b32 	%f208, %r487;
	setp.leu.f32 	%p203, %f208, 0f00000000;
	mov.f32 	%f1199, 0f00000000;
	@%p203 bra 	$L__BB3_71;
	ld.global.nc.f32 	%f877, [%rd2];
	mul.f32 	%f1199, %f877, %f208;
$L__BB3_71:
	add.f32 	%f211, %f1199, %f1138;
	mov.f32 	%f1200, 0f00000000;
	@%p203 bra 	$L__BB3_73;
	ld.global.nc.f32 	%f879, [%rd2+128];
	mul.f32 	%f1200, %f879, %f208;
$L__BB3_73:
	add.f32 	%f214, %f1200, %f1137;
	shfl.sync.idx.b32	%r488|%p205, %r681, %r185, 31, -1;
	mov.b32 	%f215, %r488;
	setp.leu.f32 	%p206, %f215, 0f00000000;
	mov.f32 	%f1201, 0f00000000;
	@%p206 bra 	$L__BB3_75;
	ld.global.nc.f32 	%f881, [%rd2];
	mul.f32 	%f1201, %f881, %f215;
$L__BB3_75:
	add.f32 	%f218, %f1201, %f1136;
	mov.f32 	%f1202, 0f00000000;
	@%p206 bra 	$L__BB3_77;
	ld.global.nc.f32 	%f883, [%rd2+128];
	mul.f32 	%f1202, %f883, %f215;
$L__BB3_77:
	add.f32 	%f884, %f1202, %f1135;
	mul.wide.s32 	%rd107, %r186, 4;
	add.s64 	%rd108, %rd1, %rd107;
	and.b32  	%r489, %r147, -8;
	add.s32 	%r490, %r489, %r3;
	sub.s32 	%r491, %r490, %r699;
	add.s32 	%r492, %r491, 1;
	shfl.sync.idx.b32	%r493|%p208, %r697, %r492, 31, -1;
	mov.b32 	%f885, %r493;
	ld.global.nc.f32 	%f886, [%rd108];
	fma.rn.f32 	%f887, %f886, %f885, %f1169;
	ld.global.nc.f32 	%f888, [%rd108+128];
	fma.rn.f32 	%f889, %f888, %f885, %f109;
	shfl.sync.idx.b32	%r494|%p209, %r696, %r492, 31, -1;
	mov.b32 	%f890, %r494;
	fma.rn.f32 	%f891, %f886, %f890, %f113;
	fma.rn.f32 	%f892, %f888, %f890, %f116;
	shfl.sync.idx.b32	%r495|%p210, %r695, %r492, 31, -1;
	mov.b32 	%f893, %r495;
	fma.rn.f32 	%f894, %f886, %f893, %f120;
	fma.rn.f32 	%f895, %f888, %f893, %f123;
	shfl.sync.idx.b32	%r496|%p211, %r694, %r492, 31, -1;
	mov.b32 	%f896, %r496;
	fma.rn.f32 	%f897, %f886, %f896, %f127;
	fma.rn.f32 	%f898, %f888, %f896, %f130;
	shfl.sync.idx.b32	%r497|%p212, %r693, %r492, 31, -1;
	mov.b32 	%f899, %r497;
	fma.rn.f32 	%f900, %f886, %f899, %f134;
	fma.rn.f32 	%f901, %f888, %f899, %f137;
	shfl.sync.idx.b32	%r498|%p213, %r692, %r492, 31, -1;
	mov.b32 	%f902, %r498;
	fma.rn.f32 	%f903, %f886, %f902, %f141;
	fma.rn.f32 	%f904, %f888, %f902, %f144;
	shfl.sync.idx.b32	%r499|%p214, %r691, %r492, 31, -1;
	mov.b32 	%f905, %r499;
	fma.rn.f32 	%f906, %f886, %f905, %f148;
	fma.rn.f32 	%f907, %f888, %f905, %f151;
	shfl.sync.idx.b32	%r500|%p215, %r690, %r492, 31, -1;
	mov.b32 	%f908, %r500;
	fma.rn.f32 	%f909, %f886, %f908, %f155;
	fma.rn.f32 	%f910, %f888, %f908, %f158;
	shfl.sync.idx.b32	%r501|%p216, %r689, %r492, 31, -1;
	mov.b32 	%f911, %r501;
	fma.rn.f32 	%f912, %f886, %f911, %f162;
	fma.rn.f32 	%f913, %f888, %f911, %f165;
	shfl.sync.idx.b32	%r502|%p217, %r688, %r492, 31, -1;
	mov.b32 	%f914, %r502;
	fma.rn.f32 	%f915, %f886, %f914, %f169;
	fma.rn.f32 	%f916, %f888, %f914, %f172;
	shfl.sync.idx.b32	%r503|%p218, %r687, %r492, 31, -1;
	mov.b32 	%f917, %r503;
	fma.rn.f32 	%f918, %f886, %f917, %f176;
	fma.rn.f32 	%f919, %f888, %f917, %f179;
	shfl.sync.idx.b32	%r504|%p219, %r686, %r492, 31, -1;
	mov.b32 	%f920, %r504;
	fma.rn.f32 	%f921, %f886, %f920, %f183;
	fma.rn.f32 	%f922, %f888, %f920, %f186;
	shfl.sync.idx.b32	%r505|%p220, %r685, %r492, 31, -1;
	mov.b32 	%f923, %r505;
	fma.rn.f32 	%f924, %f886, %f923, %f190;
	fma.rn.f32 	%f925, %f888, %f923, %f193;
	shfl.sync.idx.b32	%r506|%p221, %r684, %r492, 31, -1;
	mov.b32 	%f926, %r506;
	fma.rn.f32 	%f927, %f886, %f926, %f197;
	fma.rn.f32 	%f928, %f888, %f926, %f200;
	shfl.sync.idx.b32	%r507|%p222, %r683, %r492, 31, -1;
	mov.b32 	%f929, %r507;
	fma.rn.f32 	%f930, %f886, %f929, %f204;
	fma.rn.f32 	%f931, %f888, %f929, %f207;
	shfl.sync.idx.b32	%r508|%p223, %r682, %r492, 31, -1;
	mov.b32 	%f932, %r508;
	fma.rn.f32 	%f933, %f886, %f932, %f211;
	fma.rn.f32 	%f934, %f888, %f932, %f214;
	shfl.sync.idx.b32	%r509|%p224, %r681, %r492, 31, -1;
	mov.b32 	%f935, %r509;
	fma.rn.f32 	%f936, %f886, %f935, %f218;
	fma.rn.f32 	%f937, %f888, %f935, %f884;
	mul.wide.s32 	%rd109, %r187, 4;
	add.s64 	%rd110, %rd1, %rd109;
	add.s32 	%r510, %r491, 2;
	shfl.sync.idx.b32	%r511|%p225, %r697, %r510, 31, -1;
	mov.b32 	%f938, %r511;
	ld.global.nc.f32 	%f939, [%rd110];
	fma.rn.f32 	%f940, %f939, %f938, %f887;
	ld.global.nc.f32 	%f941, [%rd110+128];
	fma.rn.f32 	%f942, %f941, %f938, %f889;
	shfl.sync.idx.b32	%r512|%p226, %r696, %r510, 31, -1;
	mov.b32 	%f943, %r512;
	fma.rn.f32 	%f944, %f939, %f943, %f891;
	fma.rn.f32 	%f945, %f941, %f943, %f892;
	shfl.sync.idx.b32	%r513|%p227, %r695, %r510, 31, -1;
	mov.b32 	%f946, %r513;
	fma.rn.f32 	%f947, %f939, %f946, %f894;
	fma.rn.f32 	%f948, %f941, %f946, %f895;
	shfl.sync.idx.b32	%r514|%p228, %r694, %r510, 31, -1;
	mov.b32 	%f949, %r514;
	fma.rn.f32 	%f950, %f939, %f949, %f897;
	fma.rn.f32 	%f951, %f941, %f949, %f898;
	shfl.sync.idx.b32	%r515|%p229, %r693, %r510, 31, -1;
	mov.b32 	%f952, %r515;
	fma.rn.f32 	%f953, %f939, %f952, %f900;
	fma.rn.f32 	%f954, %f941, %f952, %f901;
	shfl.sync.idx.b32	%r516|%p230, %r692, %r510, 31, -1;
	mov.b32 	%f955, %r516;
	fma.rn.f32 	%f956, %f939, %f955, %f903;
	fma.rn.f32 	%f957, %f941, %f955, %f904;
	shfl.sync.idx.b32	%r517|%p231, %r691, %r510, 31, -1;
	mov.b32 	%f958, %r517;
	fma.rn.f32 	%f959, %f939, %f958, %f906;
	fma.rn.f32 	%f960, %f941, %f958, %f907;
	shfl.sync.idx.b32	%r518|%p232, %r690, %r510, 31, -1;
	mov.b32 	%f961, %r518;
	fma.rn.f32 	%f962, %f939, %f961, %f909;
	fma.rn.f32 	%f963, %f941, %f961, %f910;
	shfl.sync.idx.b32	%r519|%p233, %r689, %r510, 31, -1;
	mov.b32 	%f964, %r519;
	fma.rn.f32 	%f965, %f939, %f964, %f912;
	fma.rn.f32 	%f966, %f941, %f964, %f913;
	shfl.sync.idx.b32	%r520|%p234, %r688, %r510, 31, -1;
	mov.b32 	%f967, %r520;
	fma.rn.f32 	%f968, %f939, %f967, %f915;
	fma.rn.f32 	%f969, %f941, %f967, %f916;
	shfl.sync.idx.b32	%r521|%p235, %r687, %r510, 31, -1;
	mov.b32 	%f970, %r521;
	fma.rn.f32 	%f971, %f939, %f970, %f918;
	fma.rn.f32 	%f972, %f941, %f970, %f919;
	shfl.sync.idx.b32	%r522|%p236, %r686, %r510, 31, -1;
	mov.b32 	%f973, %r522;
	fma.rn.f32 	%f974, %f939, %f973, %f921;
	fma.rn.f32 	%f975, %f941, %f973, %f922;
	shfl.sync.idx.b32	%r523|%p237, %r685, %r510, 31, -1;
	mov.b32 	%f976, %r523;
	fma.rn.f32 	%f977, %f939, %f976, %f924;
	fma.rn.f32 	%f978, %f941, %f976, %f925;
	shfl.sync.idx.b32	%r524|%p238, %r684, %r510, 31, -1;
	mov.b32 	%f979, %r524;
	fma.rn.f32 	%f980, %f939, %f979, %f927;
	fma.rn.f32 	%f981, %f941, %f979, %f928;
	shfl.sync.idx.b32	%r525|%p239, %r683, %r510, 31, -1;
	mov.b32 	%f982, %r525;
	fma.rn.f32 	%f983, %f939, %f982, %f930;
	fma.rn.f32 	%f984, %f941, %f982, %f931;
	shfl.sync.idx.b32	%r526|%p240, %r682, %r510, 31, -1;
	mov.b32 	%f985, %r526;
	fma.rn.f32 	%f986, %f939, %f985, %f933;
	fma.rn.f32 	%f987, %f941, %f985, %f934;
	shfl.sync.idx.b32	%r527|%p241, %r681, %r510, 31, -1;
	mov.b32 	%f988, %r527;
	fma.rn.f32 	%f989, %f939, %f988, %f936;
	fma.rn.f32 	%f990, %f941, %f988, %f937;
	mul.wide.s32 	%rd111, %r188, 4;
	add.s64 	%rd112, %rd1, %rd111;
	add.s32 	%r528, %r491, 3;
	shfl.sync.idx.b32	%r529|%p242, %r697, %r528, 31, -1;
	mov.b32 	%f991, %r529;
	ld.global.nc.f32 	%f992, [%rd112];
	fma.rn.f32 	%f1168, %f992, %f991, %f940;
	ld.global.nc.f32 	%f993, [%rd112+128];
	fma.rn.f32 	%f1167, %f993, %f991, %f942;
	shfl.sync.idx.b32	%r530|%p243, %r696, %r528, 31, -1;
	mov.b32 	%f994, %r530;
	fma.rn.f32 	%f1166, %f992, %f994, %f944;
	fma.rn.f32 	%f1165, %f993, %f994, %f945;
	shfl.sync.idx.b32	%r531|%p244, %r695, %r528, 31, -1;
	mov.b32 	%f995, %r531;
	fma.rn.f32 	%f1164, %f992, %f995, %f947;
	fma.rn.f32 	%f1163, %f993, %f995, %f948;
	shfl.sync.idx.b32	%r532|%p245, %r694, %r528, 31, -1;
	mov.b32 	%f996, %r532;
	fma.rn.f32 	%f1162, %f992, %f996, %f950;
	fma.rn.f32 	%f1161, %f993, %f996, %f951;
	shfl.sync.idx.b32	%r533|%p246, %r693, %r528, 31, -1;
	mov.b32 	%f997, %r533;
	fma.rn.f32 	%f1160, %f992, %f997, %f953;
	fma.rn.f32 	%f1159, %f993, %f997, %f954;
	shfl.sync.idx.b32	%r534|%p247, %r692, %r528, 31, -1;
	mov.b32 	%f998, %r534;
	fma.rn.f32 	%f1158, %f992, %f998, %f956;
	fma.rn.f32 	%f1157, %f993, %f998, %f957;
	shfl.sync.idx.b32	%r535|%p248, %r691, %r528, 31, -1;
	mov.b32 	%f999, %r535;
	fma.rn.f32 	%f1156, %f992, %f999, %f959;
	fma.rn.f32 	%f1155, %f993, %f999, %f960;
	shfl.sync.idx.b32	%r536|%p249, %r690, %r528, 31, -1;
	mov.b32 	%f1000, %r536;
	fma.rn.f32 	%f1154, %f992, %f1000, %f962;
	fma.rn.f32 	%f1153, %f993, %f1000, %f963;
	shfl.sync.idx.b32	%r537|%p250, %r689, %r528, 31, -1;
	mov.b32 	%f1001, %r537;
	fma.rn.f32 	%f1152, %f992, %f1001, %f965;
	fma.rn.f32 	%f1151, %f993, %f1001, %f966;
	shfl.sync.idx.b32	%r538|%p251, %r688, %r528, 31, -1;
	mov.b32 	%f1002, %r538;
	fma.rn.f32 	%f1150, %f992, %f1002, %f968;
	fma.rn.f32 	%f1149, %f993, %f1002, %f969;
	shfl.sync.idx.b32	%r539|%p252, %r687, %r528, 31, -1;
	mov.b32 	%f1003, %r539;
	fma.rn.f32 	%f1148, %f992, %f1003, %f971;
	fma.rn.f32 	%f1147, %f993, %f1003, %f972;
	shfl.sync.idx.b32	%r540|%p253, %r686, %r528, 31, -1;
	mov.b32 	%f1004, %r540;
	fma.rn.f32 	%f1146, %f992, %f1004, %f974;
	fma.rn.f32 	%f1145, %f993, %f1004, %f975;
	shfl.sync.idx.b32	%r541|%p254, %r685, %r528, 31, -1;
	mov.b32 	%f1005, %r541;
	fma.rn.f32 	%f1144, %f992, %f1005, %f977;
	fma.rn.f32 	%f1143, %f993, %f1005, %f978;
	shfl.sync.idx.b32	%r542|%p255, %r684, %r528, 31, -1;
	mov.b32 	%f1006, %r542;
	fma.rn.f32 	%f1142, %f992, %f1006, %f980;
	fma.rn.f32 	%f1141, %f993, %f1006, %f981;
	shfl.sync.idx.b32	%r543|%p256, %r683, %r528, 31, -1;
	mov.b32 	%f1007, %r543;
	fma.rn.f32 	%f1140, %f992, %f1007, %f983;
	fma.rn.f32 	%f1139, %f993, %f1007, %f984;
	shfl.sync.idx.b32	%r544|%p257, %r682, %r528, 31, -1;
	mov.b32 	%f1008, %r544;
	fma.rn.f32 	%f1138, %f992, %f1008, %f986;
	fma.rn.f32 	%f1137, %f993, %f1008, %f987;
	shfl.sync.idx.b32	%r545|%p258, %r681, %r528, 31, -1;
	mov.b32 	%f1009, %r545;
	fma.rn.f32 	%f1136, %f992, %f1009, %f989;
	fma.rn.f32 	%f1135, %f993, %f1009, %f990;
$L__BB3_78:
	and.b32  	%r546, %r147, -4;
	and.b32  	%r547, %r147, -2;
	setp.ge.s32 	%p259, %r546, %r547;
	@%p259 bra 	$L__BB3_80;
	and.b32  	%r548, %r147, -4;
	add.s32 	%r549, %r548, %r3;
	sub.s32 	%r550, %r549, %r699;
	shfl.sync.idx.b32	%r551|%p260, %r698, %r550, 31, -1;
	add.s32 	%r552, %r550, 1;
	shfl.sync.idx.b32	%r553|%p261, %r698, %r552, 31, -1;
	mul.wide.s32 	%rd113, %r551, 4;
	add.s64 	%rd114, %rd1, %rd113;
	shfl.sync.idx.b32	%r554|%p262, %r697, %r550, 31, -1;
	mov.b32 	%f1010, %r554;
	ld.global.nc.f32 	%f1011, [%rd114];
	fma.rn.f32 	%f1012, %f1011, %f1010, %f1168;
	ld.global.nc.f32 	%f1013, [%rd114+128];
	fma.rn.f32 	%f1014, %f1013, %f1010, %f1167;
	shfl.sync.idx.b32	%r555|%p263, %r696, %r550, 31, -1;
	mov.b32 	%f1015, %r555;
	fma.rn.f32 	%f1016, %f1011, %f1015, %f1166;
	fma.rn.f32 	%f1017, %f1013, %f1015, %f1165;
	shfl.sync.idx.b32	%r556|%p264, %r695, %r550, 31, -1;
	mov.b32 	%f1018, %r556;
	fma.rn.f32 	%f1019, %f1011, %f1018, %f1164;
	fma.rn.f32 	%f1020, %f1013, %f1018, %f1163;
	shfl.sync.idx.b32	%r557|%p265, %r694, %r550, 31, -1;
	mov.b32 	%f1021, %r557;
	fma.rn.f32 	%f1022, %f1011, %f1021, %f1162;
	fma.rn.f32 	%f1023, %f1013, %f1021, %f1161;
	shfl.sync.idx.b32	%r558|%p266, %r693, %r550, 31, -1;
	mov.b32 	%f1024, %r558;
	fma.rn.f32 	%f1025, %f1011, %f1024, %f1160;
	fma.rn.f32 	%f1026, %f1013, %f1024, %f1159;
	shfl.sync.idx.b32	%r559|%p267, %r692, %r550, 31, -1;
	mov.b32 	%f1027, %r559;
	fma.rn.f32 	%f1028, %f1011, %f1027, %f1158;
	fma.rn.f32 	%f1029, %f1013, %f1027, %f1157;
	shfl.sync.idx.b32	%r560|%p268, %r691, %r550, 31, -1;
	mov.b32 	%f1030, %r560;
	fma.rn.f32 	%f1031, %f1011, %f1030, %f1156;
	fma.rn.f32 	%f1032, %f1013, %f1030, %f1155;
	shfl.sync.idx.b32	%r561|%p269, %r690, %r550, 31, -1;
	mov.b32 	%f1033, %r561;
	fma.rn.f32 	%f1034, %f1011, %f1033, %f1154;
	fma.rn.f32 	%f1035, %f1013, %f1033, %f1153;
	shfl.sync.idx.b32	%r562|%p270, %r689, %r550, 31, -1;
	mov.b32 	%f1036, %r562;
	fma.rn.f32 	%f1037, %f1011, %f1036, %f1152;
	fma.rn.f32 	%f1038, %f1013, %f1036, %f1151;
	shfl.sync.idx.b32	%r563|%p271, %r688, %r550, 31, -1;
	mov.b32 	%f1039, %r563;
	fma.rn.f32 	%f1040, %f1011, %f1039, %f1150;
	fma.rn.f32 	%f1041, %f1013, %f1039, %f1149;
	shfl.sync.idx.b32	%r564|%p272, %r687, %r550, 31, -1;
	mov.b32 	%f1042, %r564;
	fma.rn.f32 	%f1043, %f1011, %f1042, %f1148;
	fma.rn.f32 	%f1044, %f1013, %f1042, %f1147;
	shfl.sync.idx.b32	%r565|%p273, %r686, %r550, 31, -1;
	mov.b32 	%f1045, %r565;
	fma.rn.f32 	%f1046, %f1011, %f1045, %f1146;
	fma.rn.f32 	%f1047, %f1013, %f1045, %f1145;
	shfl.sync.idx.b32	%r566|%p274, %r685, %r550, 31, -1;
	mov.b32 	%f1048, %r566;
	fma.rn.f32 	%f1049, %f1011, %f1048, %f1144;
	fma.rn.f32 	%f1050, %f1013, %f1048, %f1143;
	shfl.sync.idx.b32	%r567|%p275, %r684, %r550, 31, -1;
	mov.b32 	%f1051, %r567;
	fma.rn.f32 	%f1052, %f1011, %f1051, %f1142;
	fma.rn.f32 	%f1053, %f1013, %f1051, %f1141;
	shfl.sync.idx.b32	%r568|%p276, %r683, %r550, 31, -1;
	mov.b32 	%f1054, %r568;
	fma.rn.f32 	%f1055, %f1011, %f1054, %f1140;
	fma.rn.f32 	%f1056, %f1013, %f1054, %f1139;
	shfl.sync.idx.b32	%r569|%p277, %r682, %r550, 31, -1;
	mov.b32 	%f1057, %r569;
	fma.rn.f32 	%f1058, %f1011, %f1057, %f1138;
	fma.rn.f32 	%f1059, %f1013, %f1057, %f1137;
	shfl.sync.idx.b32	%r570|%p278, %r681, %r550, 31, -1;
	mov.b32 	%f1060, %r570;
	fma.rn.f32 	%f1061, %f1011, %f1060, %f1136;
	fma.rn.f32 	%f1062, %f1013, %f1060, %f1135;
	mul.wide.s32 	%rd115, %r553, 4;
	add.s64 	%rd116, %rd1, %rd115;
	shfl.sync.idx.b32	%r571|%p279, %r697, %r552, 31, -1;
	mov.b32 	%f1063, %r571;
	ld.global.nc.f32 	%f1064, [%rd116];
	fma.rn.f32 	%f1168, %f1064, %f1063, %f1012;
	ld.global.nc.f32 	%f1065, [%rd116+128];
	fma.rn.f32 	%f1167, %f1065, %f1063, %f1014;
	shfl.sync.idx.b32	%r572|%p280, %r696, %r552, 31, -1;
	mov.b32 	%f1066, %r572;
	fma.rn.f32 	%f1166, %f1064, %f1066, %f1016;
	fma.rn.f32 	%f1165, %f1065, %f1066, %f1017;
	shfl.sync.idx.b32	%r573|%p281, %r695, %r552, 31, -1;
	mov.b32 	%f1067, %r573;
	fma.rn.f32 	%f1164, %f1064, %f1067, %f1019;
	fma.rn.f32 	%f1163, %f1065, %f1067, %f1020;
	shfl.sync.idx.b32	%r574|%p282, %r694, %r552, 31, -1;
	mov.b32 	%f1068, %r574;
	fma.rn.f32 	%f1162, %f1064, %f1068, %f1022;
	fma.rn.f32 	%f1161, %f1065, %f1068, %f1023;
	shfl.sync.idx.b32	%r575|%p283, %r693, %r552, 31, -1;
	mov.b32 	%f1069, %r575;
	fma.rn.f32 	%f1160, %f1064, %f1069, %f1025;
	fma.rn.f32 	%f1159, %f1065, %f1069, %f1026;
	shfl.sync.idx.b32	%r576|%p284, %r692, %r552, 31, -1;
	mov.b32 	%f1070, %r576;
	fma.rn.f32 	%f1158, %f1064, %f1070, %f1028;
	fma.rn.f32 	%f1157, %f1065, %f1070, %f1029;
	shfl.sync.idx.b32	%r577|%p285, %r691, %r552, 31, -1;
	mov.b32 	%f1071, %r577;
	fma.rn.f32 	%f1156, %f1064, %f1071, %f1031;
	fma.rn.f32 	%f1155, %f1065, %f1071, %f1032;
	shfl.sync.idx.b32	%r578|%p286, %r690, %r552, 31, -1;
	mov.b32 	%f1072, %r578;
	fma.rn.f32 	%f1154, %f1064, %f1072, %f1034;
	fma.rn.f32 	%f1153, %f1065, %f1072, %f1035;
	shfl.sync.idx.b32	%r579|%p287, %r689, %r552, 31, -1;
	mov.b32 	%f1073, %r579;
	fma.rn.f32 	%f1152, %f1064, %f1073, %f1037;
	fma.rn.f32 	%f1151, %f1065, %f1073, %f1038;
	shfl.sync.idx.b32	%r580|%p288, %r688, %r552, 31, -1;
	mov.b32 	%f1074, %r580;
	fma.rn.f32 	%f1150, %f1064, %f1074, %f1040;
	fma.rn.f32 	%f1149, %f1065, %f1074, %f1041;
	shfl.sync.idx.b32	%r581|%p289, %r687, %r552, 31, -1;
	mov.b32 	%f1075, %r581;
	fma.rn.f32 	%f1148, %f1064, %f1075, %f1043;
	fma.rn.f32 	%f1147, %f1065, %f1075, %f1044;
	shfl.sync.idx.b32	%r582|%p290, %r686, %r552, 31, -1;
	mov.b32 	%f1076, %r582;
	fma.rn.f32 	%f1146, %f1064, %f1076, %f1046;
	fma.rn.f32 	%f1145, %f1065, %f1076, %f1047;
	shfl.sync.idx.b32	%r583|%p291, %r685, %r552, 31, -1;
	mov.b32 	%f1077, %r583;
	fma.rn.f32 	%f1144, %f1064, %f1077, %f1049;
	fma.rn.f32 	%f1143, %f1065, %f1077, %f1050;
	shfl.sync.idx.b32	%r584|%p292, %r684, %r552, 31, -1;
	mov.b32 	%f1078, %r584;
	fma.rn.f32 	%f1142, %f1064, %f1078, %f1052;
	fma.rn.f32 	%f1141, %f1065, %f1078, %f1053;
	shfl.sync.idx.b32	%r585|%p293, %r683, %r552, 31, -1;
	mov.b32 	%f1079, %r585;
	fma.rn.f32 	%f1140, %f1064, %f1079, %f1055;
	fma.rn.f32 	%f1139, %f1065, %f1079, %f1056;
	shfl.sync.idx.b32	%r586|%p294, %r682, %r552, 31, -1;
	mov.b32 	%f1080, %r586;
	fma.rn.f32 	%f1138, %f1064, %f1080, %f1058;
	fma.rn.f32 	%f1137, %f1065, %f1080, %f1059;
	shfl.sync.idx.b32	%r587|%p295, %r681, %r552, 31, -1;
	mov.b32 	%f1081, %r587;
	fma.rn.f32 	%f1136, %f1064, %f1081, %f1061;
	fma.rn.f32 	%f1135, %f1065, %f1081, %f1062;
$L__BB3_80:
	setp.ge.s32 	%p296, %r7, %r147;
	@%p296 bra 	$L__BB3_82;
	sub.s32 	%r588, %r7, %r699;
	shfl.sync.idx.b32	%r589|%p297, %r698, %r588, 31, -1;
	mul.wide.s32 	%rd117, %r589, 4;
	add.s64 	%rd118, %rd1, %rd117;
	shfl.sync.idx.b32	%r590|%p298, %r697, %r588, 31, -1;
	mov.b32 	%f1082, %r590;
	ld.global.nc.f32 	%f1083, [%rd118];
	fma.rn.f32 	%f1168, %f1083, %f1082, %f1168;
	ld.global.nc.f32 	%f1084, [%rd118+128];
	fma.rn.f32 	%f1167, %f1084, %f1082, %f1167;
	shfl.sync.idx.b32	%r591|%p299, %r696, %r588, 31, -1;
	mov.b32 	%f1085, %r591;
	fma.rn.f32 	%f1166, %f1083, %f1085, %f1166;
	fma.rn.f32 	%f1165, %f1084, %f1085, %f1165;
	shfl.sync.idx.b32	%r592|%p300, %r695, %r588, 31, -1;
	mov.b32 	%f1086, %r592;
	fma.rn.f32 	%f1164, %f1083, %f1086, %f1164;
	fma.rn.f32 	%f1163, %f1084, %f1086, %f1163;
	shfl.sync.idx.b32	%r593|%p301, %r694, %r588, 31, -1;
	mov.b32 	%f1087, %r593;
	fma.rn.f32 	%f1162, %f1083, %f1087, %f1162;
	fma.rn.f32 	%f1161, %f1084, %f1087, %f1161;
	shfl.sync.idx.b32	%r594|%p302, %r693, %r588, 31, -1;
	mov.b32 	%f1088, %r594;
	fma.rn.f32 	%f1160, %f1083, %f1088, %f1160;
	fma.rn.f32 	%f1159, %f1084, %f1088, %f1159;
	shfl.sync.idx.b32	%r595|%p303, %r692, %r588, 31, -1;
	mov.b32 	%f1089, %r595;
	fma.rn.f32 	%f1158, %f1083, %f1089, %f1158;
	fma.rn.f32 	%f1157, %f1084, %f1089, %f1157;
	shfl.sync.idx.b32	%r596|%p304, %r691, %r588, 31, -1;
	mov.b32 	%f1090, %r596;
	fma.rn.f32 	%f1156, %f1083, %f1090, %f1156;
	fma.rn.f32 	%f1155, %f1084, %f1090, %f1155;
	shfl.sync.idx.b32	%r597|%p305, %r690, %r588, 31, -1;
	mov.b32 	%f1091, %r597;
	fma.rn.f32 	%f1154, %f1083, %f1091, %f1154;
	fma.rn.f32 	%f1153, %f1084, %f1091, %f1153;
	shfl.sync.idx.b32	%r598|%p306, %r689, %r588, 31, -1;
	mov.b32 	%f1092, %r598;
	fma.rn.f32 	%f1152, %f1083, %f1092, %f1152;
	fma.rn.f32 	%f1151, %f1084, %f1092, %f1151;
	shfl.sync.idx.b32	%r599|%p307, %r688, %r588, 31, -1;
	mov.b32 	%f1093, %r599;
	fma.rn.f32 	%f1150, %f1083, %f1093, %f1150;
	fma.rn.f32 	%f1149, %f1084, %f1093, %f1149;
	shfl.sync.idx.b32	%r600|%p308, %r687, %r588, 31, -1;
	mov.b32 	%f1094, %r600;
	fma.rn.f32 	%f1148, %f1083, %f1094, %f1148;
	fma.rn.f32 	%f1147, %f1084, %f1094, %f1147;
	shfl.sync.idx.b32	%r601|%p309, %r686, %r588, 31, -1;
	mov.b32 	%f1095, %r601;
	fma.rn.f32 	%f1146, %f1083, %f1095, %f1146;
	fma.rn.f32 	%f1145, %f1084, %f1095, %f1145;
	shfl.sync.idx.b32	%r602|%p310, %r685, %r588, 31, -1;
	mov.b32 	%f1096, %r602;
	fma.rn.f32 	%f1144, %f1083, %f1096, %f1144;
	fma.rn.f32 	%f1143, %f1084, %f1096, %f1143;
	shfl.sync.idx.b32	%r603|%p311, %r684, %r588, 31, -1;
	mov.b32 	%f1097, %r603;
	fma.rn.f32 	%f1142, %f1083, %f1097, %f1142;
	fma.rn.f32 	%f1141, %f1084, %f1097, %f1141;
	shfl.sync.idx.b32	%r604|%p312, %r683, %r588, 31, -1;
	mov.b32 	%f1098, %r604;
	fma.rn.f32 	%f1140, %f1083, %f1098, %f1140;
	fma.rn.f32 	%f1139, %f1084, %f1098, %f1139;
	shfl.sync.idx.b32	%r605|%p313, %r682, %r588, 31, -1;
	mov.b32 	%f1099, %r605;
	fma.rn.f32 	%f1138, %f1083, %f1099, %f1138;
	fma.rn.f32 	%f1137, %f1084, %f1099, %f1137;
	shfl.sync.idx.b32	%r606|%p314, %r681, %r588, 31, -1;
	mov.b32 	%f1100, %r606;
	fma.rn.f32 	%f1136, %f1083, %f1100, %f1136;
	fma.rn.f32 	%f1135, %f1084, %f1100, %f1135;
$L__BB3_82:
	ld.param.u64 	%rd167, [_Z12_spmm_conv_3PKfPfiiPKiS3_S3_S0__param_5];
	ld.param.u32 	%r660, [_Z12_spmm_conv_3PKfPfiiPKiS3_S3_S0__param_2];
	ld.param.u64 	%rd166, [_Z12_spmm_conv_3PKfPfiiPKiS3_S3_S0__param_1];
	cvta.to.global.u64 	%rd119, %rd166;
	mad.lo.s32 	%r607, %r6, 2560, %r144;
	cvta.to.global.u64 	%rd120, %rd167;
	cvt.s64.s32 	%rd121, %r2;
	cvt.s64.s32 	%rd122, %r660;
	add.s64 	%rd123, %rd122, %rd121;
	shl.b64 	%rd124, %rd123, 2;
	add.s64 	%rd125, %rd120, %rd124;
	ld.global.nc.u32 	%r608, [%rd125];
	shl.b32 	%r609, %r608, 6;
	add.s32 	%r610, %r609, %r607;
	mul.wide.s32 	%rd126, %r610, 4;
	add.s64 	%rd127, %rd119, %rd126;
	st.global.f32 	[%rd127], %f1168;
	st.global.f32 	[%rd127+128], %f1167;
	ld.global.nc.u32 	%r611, [%rd125+4];
	shl.b32 	%r612, %r611, 6;
	add.s32 	%r613, %r612, %r607;
	mul.wide.s32 	%rd128, %r613, 4;
	add.s64 	%rd129, %rd119, %rd128;
	st.global.f32 	[%rd129], %f1166;
	st.global.f32 	[%rd129+128], %f1165;
	ld.global.nc.u32 	%r614, [%rd125+8];
	shl.b32 	%r615, %r614, 6;
	add.s32 	%r616, %r615, %r607;
	mul.wide.s32 	%rd130, %r616, 4;
	add.s64 	%rd131, %rd119, %rd130;
	st.global.f32 	[%rd131], %f1164;
	st.global.f32 	[%rd131+128], %f1163;
	ld.global.nc.u32 	%r617, [%rd125+12];
	shl.b32 	%r618, %r617, 6;
	add.s32 	%r619, %r618, %r607;
	mul.wide.s32 	%rd132, %r619, 4;
	add.s64 	%rd133, %rd119, %rd132;
	st.global.f32 	[%rd133], %f1162;
	st.global.f32 	[%rd133+128], %f1161;
	ld.global.nc.u32 	%r620, [%rd125+16];
	shl.b32 	%r621, %r620, 6;
	add.s32 	%r622, %r621, %r607;
	mul.wide.s32 	%rd134, %r622, 4;
	add.s64 	%rd135, %rd119, %rd134;
	st.global.f32 	[%rd135], %f1160;
	st.global.f32 	[%rd135+128], %f1159;
	ld.global.nc.u32 	%r623, [%rd125+20];
	shl.b32 	%r624, %r623, 6;
	add.s32 	%r625, %r624, %r607;
	mul.wide.s32 	%rd136, %r625, 4;
	add.s64 	%rd137, %rd119, %rd136;
	st.global.f32 	[%rd137], %f1158;
	st.global.f32 	[%rd137+128], %f1157;
	ld.global.nc.u32 	%r626, [%rd125+24];
	shl.b32 	%r627, %r626, 6;
	add.s32 	%r628, %r627, %r607;
	mul.wide.s32 	%rd138, %r628, 4;
	add.s64 	%rd139, %rd119, %rd138;
	st.global.f32 	[%rd139], %f1156;
	st.global.f32 	[%rd139+128], %f1155;
	ld.global.nc.u32 	%r629, [%rd125+28];
	shl.b32 	%r630, %r629, 6;
	add.s32 	%r631, %r630, %r607;
	mul.wide.s32 	%rd140, %r631, 4;
	add.s64 	%rd141, %rd119, %rd140;
	st.global.f32 	[%rd141], %f1154;
	st.global.f32 	[%rd141+128], %f1153;
	ld.global.nc.u32 	%r632, [%rd125+32];
	shl.b32 	%r633, %r632, 6;
	add.s32 	%r634, %r633, %r607;
	mul.wide.s32 	%rd142, %r634, 4;
	add.s64 	%rd143, %rd119, %rd142;
	st.global.f32 	[%rd143], %f1152;
	st.global.f32 	[%rd143+128], %f1151;
	ld.global.nc.u32 	%r635, [%rd125+36];
	shl.b32 	%r636, %r635, 6;
	add.s32 	%r637, %r636, %r607;
	mul.wide.s32 	%rd144, %r637, 4;
	add.s64 	%rd145, %rd119, %rd144;
	st.global.f32 	[%rd145], %f1150;
	st.global.f32 	[%rd145+128], %f1149;
	ld.global.nc.u32 	%r638, [%rd125+40];
	shl.b32 	%r639, %r638, 6;
	add.s32 	%r640, %r639, %r607;
	mul.wide.s32 	%rd146, %r640, 4;
	add.s64 	%rd147, %rd119, %rd146;
	st.global.f32 	[%rd147], %f1148;
	st.global.f32 	[%rd147+128], %f1147;
	ld.global.nc.u32 	%r641, [%rd125+44];
	shl.b32 	%r642, %r641, 6;
	add.s32 	%r643, %r642, %r607;
	mul.wide.s32 	%rd148, %r643, 4;
	add.s64 	%rd149, %rd119, %rd148;
	st.global.f32 	[%rd149], %f1146;
	st.global.f32 	[%rd149+128], %f1145;
	ld.global.nc.u32 	%r644, [%rd125+48];
	shl.b32 	%r645, %r644, 6;
	add.s32 	%r646, %r645, %r607;
	mul.wide.s32 	%rd150, %r646, 4;
	add.s64 	%rd151, %rd119, %rd150;
	st.global.f32 	[%rd151], %f1144;
	st.global.f32 	[%rd151+128], %f1143;
	ld.global.nc.u32 	%r647, [%rd125+52];
	shl.b32 	%r648, %r647, 6;
	add.s32 	%r649, %r648, %r607;
	mul.wide.s32 	%rd152, %r649, 4;
	add.s64 	%rd153, %rd119, %rd152;
	st.global.f32 	[%rd153], %f1142;
	st.global.f32 	[%rd153+128], %f1141;
	ld.global.nc.u32 	%r650, [%rd125+56];
	shl.b32 	%r651, %r650, 6;
	add.s32 	%r652, %r651, %r607;
	mul.wide.s32 	%rd154, %r652, 4;
	add.s64 	%rd155, %rd119, %rd154;
	st.global.f32 	[%rd155], %f1140;
	st.global.f32 	[%rd155+128], %f1139;
	ld.global.nc.u32 	%r653, [%rd125+60];
	shl.b32 	%r654, %r653, 6;
	add.s32 	%r655, %r654, %r607;
	mul.wide.s32 	%rd156, %r655, 4;
	add.s64 	%rd157, %rd119, %rd156;
	st.global.f32 	[%rd157], %f1138;
	st.global.f32 	[%rd157+128], %f1137;
	add.s32 	%r656, %r2, 16;
	cvt.u64.u32 	%rd158, %r656;
	add.s64 	%rd159, %rd158, %rd122;
	shl.b64 	%rd160, %rd159, 2;
	add.s64 	%rd161, %rd120, %rd160;
	ld.global.nc.u32 	%r657, [%rd161];
	shl.b32 	%r658, %r657, 6;
	add.s32 	%r659, %r658, %r607;
	mul.wide.s32 	%rd162, %r659, 4;
	add.s64 	%rd163, %rd119, %rd162;
	st.global.f32 	[%rd163], %f1136;
	st.global.f32 	[%rd163+128], %f1135;
	ret;

}


// ===== COMPILED SASS (sm_100) =====

	.target	sm_100

	.elftype	@"ET_EXEC"


//--------------------- .note.nv.tkinfo           --------------------------
	.section	.note.nv.tkinfo,"",@"SHT_NOTE"
	.sectionflags	@"SHF_NOTE_NV_TKINFO"
	.tkinfo
        /*0018*/ 	.word	0x00000002
        /*0030*/ 	.string	""
        /*0030*/ 	.string	"ptxas"
        /*0030*/ 	.string	"Cuda compilation tools, release 13.0, V13.0.88"
        /*0030*/ 	.string	"Build cuda_13.0.r13.0/compiler.36424714_0"
        /*0030*/ 	.string	"-arch sm_100 -m 64 "



//--------------------- .note.nv.cuinfo           --------------------------
	.section	.note.nv.cuinfo,"",@"SHT_NOTE"
	.sectionflags	@"SHF_NOTE_NV_CUINFO"
        /*0018*/ 	.short	0x0002
        /*001a*/ 	.short	0x0064
        /*001c*/ 	.short	0x0082
	.zero		2


//--------------------- .nv.info                  --------------------------
	.section	.nv.info,"",@"SHT_CUDA_INFO"
	.align	4


	//----- nvinfo : EIATTR_REGCOUNT
	.align		4
        /*0000*/ 	.byte	0x04, 0x2f
        /*0002*/ 	.short	(.L_1 - .L_0)
	.align		4
.L_0:
        /*0004*/ 	.word	index@(_Z12_spmm_conv_0PKfPfiiPKiS3_S3_S0_)
        /*0008*/ 	.word	0x0000007f


	//----- nvinfo : EIATTR_FRAME_SIZE
	.align		4
.L_1:
        /*000c*/ 	.byte	0x04, 0x11
        /*000e*/ 	.short	(.L_3 - .L_2)
	.align		4
.L_2:
        /*0010*/ 	.word	index@(_Z12_spmm_conv_0PKfPfiiPKiS3_S3_S0_)
        /*0014*/ 	.word	0x00000000


	//----- nvinfo : EIATTR_REGCOUNT
	.align		4
.L_3:
        /*0018*/ 	.byte	0x04, 0x2f
        /*001a*/ 	.short	(.L_5 - .L_4)
	.align		4
.L_4:
        /*001c*/ 	.word	index@(_Z12_spmm_conv_1PKfPfiiPKiS3_S3_S0_)
        /*0020*/ 	.word	0x0000007c


	//----- nvinfo : EIATTR_FRAME_SIZE
	.align		4
.L_5:
        /*0024*/ 	.byte	0x04, 0x11
        /*0026*/ 	.short	(.L_7 - .L_6)
	.align		4
.L_6:
        /*0028*/ 	.word	index@(_Z12_spmm_conv_1PKfPfiiPKiS3_S3_S0_)
        /*002c*/ 	.word	0x00000000


	//----- nvinfo : EIATTR_REGCOUNT
	.align		4
.L_7:
        /*0030*/ 	.byte	0x04, 0x2f
        /*0032*/ 	.short	(.L_9 - .L_8)
	.align		4
.L_8:
        /*0034*/ 	.word	index@(_Z12_spmm_conv_2PKfPfiiPKiS3_S3_S0_)
        /*0038*/ 	.word	0x0000007c


	//----- nvinfo : EIATTR_FRAME_SIZE
	.align		4
.L_9:
        /*003c*/ 	.byte	0x04, 0x11
        /*003e*/ 	.short	(.L_11 - .L_10)
	.align		4
.L_10:
        /*0040*/ 	.word	index@(_Z12_spmm_conv_2PKfPfiiPKiS3_S3_S0_)
        /*0044*/ 	.word	0x00000000


	//----- nvinfo : EIATTR_REGCOUNT
	.align		4
.L_11:
        /*0048*/ 	.byte	0x04, 0x2f
        /*004a*/ 	.short	(.L_13 - .L_12)
	.align		4
.L_12:
        /*004c*/ 	.word	index@(_Z12_spmm_conv_3PKfPfiiPKiS3_S3_S0_)
        /*0050*/ 	.word	0x0000007b


	//----- nvinfo : EIATTR_FRAME_SIZE
	.align		4
.L_13:
        /*0054*/ 	.byte	0x04, 0x11
        /*0056*/ 	.short	(.L_15 - .L_14)
	.align		4
.L_14:
        /*0058*/ 	.word	index@(_Z12_spmm_conv_3PKfPfiiPKiS3_S3_S0_)
        /*005c*/ 	.word	0x00000000


	//----- nvinfo : EIATTR_MIN_STACK_SIZE
	.align		4
.L_15:
        /*0060*/ 	.byte	0x04, 0x12
        /*0062*/ 	.short	(.L_17 - .L_16)
	.align		4
.L_16:
        /*0064*/ 	.word	index@(_Z12_spmm_conv_3PKfPfiiPKiS3_S3_S0_)
        /*0068*/ 	.word	0x00000000


	//----- nvinfo : EIATTR_MIN_STACK_SIZE
	.align		4
.L_17:
        /*006c*/ 	.byte	0x04, 0x12
        /*006e*/ 	.short	(.L_19 - .L_18)
	.align		4
.L_18:
        /*0070*/ 	.word	index@(_Z12_spmm_conv_2PKfPfiiPKiS3_S3_S0_)
        /*0074*/ 	.word	0x00000000


	//----- nvinfo : EIATTR_MIN_STACK_SIZE
	.align		4
.L_19:
        /*0078*/ 	.byte	0x04, 0x12
        /*007a*/ 	.short	(.L_21 - .L_20)
	.align		4
.L_20:
        /*007c*/ 	.word	index@(_Z12_spmm_conv_1PKfPfiiPKiS3_S3_S0_)
        /*0080*/ 	.word	0x00000000


	//----- nvinfo : EIATTR_MIN_STACK_SIZE
	.align		4
.L_21:
        /*0084*/ 	.byte	0x04, 0x12
        /*0086*/ 	.short	(.L_23 - .L_22)
	.align		4
.L_22:
        /*0088*/ 	.word	index@(_Z12_spmm_conv_0PKfPfiiPKiS3_S3_S0_)
        /*008c*/ 	.word	0x00000000
.L_23:


//--------------------- .nv.compat                --------------------------
	.section	.nv.compat,"",@"SHT_CUDA_COMPAT_INFO"
	.align	4
        /*0000*/ 	.byte	0x02, 0x09, 0x00, 0x00, 0x02, 0x02, 0x01, 0x00, 0x02, 0x05, 0x05, 0x00, 0x03, 0x07, 0x01, 0x01
        /*0010*/ 	.byte	0x02, 0x03, 0x00, 0x00, 0x02, 0x06, 0x01, 0x00, 0x04, 0x0b, 0x08, 0x00, 0x09, 0x00, 0x00, 0x00
        /*0020*/ 	.byte	0x00, 0x00, 0x00, 0x00


//--------------------- .nv.info._Z12_spmm_conv_3PKfPfiiPKiS3_S3_S0_ --------------------------
	.section	.nv.info._Z12_spmm_conv_3PKfPfiiPKiS3_S3_S0_,"",@"SHT_CUDA_INFO"
	.sectionflags	@""
	.align	4


	//----- nvinfo : EIATTR_CUDA_API_VERSION
	.align		4
        /*0000*/ 	.byte	0x04, 0x37
        /*0002*/ 	.short	(.L_25 - .L_24)
.L_24:
        /*0004*/ 	.word	0x00000082


	//----- nvinfo : EIATTR_KPARAM_INFO
	.align		4
.L_25:
        /*0008*/ 	.byte	0x04, 0x17
        /*000a*/ 	.short	(.L_27 - .L_26)
.L_26:
        /*000c*/ 	.word	0x00000000
        /*0010*/ 	.short	0x0007
        /*0012*/ 	.short	0x0030
        /*0014*/ 	.byte	0x00, 0xf5, 0x21, 0x00


	//----- nvinfo : EIATTR_KPARAM_INFO
	.align		4
.L_27:
        /*0018*/ 	.byte	0x04, 0x17
        /*001a*/ 	.short	(.L_29 - .L_28)
.L_28:
        /*001c*/ 	.word	0x00000000
        /*0020*/ 	.short	0x0006
        /*0022*/ 	.short	0x0028
        /*0024*/ 	.byte	0x00, 0xf5, 0x21, 0x00


	//----- nvinfo : EIATTR_KPARAM_INFO
	.align		4
.L_29:
        /*0028*/ 	.byte	0x04, 0x17
        /*002a*/ 	.short	(.L_31 - .L_30)
.L_30:
        /*002c*/ 	.word	0x00000000
        /*0030*/ 	.short	0x0005
        /*0032*/ 	.short	0x0020
        /*0034*/ 	.byte	0x00, 0xf5, 0x21, 0x00


	//----- nvinfo : EIATTR_KPARAM_INFO
	.align		4
.L_31:
        /*0038*/ 	.byte	0x04, 0x17
        /*003a*/ 	.short	(.L_33 - .L_32)
.L_32:
        /*003c*/ 	.word	0x00000000
        /*0040*/ 	.short	0x0004
        /*0042*/ 	.short	0x0018
        /*0044*/ 	.byte	0x00, 0xf5, 0x21, 0x00


	//----- nvinfo : EIATTR_KPARAM_INFO
	.align		4
.L_33:
        /*0048*/ 	.byte	0x04, 0x17
        /*004a*/ 	.short	(.L_35 - .L_34)
.L_34:
        /*004c*/ 	.word	0x00000000
        /*0050*/ 	.short	0x0003
        /*0052*/ 	.short	0x0014
        /*0054*/ 	.byte	0x00, 0xf0, 0x11, 0x00


	//----- nvinfo : EIATTR_KPARAM_INFO
	.align		4
.L_35:
        /*0058*/ 	.byte	0x04, 0x17
        /*005a*/ 	.short	(.L_37 - .L_36)
.L_36:
        /*005c*/ 	.word	0x00000000
        /*0060*/ 	.short	0x0002
        /*0062*/ 	.short	0x0010
        /*0064*/ 	.byte	0x00, 0xf0, 0x11, 0x00


	//----- nvinfo : EIATTR_KPARAM_INFO
	.align		4
.L_37:
        /*0068*/ 	.byte	0x04, 0x17
        /*006a*/ 	.short	(.L_39 - .L_38)
.L_38:
        /*006c*/ 	.word	0x00000000
        /*0070*/ 	.short	0x0001
        /*0072*/ 	.short	0x0008
        /*0074*/ 	.byte	0x00, 0xf5, 0x21, 0x00


	//----- nvinfo : EIATTR_KPARAM_INFO
	.align		4
.L_39:
        /*0078*/ 	.byte	0x04, 0x17
        /*007a*/ 	.short	(.L_41 - .L_40)
.L_40:
        /*007c*/ 	.word	0x00000000
        /*0080*/ 	.short	0x0000
        /*0082*/ 	.short	0x0000
        /*0084*/ 	.byte	0x00, 0xf5, 0x21, 0x00


	//----- nvinfo : EIATTR_SPARSE_MMA_MASK
	.align		4
.L_41:
        /*0088*/ 	.byte	0x03, 0x50
        /*008a*/ 	.short	0x0000


	//----- nvinfo : EIATTR_MAXREG_COUNT
	.align		4
        /*008c*/ 	.byte	0x03, 0x1b
        /*008e*/ 	.short	0x00ff


	//----- nvinfo : EIATTR_MERCURY_ISA_VERSION
	.align		4
        /*0090*/ 	.byte	0x03, 0x5f
        /*0092*/ 	.short	0x0101


	//----- nvinfo : EIATTR_COOP_GROUP_MASK_REGIDS
	.align		4
        /*0094*/ 	.byte	0x04, 0x29
        /*0096*/ 	.short	(.L_43 - .L_42)


	//   ....[0]....
.L_42:
        /*0098*/ 	.word	0xffffffff


	//   ....[1]....
        /*009c*/ 	.word	0xffffffff


	//   ....[2]....
        /*00a0*/ 	.word	0xffffffff


	//   ....[3]....
        /*00a4*/ 	.word	0xffffffff


	//   ....[4]....
        /*00a8*/ 	.word	0xffffffff


	//   ....[5]....
        /*00ac*/ 	.word	0xffffffff


	//   ....[6]....
        /*00b0*/ 	.word	0xffffffff


	//   ....[7]....
        /*00b4*/ 	.word	0xffffffff


	//   ....[8]....
        /*00b8*/ 	.word	0xffffffff


	//   ....[9]....
        /*00bc*/ 	.word	0xffffffff


	//   ....[10]....
        /*00c0*/ 	.word	0xffffffff


	//   ....[11]....
        /*00c4*/ 	.word	0xffffffff


	//   ....[12]....
        /*00c8*/ 	.word	0xffffffff


	//   ....[13]....
        /*00cc*/ 	.word	0xffffffff


	//   ....[14]....
        /*00d0*/ 	.word	0xffffffff


	//   ....[15]....
        /*00d4*/ 	.word	0xffffffff


	//   ....[16]....
        /*00d8*/ 	.word	0xffffffff


	//   ....[17]....
        /*00dc*/ 	.word	0xffffffff


	//   ....[18]....
        /*00e0*/ 	.word	0xffffffff


	//   ....[19]....
        /*00e4*/ 	.word	0xffffffff


	//   ....[20]....
        /*00e8*/ 	.word	0xffffffff


	//   ....[21]....
        /*00ec*/ 	.word	0xffffffff


	//   ....[22]....
        /*00f0*/ 	.word	0xffffffff


	//   ....[23]....
        /*00f4*/ 	.word	0xffffffff


	//   ....[24]....
        /*00f8*/ 	.word	0xffffffff


	//   ....[25]....
        /*00fc*/ 	.word	0xffffffff


	//   ....[26]....
        /*0100*/ 	.word	0xffffffff


	//   ....[27]....
        /*0104*/ 	.word	0xffffffff


	//   ....[28]....
        /*0108*/ 	.word	0xffffffff


	//   ....[29]....
        /*010c*/ 	.word	0xffffffff


	//   ....[30]....
        /*0110*/ 	.word	0xffffffff


	//   ....[31]....
        /*0114*/ 	.word	0xffffffff


	//   ....[32]....
        /*0118*/ 	.word	0xffffffff


	//   ....[33]....
        /*011c*/ 	.word	0xffffffff


	//   ....[34]....
        /*0120*/ 	.word	0xffffffff


	//   ....[35]....
        /*0124*/ 	.word	0xffffffff


	//   ....[36]....
        /*0128*/ 	.word	0xffffffff


	//   ....[37]....
        /*012c*/ 	.word	0xffffffff


	//   ....[38]....
        /*0130*/ 	.word	0xffffffff


	//   ....[39]....
        /*0134*/ 	.word	0xffffffff


	//   ....[40]....
        /*0138*/ 	.word	0xffffffff


	//   ....[41]....
        /*013c*/ 	.word	0xffffffff


	//   ....[42]....
        /*0140*/ 	.word	0xffffffff


	//   ....[43]....
        /*0144*/ 	.word	0xffffffff


	//   ....[44]....
        /*0148*/ 	.word	0xffffffff


	//   ....[45]....
        /*014c*/ 	.word	0xffffffff


	//   ....[46]....
        /*0150*/ 	.word	0xffffffff


	//   ....[47]....
        /*0154*/ 	.word	0xffffffff


	//   ....[48]....
        /*0158*/ 	.word	0xffffffff


	//   ....[49]....
        /*015c*/ 	.word	0xffffffff


	//   ....[50]....
        /*0160*/ 	.word	0xffffffff


	//   ....[51]....
        /*0164*/ 	.word	0xffffffff


	//   ....[52]....
        /*0168*/ 	.word	0xffffffff


	//   ....[53]....
        /*016c*/ 	.word	0xffffffff


	//   ....[54]....
        /*0170*/ 	.word	0xffffffff


	//   ....[55]....
        /*0174*/ 	.word	0xffffffff


	//   ....[56]....
        /*0178*/ 	.word	0xffffffff


	//   ....[57]....
        /*017c*/ 	.word	0xffffffff


	//   ....[58]....
        /*0180*/ 	.word	0xffffffff


	//   ....[59]....
        /*0184*/ 	.word	0xffffffff


	//   ....[60]....
        /*0188*/ 	.word	0xffffffff


	//   ....[61]....
        /*018c*/ 	.word	0xffffffff


	//   ....[62]....
        /*0190*/ 	.word	0xffffffff


	//   ....[63]....
        /*0194*/ 	.word	0xffffffff


	//   ....[64]....
        /*0198*/ 	.word	0xffffffff


	//   ....[65]....
        /*019c*/ 	.word	0xffffffff


	//   ....[66]....
        /*01a0*/ 	.word	0xffffffff


	//   ....[67]....
        /*01a4*/ 	.word	0xffffffff


	//   ....[68]....
        /*01a8*/ 	.word	0xffffffff


	//   ....[69]....
        /*01ac*/ 	.word	0xffffffff


	//   ....[70]....
        /*01b0*/ 	.word	0xffffffff


	//   ....[71]....
        /*01b4*/ 	.word	0xffffffff


	//   ....[72]....
        /*01b8*/ 	.word	0xffffffff


	//   ....[73]....
        /*01bc*/ 	.word	0xffffffff


	//   ....[74]....
        /*01c0*/ 	.word	0xffffffff


	//   ....[75]....
        /*01c4*/ 	.word	0xffffffff


	//   ....[76]....
        /*01c8*/ 	.word	0xffffffff


	//   ....[77]....
        /*01cc*/ 	.word	0xffffffff


	//   ....[78]....
        /*01d0*/ 	.word	0xffffffff


	//   ....[79]....
        /*01d4*/ 	.word	0xffffffff


	//   ....[80]....
        /*01d8*/ 	.word	0xffffffff


	//   ....[81]....
        /*01dc*/ 	.word	0xffffffff


	//   ....[82]....
        /*01e0*/ 	.word	0xffffffff


	//   ....[83]....
        /*01e4*/ 	.word	0xffffffff


	//   ....[84]....
        /*01e8*/ 	.word	0xffffffff


	//   ....[85]....
        /*01ec*/ 	.word	0xffffffff


	//   ....[86]....
        /*01f0*/ 	.word	0xffffffff


	//   ....[87]....
        /*01f4*/ 	.word	0xffffffff


	//   ....[88]....
        /*01f8*/ 	.word	0xffffffff


	//   ....[89]....
        /*01fc*/ 	.word	0xffffffff


	//   ....[90]....
        /*0200*/ 	.word	0xffffffff


	//   ....[91]....
        /*0204*/ 	.word	0xffffffff


	//   ....[92]....
        /*0208*/ 	.word	0xffffffff


	//   ....[93]....
        /*020c*/ 	.word	0xffffffff


	//   ....[94]....
        /*0210*/ 	.word	0xffffffff


	//   ....[95]....
        /*0214*/ 	.word	0xffffffff


	//   ....[96]....
        /*0218*/ 	.word	0xffffffff


	//   ....[97]....
        /*021c*/ 	.word	0xffffffff


	//   ....[98]....
        /*0220*/ 	.word	0xffffffff


	//   ....[99]....
        /*0224*/ 	.word	0xffffffff


	//   ....[100]....
        /*0228*/ 	.word	0xffffffff


	//   ....[101]....
        /*022c*/ 	.word	0xffffffff


	//   ....[102]....
        /*0230*/ 	.word	0xffffffff


	//   ....[103]....
        /*0234*/ 	.word	0xffffffff


	//   ....[104]....
        /*0238*/ 	.word	0xffffffff


	//   ....[105]....
        /*023c*/ 	.word	0xffffffff


	//   ....[106]....
        /*0240*/ 	.word	0xffffffff


	//   ....[107]....
        /*0244*/ 	.word	0xffffffff


	//   ....[108]....
        /*0248*/ 	.word	0xffffffff


	//   ....[109]....
        /*024c*/ 	.word	0xffffffff


	//   ....[110]....
        /*0250*/ 	.word	0xffffffff


	//   ....[111]....
        /*0254*/ 	.word	0xffffffff


	//   ....[112]....
        /*0258*/ 	.word	0xffffffff


	//   ....[113]....
        /*025c*/ 	.word	0xffffffff


	//   ....[114]....
        /*0260*/ 	.word	0xffffffff


	//   ....[115]....
        /*0264*/ 	.word	0xffffffff


	//   ....[116]....
        /*0268*/ 	.word	0xffffffff


	//   ....[117]....
        /*026c*/ 	.word	0xffffffff


	//   ....[118]....
        /*0270*/ 	.word	0xffffffff


	//   ....[119]....
        /*0274*/ 	.word	0xffffffff


	//   ....[120]....
        /*0278*/ 	.word	0xffffffff


	//   ....[121]....
        /*027c*/ 	.word	0xffffffff


	//   ....[122]....
        /*0280*/ 	.word	0xffffffff


	//   ....[123]....
        /*0284*/ 	.word	0xffffffff


	//   ....[124]....
        /*0288*/ 	.word	0xffffffff


	//   ....[125]....
        /*028c*/ 	.word	0xffffffff


	//   ....[126]....
        /*0290*/ 	.word	0xffffffff


	//   ....[127]....
        /*0294*/ 	.word	0xffffffff


	//   ....[128]....
        /*0298*/ 	.word	0xffffffff


	//   ....[129]....
        /*029c*/ 	.word	0xffffffff


	//   ....[130]....
        /*02a0*/ 	.word	0xffffffff


	//   ....[131]....
        /*02a4*/ 	.word	0xffffffff


	//   ....[132]....
        /*02a8*/ 	.word	0xffffffff


	//   ....[133]....
        /*02ac*/ 	.word	0xffffffff


	//   ....[134]....
        /*02b0*/ 	.word	0xffffffff


	//   ....[135]....
        /*02b4*/ 	.word	0xffffffff


	//   ....[136]....
        /*02b8*/ 	.word	0xffffffff


	//   ....[137]....
        /*02bc*/ 	.word	0xffffffff


	//   ....[138]....
        /*02c0*/ 	.word	0xffffffff


	//   ....[139]....
        /*02c4*/ 	.word	0xffffffff


	//   ....[140]....
        /*02c8*/ 	.word	0xffffffff


	//   ....[141]....
        /*02cc*/ 	.word	0xffffffff


	//   ....[142]....
        /*02d0*/ 	.word	0xffffffff


	//   ....[143]....
        /*02d4*/ 	.word	0xffffffff


	//   ....[144]....
        /*02d8*/ 	.word	0xffffffff


	//   ....[145]....
        /*02dc*/ 	.word	0xffffffff


	//   ....[146]....
        /*02e0*/ 	.word	0xffffffff


	//   ....[147]....
        /*02e4*/ 	.word	0xffffffff


	//   ....[148]....
        /*02e8*/ 	.word	0xffffffff


	//   ....[149]....
        /*02ec*/ 	.word	0xffffffff


	//   ....[150]....
        /*02f0*/ 	.word	0xffffffff


	//   ....[151]....
        /*02f4*/ 	.word	0xffffffff


	//   ....[152]....
        /*02f8*/ 	.word	0xffffffff


	//   ....[153]....
        /*02fc*/ 	.word	0xffffffff


	//   ....[154]....
        /*0300*/ 	.word	0xffffffff


	//   ....[155]....
        /*0304*/ 	.word	0xffffffff


	//   ....[156]....
        /*0308*/ 	.word	0xffffffff


	//   ....[157]....
        /*030c*/ 	.word	0xffffffff


	//   ....[158]....
        /*0310*/ 	.word	0xffffffff


	//   ....[159]....
        /*0314*/ 	.word	0xffffffff


	//   ....[160]....
        /*0318*/ 	.word	0xffffffff


	//   ....[161]....
        /*031c*/ 	.word	0xffffffff


	//   ....[162]....
        /*0320*/ 	.word	0xffffffff


	//   ....[163]....
        /*0324*/ 	.word	0xffffffff


	//   ....[164]....
        /*0328*/ 	.word	0xffffffff


	//   ....[165]....
        /*032c*/ 	.word	0xffffffff


	//   ....[166]....
        /*0330*/ 	.word	0xffffffff


	//   ....[167]....
        /*0334*/ 	.word	0xffffffff


	//   ....[168]....
        /*0338*/ 	.word	0xffffffff


	//   ....[169]....
        /*033c*/ 	.word	0xffffffff


	//   ....[170]....
        /*0340*/ 	.word	0xffffffff


	//   ....[171]....
        /*0344*/ 	.word	0xffffffff


	//   ....[172]....
        /*0348*/ 	.word	0xffffffff


	//   ....[173]....
        /*034c*/ 	.word	0xffffffff


	//   ....[174]....
        /*0350*/ 	.word	0xffffffff


	//   ....[175]....
        /*0354*/ 	.word	0xffffffff


	//   ....[176]....
        /*0358*/ 	.word	0xffffffff


	//   ....[177]....
        /*035c*/ 	.word	0xffffffff


	//   ....[178]....
        /*0360*/ 	.word	0xffffffff


	//   ....[179]....
        /*0364*/ 	.word	0xffffffff


	//   ....[180]....
        /*0368*/ 	.word	0xffffffff


	//   ....[181]....
        /*036c*/ 	.word	0xffffffff


	//   ....[182]....
        /*0370*/ 	.word	0xffffffff


	//   ....[183]....
        /*0374*/ 	.word	0xffffffff


	//   ....[184]....
        /*0378*/ 	.word	0xffffffff


	//   ....[185]....
        /*037c*/ 	.word	0xffffffff


	//   ....[186]....
        /*0380*/ 	.word	0xffffffff


	//   ....[187]....
        /*0384*/ 	.word	0xffffffff


	//   ....[188]....
        /*0388*/ 	.word	0xffffffff


	//   ....[189]....
        /*038c*/ 	.word	0xffffffff


	//   ....[190]....
        /*0390*/ 	.word	0xffffffff


	//   ....[191]....
        /*0394*/ 	.word	0xffffffff


	//   ....[192]....
        /*0398*/ 	.word	0xffffffff


	//   ....[193]....
        /*039c*/ 	.word	0xffffffff


	//   ....[194]....
        /*03a0*/ 	.word	0xffffffff


	//   ....[195]....
        /*03a4*/ 	.word	0xffffffff


	//   ....[196]....
        /*03a8*/ 	.word	0xffffffff


	//   ....[197]....
        /*03ac*/ 	.word	0xffffffff


	//   ....[198]....
        /*03b0*/ 	.word	0xffffffff


	//   ....[199]....
        /*03b4*/ 	.word	0xffffffff


	//   ....[200]....
        /*03b8*/ 	.word	0xffffffff


	//   ....[201]....
        /*03bc*/ 	.word	0xffffffff


	//   ....[202]....
        /*03c0*/ 	.word	0xffffffff


	//   ....[203]....
        /*03c4*/ 	.word	0xffffffff


	//   ....[204]....
        /*03c8*/ 	.word	0xffffffff


	//   ....[205]....
        /*03cc*/ 	.word	0xffffffff


	//   ....[206]....
        /*03d0*/ 	.word	0xffffffff


	//   ....[207]....
        /*03d4*/ 	.word	0xffffffff


	//   ....[208]....
        /*03d8*/ 	.word	0xffffffff


	//   ....[209]....
        /*03dc*/ 	.word	0xffffffff


	//   ....[210]....
        /*03e0*/ 	.word	0xffffffff


	//   ....[211]....
        /*03e4*/ 	.word	0xffffffff


	//   ....[212]....
        /*03e8*/ 	.word	0xffffffff


	//   ....[213]....
        /*03ec*/ 	.word	0xffffffff


	//   ....[214]....
        /*03f0*/ 	.word	0xffffffff


	//   ....[215]....
        /*03f4*/ 	.word	0xffffffff


	//   ....[216]....
        /*03f8*/ 	.word	0xffffffff


	//   ....[217]....
        /*03fc*/ 	.word	0xffffffff


	//   ....[218]....
        /*0400*/ 	.word	0xffffffff


	//   ....[219]....
        /*0404*/ 	.word	0xffffffff


	//   ....[220]....
        /*0408*/ 	.word	0xffffffff


	//   ....[221]....
        /*040c*/ 	.word	0xffffffff


	//   ....[222]....
        /*0410*/ 	.word	0xffffffff


	//   ....[223]....
        /*0414*/ 	.word	0xffffffff


	//   ....[224]....
        /*0418*/ 	.word	0xffffffff


	//   ....[225]....
        /*041c*/ 	.word	0xffffffff


	//   ....[226]....
        /*0420*/ 	.word	0xffffffff


	//   ....[227]....
        /*0424*/ 	.word	0xffffffff


	//   ....[228]....
        /*0428*/ 	.word	0xffffffff


	//   ....[229]....
        /*042c*/ 	.word	0xffffffff


	//   ....[230]....
        /*0430*/ 	.word	0xffffffff


	//   ....[231]....
        /*0434*/ 	.word	0xffffffff


	//   ....[232]....
        /*0438*/ 	.word	0xffffffff


	//   ....[233]....
        /*043c*/ 	.word	0xffffffff


	//   ....[234]....
        /*0440*/ 	.word	0xffffffff


	//   ....[235]....
        /*0444*/ 	.word	0xffffffff


	//   ....[236]....
        /*0448*/ 	.word	0xffffffff


	//   ....[237]....
        /*044c*/ 	.word	0xffffffff


	//   ....[238]....
        /*0450*/ 	.word	0xffffffff


	//   ....[239]....
        /*0454*/ 	.word	0xffffffff


	//   ....[240]....
        /*0458*/ 	.word	0xffffffff


	//   ....[241]....
        /*045c*/ 	.word	0xffffffff


	//   ....[242]....
        /*0460*/ 	.word	0xffffffff


	//   ....[243]....
        /*0464*/ 	.word	0xffffffff


	//   ....[244]....
        /*0468*/ 	.word	0xffffffff


	//   ....[245]....
        /*046c*/ 	.word	0xffffffff


	//   ....[246]....
        /*0470*/ 	.word	0xffffffff


	//   ....[247]....
        /*0474*/ 	.word	0xffffffff


	//   ....[248]....
        /*0478*/ 	.word	0xffffffff


	//   ....[249]....
        /*047c*/ 	.word	0xffffffff


	//   ....[250]....
        /*0480*/ 	.word	0xffffffff


	//   ....[251]....
        /*0484*/ 	.word	0xffffffff


	//   ....[252]....
        /*0488*/ 	.word	0xffffffff


	//   ....[253]....
        /*048c*/ 	.word	0xffffffff


	//   ....[254]....
        /*0490*/ 	.word	0xffffffff


	//   ....[255]....
        /*0494*/ 	.word	0xffffffff


	//   ....[0]....
        /*0498*/ 	.word	0xffffffff


	//   ....[1]....
        /*049c*/ 	.word	0xffffffff


	//   ....[2]....
        /*04a0*/ 	.word	0xffffffff


	//   ....[3]....
        /*04a4*/ 	.word	0xffffffff


	//   ....[4]....
        /*04a8*/ 	.word	0xffffffff


	//   ....[5]....
        /*04ac*/ 	.word	0xffffffff


	//   ....[6]....
        /*04b0*/ 	.word	0xffffffff


	//   ....[7]....
        /*04b4*/ 	.word	0xffffffff


	//   ....[8]....
        /*04b8*/ 	.word	0xffffffff


	//   ....[9]....
        /*04bc*/ 	.word	0xffffffff


	//   ....[10]....
        /*04c0*/ 	.word	0xffffffff


	//   ....[11]....
        /*04c4*/ 	.word	0xffffffff


	//   ....[12]....
        /*04c8*/ 	.word	0xffffffff


	//   ....[13]....
        /*04cc*/ 	.word	0xffffffff


	//   ....[14]....
        /*04d0*/ 	.word	0x0500005c


	//   ....[15]....
        /*04d4*/ 	.word	0x0500005c


	//   ....[16]....
        /*04d8*/ 	.word	0x0500005c


	//   ....[17]....
        /*04dc*/ 	.word	0x0500005c


	//   ....[18]....
        /*04e0*/ 	.word	0x0500005c


	//   ....[19]....
        /*04e4*/ 	.word	0x0500005c


	//   ....[20]....
        /*04e8*/ 	.word	0x0500005c


	//   ....[21]....
        /*04ec*/ 	.word	0x0500005c


	//   ....[22]....
        /*04f0*/ 	.word	0x0500005c


	//   ....[23]....
        /*04f4*/ 	.word	0x0500005c


	//   ....[24]....
        /*04f8*/ 	.word	0x0500005c


	//   ....[25]....
        /*04fc*/ 	.word	0x0500005c


	//   ....[26]....
        /*0500*/ 	.word	0x0500005c


	//   ....[27]....
        /*0504*/ 	.word	0x0500005c


	//   ....[28]....
        /*0508*/ 	.word	0x0500005c


	//   ....[29]....
        /*050c*/ 	.word	0x0500005c


	//   ....[30]....
        /*0510*/ 	.word	0x0500005c


	//   ....[31]....
        /*0514*/ 	.word	0x0500005c


	//   ....[32]....
        /*0518*/ 	.word	0x0500005c


	//   ....[33]....
        /*051c*/ 	.word	0x0500005c


	//   ....[34]....
        /*0520*/ 	.word	0x0500005c


	//   ....[35]....
        /*0524*/ 	.word	0x0500005c


	//   ....[36]....
        /*0528*/ 	.word	0x0500005c


	//   ....[37]....
        /*052c*/ 	.word	0x0500005c


	//   ....[38]....
        /*0530*/ 	.word	0x0500005c


	//   ....[39]....
        /*0534*/ 	.word	0x0500005c


	//   ....[40]....
        /*0538*/ 	.word	0x0500005c


	//   ....[41]....
        /*053c*/ 	.word	0x0500005c


	//   ....[42]....
        /*0540*/ 	.word	0x0500005c


	//   ....[43]....
        /*0544*/ 	.word	0x0500005c


	//   ....[44]....
        /*0548*/ 	.word	0x0500005c


	//   ....[45]....
        /*054c*/ 	.word	0x0500005c


	//   ....[46]....
        /*0550*/ 	.word	0x0500005c


	//   ....[47]....
        /*0554*/ 	.word	0x0500005c


	//   ....[48]....
        /*0558*/ 	.word	0x0500005c


	//   ....[49]....
        /*055c*/ 	.word	0x0500005c


	//   ....[50]....
        /*0560*/ 	.word	0x0500005c


	//   ....[51]....
        /*0564*/ 	.word	0x0500005c


	//   ....[52]....
        /*0568*/ 	.word	0x0500005c


	//   ....[53]....
        /*056c*/ 	.word	0x0500005c


	//   ....[54]....
        /*0570*/ 	.word	0x0500005c


	//   ....[55]....
        /*0574*/ 	.word	0x0500005c


	//   ....[56]....
        /*0578*/ 	.word	0x0500005c


	//   ....[57]....
        /*057c*/ 	.word	0x0500005c


	//   ....[58]....
        /*0580*/ 	.word	0x0500005c


	//   ....[59]....
        /*0584*/ 	.word	0x0500005c


	//   ....[60]....
        /*0588*/ 	.word	0x0500005c


	//   ....[61]....
        /*058c*/ 	.word	0x0500005c


	//   ....[62]....
        /*0590*/ 	.word	0x0500005c


	//   ....[63]....
        /*0594*/ 	.word	0x0500005c


	//   ....[64]....
        /*0598*/ 	.word	0x0500005c


	//   ....[65]....
        /*059c*/ 	.word	0x0500005c


	//   ....[66]....
        /*05a0*/ 	.word	0x0500005c


	//   ....[67]....
        /*05a4*/ 	.word	0x0500005c


	//   ....[68]....
        /*05a8*/ 	.word	0x0500005c


	//   ....[69]....
        /*05ac*/ 	.word	0x0500005c


	//   ....[70]....
        /*05b0*/ 	.word	0x0500005c


	//   ....[71]....
        /*05b4*/ 	.word	0x0500005c


	//   ....[72]....
        /*05b8*/ 	.word	0x0500005c


	//   ....[73]....
        /*05bc*/ 	.word	0x0500005c


	//   ....[74]....
        /*05c0*/ 	.word	0x0500005c


	//   ....[75]....
        /*05c4*/ 	.word	0x0500005c


	//   ....[76]....
        /*05c8*/ 	.word	0x0500005c


	//   ....[77]....
        /*05cc*/ 	.word	0x0500005c


	//   ....[78]....
        /*05d0*/ 	.word	0x0500005c


	//   ....[79]....
        /*05d4*/ 	.word	0x0500005c


	//   ....[80]....
        /*05d8*/ 	.word	0x0500005c


	//   ....[81]....
        /*05dc*/ 	.word	0x0500005c


	//   ....[82]....
        /*05e0*/ 	.word	0x0500005c


	//   ....[83]....
        /*05e4*/ 	.word	0x0500005c


	//   ....[84]....
        /*05e8*/ 	.word	0x0500005c


	//   ....[85]....
        /*05ec*/ 	.word	0x0500005c


	//   ....[86]....
        /*05f0*/ 	.word	0x0500005c


	//   ....[87]....
        /*05f4*/ 	.word	0x0500005c


	//   ....[88]....
        /*05f8*/ 	.word	0x0500005c


	//   ....[89]....
        /*05fc*/ 	.word	0x0500005c


	//   ....[90]....
        /*0600*/ 	.word	0x0500005c


	//   ....[91]....
        /*0604*/ 	.word	0x0500005c


	//   ....[92]....
        /*0608*/ 	.word	0x0500005c


	//   ....[93]....
        /*060c*/ 	.word	0x0500005c


	//   ....[94]....
        /*0610*/ 	.word	0x0500005c


	//   ....[95]....
        /*0614*/ 	.word	0x0500005c


	//   ....[96]....
        /*0618*/ 	.word	0x0500005c


	//   ....[97]....
        /*061c*/ 	.word	0x0500005c


	//   ....[98]....
        /*0620*/ 	.word	0x0500005c


	//   ....[99]....
        /*0624*/ 	.word	0x0500005c


	//   ....[100]....
        /*0628*/ 	.word	0x0500005c


	//   ....[101]....
        /*062c*/ 	.word	0x0500005c


	//   ....[102]....
        /*0630*/ 	.word	0x0500005c


	//   ....[103]....
        /*0634*/ 	.word	0x0500005c


	//   ....[104]....
        /*0638*/ 	.word	0x0500005c


	//   ....[105]....
        /*063c*/ 	.word	0x0500005c


	//   ....[106]....
        /*0640*/ 	.word	0x0500005c


	//   ....[107]....
        /*0644*/ 	.word	0x0500005c


	//   ....[108]....
        /*0648*/ 	.word	0x0500005c


	//   ....[109]....
        /*064c*/ 	.word	0x0500005c


	//   ....[110]....
        /*0650*/ 	.word	0x0500005c


	//   ....[111]....
        /*0654*/ 	.word	0x0500005c


	//   ....[112]....
        /*0658*/ 	.word	0x0500005c


	//   ....[113]....
        /*065c*/ 	.word	0x0500005c


	//   ....[114]....
        /*0660*/ 	.word	0x0500005c


	//   ....[115]....
        /*0664*/ 	.word	0x0500005c


	//   ....[116]....
        /*0668*/ 	.word	0x0500005c


	//   ....[117]....
        /*066c*/ 	.word	0x0500005c


	//   ....[118]....
        /*0670*/ 	.word	0x0500005c


	//   ....[119]....
        /*0674*/ 	.word	0x0500005c


	//   ....[120]....
        /*0678*/ 	.word	0x0500005c


	//   ....[121]....
        /*067c*/ 	.word	0x0500005c


	//   ....[122]....
        /*0680*/ 	.word	0x0500005c


	//   ....[123]....
        /*0684*/ 	.word	0x0500005c


	//   ....[124]....
        /*0688*/ 	.word	0x0500005c


	//   ....[125]....
        /*068c*/ 	.word	0x0500005c


	//   ....[126]....
        /*0690*/ 	.word	0x0500005c


	//   ....[127]....
        /*0694*/ 	.word	0x0500005c


	//   ....[128]....
        /*0698*/ 	.word	0x0500005c


	//   ....[129]....
        /*069c*/ 	.word	0x0500005c


	//   ....[130]....
        /*06a0*/ 	.word	0x0500005c


	//   ....[131]....
        /*06a4*/ 	.word	0x0500005c


	//   ....[132]....
        /*06a8*/ 	.word	0x0500005c


	//   ....[133]....
        /*06ac*/ 	.word	0x0500005c


	//   ....[134]....
        /*06b0*/ 	.word	0x0500005c


	//   ....[135]....
        /*06b4*/ 	.word	0x0500005c


	//   ....[136]....
        /*06b8*/ 	.word	0x0500005c


	//   ....[137]....
        /*06bc*/ 	.word	0x0500005c


	//   ....[138]....
        /*06c0*/ 	.word	0x0500005c


	//   ....[139]....
        /*06c4*/ 	.word	0x0500005c


	//   ....[140]....
        /*06c8*/ 	.word	0x0500005c


	//   ....[141]....
        /*06cc*/ 	.word	0x0500005c


	//   ....[142]....
        /*06d0*/ 	.word	0x0500005c


	//   ....[143]....
        /*06d4*/ 	.word	0x0500005c


	//   ....[144]....
        /*06d8*/ 	.word	0x0500005c


	//   ....[145]....
        /*06dc*/ 	.word	0x0500005c


	//   ....[146]....
        /*06e0*/ 	.word	0x0500005c


	//   ....[147]....
        /*06e4*/ 	.word	0x0500005c


	//   ....[148]....
        /*06e8*/ 	.word	0x0500005c


	//   ....[149]....
        /*06ec*/ 	.word	0x0500005c


	//   ....[150]....
        /*06f0*/ 	.word	0x0500005c


	//   ....[151]....
        /*06f4*/ 	.word	0x0500005c


	//   ....[152]....
        /*06f8*/ 	.word	0x0500005c


	//   ....[153]....
        /*06fc*/ 	.word	0x0500005c


	//   ....[154]....
        /*0700*/ 	.word	0x0500005c


	//   ....[155]....
        /*0704*/ 	.word	0x0500005c


	//   ....[156]....
        /*0708*/ 	.word	0x0500005c


	//   ....[157]....
        /*070c*/ 	.word	0x0500005c


	//   ....[158]....
        /*0710*/ 	.word	0x0500005c


	//   ....[159]....
        /*0714*/ 	.word	0x0500005c


	//   ....[160]....
        /*0718*/ 	.word	0x0500005c


	//   ....[161]....
        /*071c*/ 	.word	0x0500005c


	//   ....[162]....
        /*0720*/ 	.word	0x0500005c


	//   ....[163]....
        /*0724*/ 	.word	0x0500005c


	//   ....[164]....
        /*0728*/ 	.word	0x0500005c


	//   ....[165]....
        /*072c*/ 	.word	0x0500005c


	//   ....[166]....
        /*0730*/ 	.word	0x0500005c


	//   ....[167]....
        /*0734*/ 	.word	0x0500005c


	//   ....[168]....
        /*0738*/ 	.word	0x0500005c


	//   ....[169]....
        /*073c*/ 	.word	0x0500005c


	//   ....[170]....
        /*0740*/ 	.word	0x0500005c


	//   ....[171]....
        /*0744*/ 	.word	0x0500005c


	//   ....[172]....
        /*0748*/ 	.word	0x0500005c


	//   ....[173]....
        /*074c*/ 	.word	0x0500005c


	//   ....[174]....
        /*0750*/ 	.word	0x0500005c


	//   ....[175]....
        /*0754*/ 	.word	0x0500005c


	//   ....[176]....
        /*0758*/ 	.word	0x0500005c


	//   ....[177]....
        /*075c*/ 	.word	0x0500005c


	//   ....[178]....
        /*0760*/ 	.word	0x0500005c


	//   ....[179]....
        /*0764*/ 	.word	0x0500005c


	//   ....[180]....
        /*0768*/ 	.word	0x0500005c


	//   ....[181]....
        /*076c*/ 	.word	0x0500005c


	//   ....[182]....
        /*0770*/ 	.word	0x0500005c


	//   ....[183]....
        /*0774*/ 	.word	0x0500005c


	//   ....[184]....
        /*0778*/ 	.word	0x0500005c


	//   ....[185]....
        /*077c*/ 	.word	0x0500005c


	//   ....[186]....
        /*0780*/ 	.word	0x0500005c


	//   ....[187]....
        /*0784*/ 	.word	0x0500005c


	//   ....[188]....
        /*0788*/ 	.word	0x0500005c


	//   ....[189]....
        /*078c*/ 	.word	0x0500005c


	//   ....[190]....
        /*0790*/ 	.word	0x0500005c


	//   ....[191]....
        /*0794*/ 	.word	0x0500005c


	//   ....[192]....
        /*0798*/ 	.word	0x0500005c


	//   ....[193]....
        /*079c*/ 	.word	0x0500005c


	//   ....[194]....
        /*07a0*/ 	.word	0x0500005c


	//   ....[195]....
        /*07a4*/ 	.word	0x0500005c


	//   ....[196]....
        /*07a8*/ 	.word	0x0500005c


	//   ....[197]....
        /*07ac*/ 	.word	0x0500005c


	//   ....[198]....
        /*07b0*/ 	.word	0x0500005c


	//   ....[199]....
        /*07b4*/ 	.word	0x0500005c


	//   ....[200]....
        /*07b8*/ 	.word	0x0500005c


	//   ....[201]....
        /*07bc*/ 	.word	0x0500005c


	//   ....[202]....
        /*07c0*/ 	.word	0x0500005c


	//   ....[203]....
        /*07c4*/ 	.word	0x0500005c


	//   ....[204]....
        /*07c8*/ 	.word	0x0500005c


	//   ....[205]....
        /*07cc*/ 	.word	0x0500005c


	//   ....[206]....
        /*07d0*/ 	.word	0x0500005c


	//   ....[207]....
        /*07d4*/ 	.word	0x0500005c


	//   ....[208]....
        /*07d8*/ 	.word	0x0500005c


	//   ....[209]....
        /*07dc*/ 	.word	0x0500005c


	//   ....[210]....
        /*07e0*/ 	.word	0x0500005c


	//   ....[211]....
        /*07e4*/ 	.word	0x0500005c


	//   ....[212]....
        /*07e8*/ 	.word	0x0500005c


	//   ....[213]....
        /*07ec*/ 	.word	0x0500005c


	//   ....[214]....
        /*07f0*/ 	.word	0x0500005c


	//   ....[215]....
        /*07f4*/ 	.word	0x0500005c


	//   ....[216]....
        /*07f8*/ 	.word	0x0500005c


	//   ....[217]....
        /*07fc*/ 	.word	0x0500005c


	//   ....[218]....
        /*0800*/ 	.word	0x0500005c


	//   ....[219]....
        /*0804*/ 	.word	0x0500005c


	//   ....[220]....
        /*0808*/ 	.word	0x0500005c


	//   ....[221]....
        /*080c*/ 	.word	0x0500005c


	//   ....[222]....
        /*0810*/ 	.word	0x0500005c


	//   ....[223]....
        /*0814*/ 	.word	0x0500005c


	//   ....[224]....
        /*0818*/ 	.word	0x0500005c


	//   ....[225]....
        /*081c*/ 	.word	0x0500005c


	//   ....[226]....
        /*0820*/ 	.word	0x0500005c


	//   ....[227]....
        /*0824*/ 	.word	0x0500005c


	//   ....[228]....
        /*0828*/ 	.word	0x0500005c


	//   ....[229]....
        /*082c*/ 	.word	0x0500005c


	//   ....[230]....
        /*0830*/ 	.word	0x0500005c


	//   ....[231]....
        /*0834*/ 	.word	0x0500005c


	//   ....[232]....
        /*0838*/ 	.word	0x0500005c


	//   ....[233]....
        /*083c*/ 	.word	0x0500005c


	//   ....[234]....
        /*0840*/ 	.word	0x0500005c


	//   ....[235]....
        /*0844*/ 	.word	0x0500005c


	//   ....[236]....
        /*0848*/ 	.word	0x0500005c


	//   ....[237]....
        /*084c*/ 	.word	0x0500005c


	//   ....[238]....
        /*0850*/ 	.word	0x0500005c


	//   ....[239]....
        /*0854*/ 	.word	0x0500005c


	//   ....[240]....
        /*0858*/ 	.word	0x0500005c


	//   ....[241]....
        /*085c*/ 	.word	0x0500005c


	//   ....[242]....
        /*0860*/ 	.word	0x0500005c


	//   ....[243]....
        /*0864*/ 	.word	0x0500005c


	//   ....[244]....
        /*0868*/ 	.word	0x0500005c


	//   ....[245]....
        /*086c*/ 	.word	0x0500005c


	//   ....[246]....
        /*0870*/ 	.word	0x0500005c


	//   ....[247]....
        /*0874*/ 	.word	0x0500005c


	//   ....[248]....
        /*0878*/ 	.word	0x0500005c


	//   ....[249]....
        /*087c*/ 	.word	0x0500005c


	//   ....[250]....
        /*0880*/ 	.word	0x0500005c


	//   ....[251]....
        /*0884*/ 	.word	0x0500005c


	//   ....[252]....
        /*0888*/ 	.word	0x0500005c


	//   ....[253]....
        /*088c*/ 	.word	0x0500005c


	//   ....[254]....
        /*0890*/ 	.word	0x0500005c


	//   ....[255]....
        /*0894*/ 	.word	0x0500005c


	//   ....[0]....
        /*0898*/ 	.word	0x0500005c


	//   ....[1]....
        /*089c*/ 	.word	0x0500005c


	//   ....[2]....
        /*08a0*/ 	.word	0x0500005c


	//   ....[3]....
        /*08a4*/ 	.word	0x0500005c


	//   ....[4]....
        /*08a8*/ 	.word	0x0500005c


	//   ....[5]....
        /*08ac*/ 	.word	0x0500005c


	//   ....[6]....
        /*08b0*/ 	.word	0x0500005c


	//   ....[7]....
        /*08b4*/ 	.word	0x0500005c


	//   ....[8]....
        /*08b8*/ 	.word	0x0500005c


	//   ....[9]....
        /*08bc*/ 	.word	0x0500005c


	//   ....[10]....
        /*08c0*/ 	.word	0x0500005c


	//   ....[11]....
        /*08c4*/ 	.word	0x0500005c


	//   ....[12]....
        /*08c8*/ 	.word	0x0500005c


	//   ....[13]....
        /*08cc*/ 	.word	0x0500005c


	//   ....[14]....
        /*08d0*/ 	.word	0x0500005c


	//   ....[15]....
        /*08d4*/ 	.word	0x0500005c


	//   ....[16]....
        /*08d8*/ 	.word	0x0500005c


	//   ....[17]....
        /*08dc*/ 	.word	0x0500005c


	//   ....[18]....
        /*08e0*/ 	.word	0x0500005c


	//   ....[19]....
        /*08e4*/ 	.word	0x0500005c


	//   ....[20]....
        /*08e8*/ 	.word	0x0500005c


	//   ....[21]....
        /*08ec*/ 	.word	0x0500005c


	//   ....[22]....
        /*08f0*/ 	.word	0x0500005c


	//   ....[23]....
        /*08f4*/ 	.word	0x0500005c


	//   ....[24]....
        /*08f8*/ 	.word	0x0500005c


	//   ....[25]....
        /*08fc*/ 	.word	0x0500005c


	//   ....[26]....
        /*0900*/ 	.word	0x0500005c


	//   ....[27]....
        /*0904*/ 	.word	0x0500005c


	//----- nvinfo : EIATTR_COOP_GROUP_INSTR_OFFSETS
	.align		4
.L_43:
        /*0908*/ 	.byte	0x04, 0x28
        /*090a*/ 	.short	(.L_45 - .L_44)


	//   ....[0]....
.L_44:
        /*090c*/ 	.word	0x000009a0


	//   ....[1]....
        /*0910*/ 	.word	0x00000a00


	//   ....[2]....
        /*0914*/ 	.word	0x00000a10


	//   ....[3]....
        /*0918*/ 	.word	0x00000a20


	//   ....[4]....
        /*091c*/ 	.word	0x00000a30


	//   ....[5]....
        /*0920*/ 	.word	0x00000a40


	//   ....[6]....
        /*0924*/ 	.word	0x00000a50


	//   ....[7]....
        /*0928*/ 	.word	0x00000a60


	//   ....[8]....
        /*092c*/ 	.word	0x00000a70


	//   ....[9]....
        /*0930*/ 	.word	0x00000a80


	//   ....[10]....
        /*0934*/ 	.word	0x00000af0


	//   ....[11]....
        /*0938*/ 	.word	0x00000b30


	//   ....[12]....
        /*093c*/ 	.word	0x00000b70


	//   ....[13]....
        /*0940*/ 	.word	0x00000bb0


	//   ....[14]....
        /*0944*/ 	.word	0x00000be0


	//   ....[15]....
        /*0948*/ 	.word	0x00000bf0


	//   ....[16]....
        /*094c*/ 	.word	0x00000c20


	//   ....[17]....
        /*0950*/ 	.word	0x00000c50


	//   ....[18]....
        /*0954*/ 	.word	0x00000c80


	//   ....[19]....
        /*0958*/ 	.word	0x00000d20


	//   ....[20]....
        /*095c*/ 	.word	0x00000d50


	//   ....[21]....
        /*0960*/ 	.word	0x00000d60


	//   ....[22]....
        /*0964*/ 	.word	0x00000da0


	//   ....[23]....
        /*0968*/ 	.word	0x00000db0


	//   ....[24]....
        /*096c*/ 	.word	0x00000dc0


	//   ....[25]....
        /*0970*/ 	.word	0x00000dd0


	//   ....[26]....
        /*0974*/ 	.word	0x00000de0


	//   ....[27]....
        /*0978*/ 	.word	0x00000e00


	//   ....[28]....
        /*097c*/ 	.word	0x00000e10


	//   ....[29]....
        /*0980*/ 	.word	0x00000e50


	//   ....[30]....
        /*0984*/ 	.word	0x00000e70


	//   ....[31]....
        /*0988*/ 	.word	0x00000f20


	//   ....[32]....
        /*098c*/ 	.word	0x00000f30


	//   ....[33]....
        /*0990*/ 	.word	0x00000f70


	//   ....[34]....
        /*0994*/ 	.word	0x00000fa0


	//   ....[35]....
        /*0998*/ 	.word	0x00000fb0


	//   ....[36]....
        /*099c*/ 	.word	0x00000fc0


	//   ....[37]....
        /*09a0*/ 	.word	0x00001000


	//   ....[38]....
        /*09a4*/ 	.word	0x00001010


	//   ....[39]....
        /*09a8*/ 	.word	0x000010a0


	//   ....[40]....
        /*09ac*/ 	.word	0x000010c0


	//   ....[41]....
        /*09b0*/ 	.word	0x000010e0


	//   ....[42]....
        /*09b4*/ 	.word	0x00001150


	//   ....[43]....
        /*09b8*/ 	.word	0x00001160


	//   ....[44]....
        /*09bc*/ 	.word	0x00001170


	//   ....[45]....
        /*09c0*/ 	.word	0x00001190


	//   ....[46]....
        /*09c4*/ 	.word	0x000011a0


	//   ....[47]....
        /*09c8*/ 	.word	0x000011b0


	//   ....[48]....
        /*09cc*/ 	.word	0x00001200


	//   ....[49]....
        /*09d0*/ 	.word	0x000012a0


	//   ....[50]....
        /*09d4*/ 	.word	0x000012b0


	//   ....[51]....
        /*09d8*/ 	.word	0x000012c0


	//   ....[52]....
        /*09dc*/ 	.word	0x00001330


	//   ....[53]....
        /*09e0*/ 	.word	0x00001340


	//   ....[54]....
        /*09e4*/ 	.word	0x00001350


	//   ....[55]....
        /*09e8*/ 	.word	0x00001380


	//   ....[56]....
        /*09ec*/ 	.word	0x00001470


	//   ....[57]....
        /*09f0*/ 	.word	0x00001490


	//   ....[58]....
        /*09f4*/ 	.word	0x000014e0


	//   ....[59]....
        /*09f8*/ 	.word	0x000014f0


	//   ....[60]....
        /*09fc*/ 	.word	0x00001510


	//   ....[61]....
        /*0a00*/ 	.word	0x00001520


	//   ....[62]....
        /*0a04*/ 	.word	0x00001530


	//   ....[63]....
        /*0a08*/ 	.word	0x00001540


	//   ....[64]....
        /*0a0c*/ 	.word	0x00001560


	//   ....[65]....
        /*0a10*/ 	.word	0x00001590


	//   ....[66]....
        /*0a14*/ 	.word	0x000015c0


	//   ....[67]....
        /*0a18*/ 	.word	0x000015f0


	//   ....[68]....
        /*0a1c*/ 	.word	0x00001620


	//   ....[69]....
        /*0a20*/ 	.word	0x00001660


	//   ....[70]....
        /*0a24*/ 	.word	0x00001670


	//   ....[71]....
        /*0a28*/ 	.word	0x000016a0


	//   ....[72]....
        /*0a2c*/ 	.word	0x000016d0


	//   ....[73]....
        /*0a30*/ 	.word	0x00001700


	//   ....[74]....
        /*0a34*/ 	.word	0x00001740


	//   ....[75]....
        /*0a38*/ 	.word	0x00001770


	//   ....[76]....
        /*0a3c*/ 	.word	0x000017d0


	//   ....[77]....
        /*0a40*/ 	.word	0x00001800


	//   ....[78]....
        /*0a44*/ 	.word	0x00001820


	//   ....[79]....
        /*0a48*/ 	.word	0x000018a0


	//   ....[80]....
        /*0a4c*/ 	.word	0x000018d0


	//   ....[81]....
        /*0a50*/ 	.word	0x00001900


	//   ....[82]....
        /*0a54*/ 	.word	0x000019b0


	//   ....[83]....
        /*0a58*/ 	.word	0x000019e0


	//   ....[84]....
        /*0a5c*/ 	.word	0x000019f0


	//   ....[85]....
        /*0a60*/ 	.word	0x00001a20


	//   ....[86]....
        /*0a64*/ 	.word	0x00001a50


	//   ....[87]....
        /*0a68*/ 	.word	0x00001a80


	//   ....[88]....
        /*0a6c*/ 	.word	0x00001a90


	//   ....[89]....
        /*0a70*/ 	.word	0x00001aa0


	//   ....[90]....
        /*0a74*/ 	.word	0x00001ab0


	//   ....[91]....
        /*0a78*/ 	.word	0x00001ae0


	//   ....[92]....
        /*0a7c*/ 	.word	0x00001b00


	//   ....[93]....
        /*0a80*/ 	.word	0x00001b10


	//   ....[94]....
        /*0a84*/ 	.word	0x00001b30


	//   ....[95]....
        /*0a88*/ 	.word	0x00001b40


	//   ....[96]....
        /*0a8c*/ 	.word	0x00001b70


	//   ....[97]....
        /*0a90*/ 	.word	0x00001bc0


	//   ....[98]....
        /*0a94*/ 	.word	0x00001bd0


	//   ....[99]....
        /*0a98*/ 	.word	0x00001cd0


	//   ....[100]....
        /*0a9c*/ 	.word	0x00001ce0


	//   ....[101]....
        /*0aa0*/ 	.word	0x00001d10


	//   ....[102]....
        /*0aa4*/ 	.word	0x00001d40


	//   ....[103]....
        /*0aa8*/ 	.word	0x00001dc0


	//   ....[104]....
        /*0aac*/ 	.word	0x00001dd0


	//   ....[105]....
        /*0ab0*/ 	.word	0x00001de0


	//   ....[106]....
        /*0ab4*/ 	.word	0x00001e10


	//   ....[107]....
        /*0ab8*/ 	.word	0x00001e40


	//   ....[108]....
        /*0abc*/ 	.word	0x00001e50


	//   ....[109]....
        /*0ac0*/ 	.word	0x00001e60


	//   ....[110]....
        /*0ac4*/ 	.word	0x00001e80


	//   ....[111]....
        /*0ac8*/ 	.word	0x00001f00


	//   ....[112]....
        /*0acc*/ 	.word	0x00001f30


	//   ....[113]....
        /*0ad0*/ 	.word	0x00001f40


	//   ....[114]....
        /*0ad4*/ 	.word	0x00001f70


	//   ....[115]....
        /*0ad8*/ 	.word	0x00002000


	//   ....[116]....
        /*0adc*/ 	.word	0x00002040


	//   ....[117]....
        /*0ae0*/ 	.word	0x00002060


	//   ....[118]....
        /*0ae4*/ 	.word	0x00002080


	//   ....[119]....
        /*0ae8*/ 	.word	0x00002090


	//   ....[120]....
        /*0aec*/ 	.word	0x000020a0


	//   ....[121]....
        /*0af0*/ 	.word	0x000020b0


	//   ....[122]....
        /*0af4*/ 	.word	0x000020c0


	//   ....[123]....
        /*0af8*/ 	.word	0x000020d0


	//   ....[124]....
        /*0afc*/ 	.word	0x000020e0


	//   ....[125]....
        /*0b00*/ 	.word	0x000020f0


	//   ....[126]....
        /*0b04*/ 	.word	0x00002100


	//   ....[127]....
        /*0b08*/ 	.word	0x00002130


	//   ....[128]....
        /*0b0c*/ 	.word	0x00002240


	//   ....[129]....
        /*0b10*/ 	.word	0x00002260


	//   ....[130]....
        /*0b14*/ 	.word	0x00002270


	//   ....[131]....
        /*0b18*/ 	.word	0x00002280


	//   ....[132]....
        /*0b1c*/ 	.word	0x00002290


	//   ....[133]....
        /*0b20*/ 	.word	0x000022a0


	//   ....[134]....
        /*0b24*/ 	.word	0x000022e0


	//   ....[135]....
        /*0b28*/ 	.word	0x00002300


	//   ....[136]....
        /*0b2c*/ 	.word	0x00002320


	//   ....[137]....
        /*0b30*/ 	.word	0x00002330


	//   ....[138]....
        /*0b34*/ 	.word	0x00002350


	//   ....[139]....
        /*0b38*/ 	.word	0x000023f0


	//   ....[140]....
        /*0b3c*/ 	.word	0x00002450


	//   ....[141]....
        /*0b40*/ 	.word	0x00002470


	//   ....[142]....
        /*0b44*/ 	.word	0x00002490


	//   ....[143]....
        /*0b48*/ 	.word	0x000024d0


	//   ....[144]....
        /*0b4c*/ 	.word	0x00002dc0


	//   ....[145]....
        /*0b50*/ 	.word	0x00002de0


	//   ....[146]....
        /*0b54*/ 	.word	0x00002df0


	//   ....[147]....
        /*0b58*/ 	.word	0x00002e00


	//   ....[148]....
        /*0b5c*/ 	.word	0x00002e70


	//   ....[149]....
        /*0b60*/ 	.word	0x00002ed0


	//   ....[150]....
        /*0b64*/ 	.word	0x00002f20


	//   ....[151]....
        /*0b68*/ 	.word	0x00002f60


	//   ....[152]....
        /*0b6c*/ 	.word	0x00002f70


	//   ....[153]....
        /*0b70*/ 	.word	0x00003010


	//   ....[154]....
        /*0b74*/ 	.word	0x00003050


	//   ....[155]....
        /*0b78*/ 	.word	0x00003220


	//   ....[156]....
        /*0b7c*/ 	.word	0x00003320


	//   ....[157]....
        /*0b80*/ 	.word	0x00003340


	//   ....[158]....
        /*0b84*/ 	.word	0x00003350


	//   ....[159]....
        /*0b88*/ 	.word	0x00003390


	//   ....[160]....
        /*0b8c*/ 	.word	0x000033b0


	//   ....[161]....
        /*0b90*/ 	.word	0x000034e0


	//   ....[162]....
        /*0b94*/ 	.word	0x000036d0


	//   ....[163]....
        /*0b98*/ 	.word	0x00003780


	//   ....[164]....
        /*0b9c*/ 	.word	0x000037c0


	//   ....[165]....
        /*0ba0*/ 	.word	0x000038e0


	//   ....[166]....
        /*0ba4*/ 	.word	0x000038f0


	//   ....[167]....
        /*0ba8*/ 	.word	0x00003900


	//   ....[168]....
        /*0bac*/ 	.word	0x00003b20


	//   ....[169]....
        /*0bb0*/ 	.word	0x00003b50


	//   ....[170]....
        /*0bb4*/ 	.word	0x00003b60


	//   ....[171]....
        /*0bb8*/ 	.word	0x00003b70


	//   ....[172]....
        /*0bbc*/ 	.word	0x00003b80


	//   ....[173]....
        /*0bc0*/ 	.word	0x00003b90


	//   ....[174]....
        /*0bc4*/ 	.word	0x00003ba0


	//   ....[175]....
        /*0bc8*/ 	.word	0x00003bb0


	//   ....[176]....
        /*0bcc*/ 	.word	0x00003bc0


	//   ....[177]....
        /*0bd0*/ 	.word	0x00003bd0


	//   ....[178]....
        /*0bd4*/ 	.word	0x00003be0


	//   ....[179]....
        /*0bd8*/ 	.word	0x00003bf0


	//   ....[180]....
        /*0bdc*/ 	.word	0x00003c00


	//   ....[181]....
        /*0be0*/ 	.word	0x00003c10


	//   ....[182]....
        /*0be4*/ 	.word	0x00003e30


	//   ....[183]....
        /*0be8*/ 	.word	0x00003e40


	//   ....[184]....
        /*0bec*/ 	.word	0x00003e50


	//   ....[185]....
        /*0bf0*/ 	.word	0x00003e60


	//   ....[186]....
        /*0bf4*/ 	.word	0x00003e70


	//   ....[187]....
        /*0bf8*/ 	.word	0x00003e80


	//   ....[188]....
        /*0bfc*/ 	.word	0x00003e90


	//   ....[189]....
        /*0c00*/ 	.word	0x00003ea0


	//   ....[190]....
        /*0c04*/ 	.word	0x00003eb0


	//   ....[191]....
        /*0c08*/ 	.word	0x00003ec0


	//   ....[192]....
        /*0c0c*/ 	.word	0x00003ed0


	//   ....[193]....
        /*0c10*/ 	.word	0x00003ee0


	//   ....[194]....
        /*0c14*/ 	.word	0x00003ef0


	//   ....[195]....
        /*0c18*/ 	.word	0x00003f00


	//   ....[196]....
        /*0c1c*/ 	.word	0x00003f10


	//   ....[197]....
        /*0c20*/ 	.word	0x00003f20


	//   ....[198]....
        /*0c24*/ 	.word	0x00003f30


	//   ....[199]....
        /*0c28*/ 	.word	0x00003f60


	//   ....[200]....
        /*0c2c*/ 	.word	0x00003f80


	//   ....[201]....
        /*0c30*/ 	.word	0x00003fa0


	//   ....[202]....
        /*0c34*/ 	.word	0x00003fb0


	//   ....[203]....
        /*0c38*/ 	.word	0x00004120


	//   ....[204]....
        /*0c3c*/ 	.word	0x00004140


	//   ....[205]....
        /*0c40*/ 	.word	0x00004160


	//   ....[206]....
        /*0c44*/ 	.word	0x00004180


	//   ....[207]....
        /*0c48*/ 	.word	0x000041a0


	//   ....[208]....
        /*0c4c*/ 	.word	0x000041b0


	//   ....[209]....
        /*0c50*/ 	.word	0x000041c0


	//   ....[210]....
        /*0c54*/ 	.word	0x000041d0


	//   ....[211]....
        /*0c58*/ 	.word	0x000041e0


	//   ....[212]....
        /*0c5c*/ 	.word	0x00004220


	//   ....[213]....
        /*0c60*/ 	.word	0x00004250


	//   ....[214]....
        /*0c64*/ 	.word	0x00004270


	//   ....[215]....
        /*0c68*/ 	.word	0x000042a0


	//   ....[216]....
        /*0c6c*/ 	.word	0x000046b0


	//   ....[217]....
        /*0c70*/ 	.word	0x000046f0


	//   ....[218]....
        /*0c74*/ 	.word	0x00004750


	//   ....[219]....
        /*0c78*/ 	.word	0x00004760


	//   ....[220]....
        /*0c7c*/ 	.word	0x00004770


	//   ....[221]....
        /*0c80*/ 	.word	0x00004780


	//   ....[222]....
        /*0c84*/ 	.word	0x00004790


	//   ....[223]....
        /*0c88*/ 	.word	0x000047a0


	//   ....[224]....
        /*0c8c*/ 	.word	0x000047b0


	//   ....[225]....
        /*0c90*/ 	.word	0x000047c0


	//   ....[226]....
        /*0c94*/ 	.word	0x000047d0


	//   ....[227]....
        /*0c98*/ 	.word	0x000047e0


	//   ....[228]....
        /*0c9c*/ 	.word	0x000047f0


	//   ....[229]....
        /*0ca0*/ 	.word	0x00004800


	//   ....[230]....
        /*0ca4*/ 	.word	0x00004810


	//   ....[231]....
        /*0ca8*/ 	.word	0x00004820


	//   ....[232]....
        /*0cac*/ 	.word	0x00004830


	//   ....[233]....
        /*0cb0*/ 	.word	0x00004840


	//   ....[234]....
        /*0cb4*/ 	.word	0x00004850


	//   ....[235]....
        /*0cb8*/ 	.word	0x00004860


	//   ....[236]....
        /*0cbc*/ 	.word	0x00004870


	//   ....[237]....
        /*0cc0*/ 	.word	0x00004880


	//   ....[238]....
        /*0cc4*/ 	.word	0x00004890


	//   ....[239]....
        /*0cc8*/ 	.word	0x000049d0


	//   ....[240]....
        /*0ccc*/ 	.word	0x00004a10


	//   ....[241]....
        /*0cd0*/ 	.word	0x00004a50


	//   ....[242]....
        /*0cd4*/ 	.word	0x00004a90


	//   ....[243]....
        /*0cd8*/ 	.word	0x00004b00


	//   ....[244]....
        /*0cdc*/ 	.word	0x00004b40


	//   ....[245]....
        /*0ce0*/ 	.word	0x00004b80


	//   ....[246]....
        /*0ce4*/ 	.word	0x00004bc0


	//   ....[247]....
        /*0ce8*/ 	.word	0x00004c00


	//   ....[248]....
        /*0cec*/ 	.word	0x00004c40


	//   ....[249]....
        /*0cf0*/ 	.word	0x00004c60


	//   ....[250]....
        /*0cf4*/ 	.word	0x00004c90


	//   ....[251]....
        /*0cf8*/ 	.word	0x00004cc0


	//   ....[252]....
        /*0cfc*/ 	.word	0x00004e20


	//   ....[253]....
        /*0d00*/ 	.word	0x00004e70


	//   ....[254]....
        /*0d04*/ 	.word	0x00004e80


	//   ....[255]....
        /*0d08*/ 	.word	0x00004e90


	//   ....[0]....
        /*0d0c*/ 	.word	0x00004ea0


	//   ....[1]....
        /*0d10*/ 	.word	0x00004eb0


	//   ....[2]....
        /*0d14*/ 	.word	0x00004ec0


	//   ....[3]....
        /*0d18*/ 	.word	0x00004ed0


	//   ....[4]....
        /*0d1c*/ 	.word	0x00004ee0


	//   ....[5]....
        /*0d20*/ 	.word	0x00004ef0


	//   ....[6]....
        /*0d24*/ 	.word	0x00004f00


	//   ....[7]....
        /*0d28*/ 	.word	0x00004f10


	//   ....[8]....
        /*0d2c*/ 	.word	0x00004f20


	//   ....[9]....
        /*0d30*/ 	.word	0x00004f30


	//   ....[10]....
        /*0d34*/ 	.word	0x00004f40


	//   ....[11]....
        /*0d38*/ 	.word	0x00004f50


	//   ....[12]....
        /*0d3c*/ 	.word	0x00004f60


	//   ....[13]....
        /*0d40*/ 	.word	0x00004f70


	//   ....[14]....
        /*0d44*/ 	.word	0x00005850


	//   ....[15]....
        /*0d48*/ 	.word	0x00005940


	//   ....[16]....
        /*0d4c*/ 	.word	0x000059c0


	//   ....[17]....
        /*0d50*/ 	.word	0x00005a10


	//   ....[18]....
        /*0d54*/ 	.word	0x00005a60


	//   ....[19]....
        /*0d58*/ 	.word	0x00005ab0


	//   ....[20]....
        /*0d5c*/ 	.word	0x00005b00


	//   ....[21]....
        /*0d60*/ 	.word	0x00005b50


	//   ....[22]....
        /*0d64*/ 	.word	0x00005bb0


	//   ....[23]....
        /*0d68*/ 	.word	0x00005c10


	//   ....[24]....
        /*0d6c*/ 	.word	0x00005c60


	//   ....[25]....
        /*0d70*/ 	.word	0x00005cd0


	//   ....[26]....
        /*0d74*/ 	.word	0x00005d40


	//   ....[27]....
        /*0d78*/ 	.word	0x00005dc0


	//   ....[28]....
        /*0d7c*/ 	.word	0x00005e10


	//   ....[29]....
        /*0d80*/ 	.word	0x00005e80


	//   ....[30]....
        /*0d84*/ 	.word	0x00005ef0


	//   ....[31]....
        /*0d88*/ 	.word	0x00005f60


	//   ....[32]....
        /*0d8c*/ 	.word	0x00005fd0


	//   ....[33]....
        /*0d90*/ 	.word	0x00006050


	//   ....[34]....
        /*0d94*/ 	.word	0x000060a0


	//   ....[35]....
        /*0d98*/ 	.word	0x00006130


	//   ....[36]....
        /*0d9c*/ 	.word	0x000061a0


	//   ....[37]....
        /*0da0*/ 	.word	0x00006210


	//   ....[38]....
        /*0da4*/ 	.word	0x00006280


	//   ....[39]....
        /*0da8*/ 	.word	0x00006330


	//   ....[40]....
        /*0dac*/ 	.word	0x00006390


	//   ....[41]....
        /*0db0*/ 	.word	0x000063e0


	//   ....[42]....
        /*0db4*/ 	.word	0x00006430


	//   ....[43]....
        /*0db8*/ 	.word	0x00006480


	//   ....[44]....
        /*0dbc*/ 	.word	0x000064e0


	//   ....[45]....
        /*0dc0*/ 	.word	0x00006530


	//   ....[46]....
        /*0dc4*/ 	.word	0x00006580


	//   ....[47]....
        /*0dc8*/ 	.word	0x000065d0


	//   ....[48]....
        /*0dcc*/ 	.word	0x00006620


	//   ....[49]....
        /*0dd0*/ 	.word	0x00006670


	//   ....[50]....
        /*0dd4*/ 	.word	0x000066d0


	//   ....[51]....
        /*0dd8*/ 	.word	0x00006790


	//   ....[52]....
        /*0ddc*/ 	.word	0x00006800


	//   ....[53]....
        /*0de0*/ 	.word	0x00006870


	//   ....[54]....
        /*0de4*/ 	.word	0x000068e0


	//   ....[55]....
        /*0de8*/ 	.word	0x00006950


	//   ....[56]....
        /*0dec*/ 	.word	0x000069d0


	//   ....[57]....
        /*0df0*/ 	.word	0x00006ab0


	//   ....[58]....
        /*0df4*/ 	.word	0x00006b00


	//   ....[59]....
        /*0df8*/ 	.word	0x00006b50


	//   ....[60]....
        /*0dfc*/ 	.word	0x00006ba0


	//   ....[61]....
        /*0e00*/ 	.word	0x00006c00


	//   ....[62]....
        /*0e04*/ 	.word	0x00006c50


	//   ....[63]....
        /*0e08*/ 	.word	0x00006cb0


	//   ....[64]....
        /*0e0c*/ 	.word	0x00006d10


	//   ....[65]....
        /*0e10*/ 	.word	0x00006d70


	//   ....[66]....
        /*0e14*/ 	.word	0x00006dd0


	//   ....[67]....
        /*0e18*/ 	.word	0x00006e30


	//   ....[68]....
        /*0e1c*/ 	.word	0x00006f50


	//   ....[69]....
        /*0e20*/ 	.word	0x00006fa0


	//   ....[70]....
        /*0e24*/ 	.word	0x00006ff0


	//   ....[71]....
        /*0e28*/ 	.word	0x00007060


	//   ....[72]....
        /*0e2c*/ 	.word	0x000070d0


	//   ....[73]....
        /*0e30*/ 	.word	0x00007150


	//   ....[74]....
        /*0e34*/ 	.word	0x00007230


	//   ....[75]....
        /*0e38*/ 	.word	0x00007280


	//   ....[76]....
        /*0e3c*/ 	.word	0x000072d0


	//   ....[77]....
        /*0e40*/ 	.word	0x00007320


	//   ....[78]....
        /*0e44*/ 	.word	0x00007380


	//   ....[79]....
        /*0e48*/ 	.word	0x000073d0


	//   ....[80]....
        /*0e4c*/ 	.word	0x00007440


	//   ....[81]....
        /*0e50*/ 	.word	0x000074a0


	//   ....[82]....
        /*0e54*/ 	.word	0x00007510


	//   ....[83]....
        /*0e58*/ 	.word	0x00007590


	//   ....[84]....
        /*0e5c*/ 	.word	0x000075f0


	//   ....[85]....
        /*0e60*/ 	.word	0x00007670


	//   ....[86]....
        /*0e64*/ 	.word	0x000076f0


	//   ....[87]....
        /*0e68*/ 	.word	0x00007760


	//   ....[88]....
        /*0e6c*/ 	.word	0x00007820


	//   ....[89]....
        /*0e70*/ 	.word	0x00007890


	//   ....[90]....
        /*0e74*/ 	.word	0x00007960


	//   ....[91]....
        /*0e78*/ 	.word	0x000079c0


	//   ....[92]....
        /*0e7c*/ 	.word	0x00007a10


	//   ....[93]....
        /*0e80*/ 	.word	0x00007a80


	//   ....[94]....
        /*0e84*/ 	.word	0x00007ad0


	//   ....[95]....
        /*0e88*/ 	.word	0x00007b30


	//   ....[96]....
        /*0e8c*/ 	.word	0x00007ba0


	//   ....[97]....
        /*0e90*/ 	.word	0x00007c10


	//   ....[98]....
        /*0e94*/ 	.word	0x00007c80


	//   ....[99]....
        /*0e98*/ 	.word	0x00007cd0


	//   ....[100]....
        /*0e9c*/ 	.word	0x00007d20


	//   ....[101]....
        /*0ea0*/ 	.word	0x00007d80


	//   ....[102]....
        /*0ea4*/ 	.word	0x00007ea0


	//   ....[103]....
        /*0ea8*/ 	.word	0x00007f10


	//   ....[104]....
        /*0eac*/ 	.word	0x00007f80


	//   ....[105]....
        /*0eb0*/ 	.word	0x00007fd0


	//   ....[106]....
        /*0eb4*/ 	.word	0x00008020


	//   ....[107]....
        /*0eb8*/ 	.word	0x00008080


	//   ....[108]....
        /*0ebc*/ 	.word	0x00008120


	//   ....[109]....
        /*0ec0*/ 	.word	0x00008170


	//   ....[110]....
        /*0ec4*/ 	.word	0x000081c0


	//   ....[111]....
        /*0ec8*/ 	.word	0x00008210


	//   ....[112]....
        /*0ecc*/ 	.word	0x00008270


	//   ....[113]....
        /*0ed0*/ 	.word	0x000082c0


	//   ....[114]....
        /*0ed4*/ 	.word	0x00008310


	//   ....[115]....
        /*0ed8*/ 	.word	0x00008380


	//   ....[116]....
        /*0edc*/ 	.word	0x000083f0


	//   ....[117]....
        /*0ee0*/ 	.word	0x00008460


	//   ....[118]....
        /*0ee4*/ 	.word	0x000084c0


	//   ....[119]....
        /*0ee8*/ 	.word	0x000085e0


	//   ....[120]....
        /*0eec*/ 	.word	0x00008650


	//   ....[121]....
        /*0ef0*/ 	.word	0x000086c0


	//   ....[122]....
        /*0ef4*/ 	.word	0x00008730


	//   ....[123]....
        /*0ef8*/ 	.word	0x000087a0


	//   ....[124]....
        /*0efc*/ 	.word	0x00008800


	//   ....[125]....
        /*0f00*/ 	.word	0x000088a0


	//   ....[126]....
        /*0f04*/ 	.word	0x000088f0


	//   ....[127]....
        /*0f08*/ 	.word	0x00008940


	//   ....[128]....
        /*0f0c*/ 	.word	0x00008990


	//   ....[129]....
        /*0f10*/ 	.word	0x00008a30


	//   ....[130]....
        /*0f14*/ 	.word	0x00008a80


	//   ....[131]....
        /*0f18*/ 	.word	0x00008b40


	//   ....[132]....
        /*0f1c*/ 	.word	0x00008bb0


	//   ....[133]....
        /*0f20*/ 	.word	0x00008c00


	//   ....[134]....
        /*0f24*/ 	.word	0x00008c50


	//   ....[135]....
        /*0f28*/ 	.word	0x00008cb0


	//   ....[136]....
        /*0f2c*/ 	.word	0x00008d00


	//   ....[137]....
        /*0f30*/ 	.word	0x00008d60


	//   ....[138]....
        /*0f34*/ 	.word	0x00008db0


	//   ....[139]....
        /*0f38*/ 	.word	0x00008e00


	//   ....[140]....
        /*0f3c*/ 	.word	0x00008e50


	//   ....[141]....
        /*0f40*/ 	.word	0x00008eb0


	//   ....[142]....
        /*0f44*/ 	.word	0x00009010


	//   ....[143]....
        /*0f48*/ 	.word	0x00009080


	//   ....[144]....
        /*0f4c*/ 	.word	0x000090d0


	//   ....[145]....
        /*0f50*/ 	.word	0x00009120


	//   ....[146]....
        /*0f54*/ 	.word	0x00009170


	//   ....[147]....
        /*0f58*/ 	.word	0x000091c0


	//   ....[148]....
        /*0f5c*/ 	.word	0x00009210


	//   ....[149]....
        /*0f60*/ 	.word	0x000092c0


	//   ....[150]....
        /*0f64*/ 	.word	0x00009370


	//   ....[151]....
        /*0f68*/ 	.word	0x000093c0


	//   ....[152]....
        /*0f6c*/ 	.word	0x00009410


	//   ....[153]....
        /*0f70*/ 	.word	0x00009460


	//   ....[154]....
        /*0f74*/ 	.word	0x000094c0


	//   ....[155]....
        /*0f78*/ 	.word	0x00009510


	//   ....[156]....
        /*0f7c*/ 	.word	0x00009560


	//   ....[157]....
        /*0f80*/ 	.word	0x000095b0


	//   ....[158]....
        /*0f84*/ 	.word	0x00009810


	//   ....[159]....
        /*0f88*/ 	.word	0x000098b0


	//   ....[160]....
        /*0f8c*/ 	.word	0x00009910


	//   ....[161]....
        /*0f90*/ 	.word	0x00009960


	//   ....[162]....
        /*0f94*/ 	.word	0x000099c0


	//   ....[163]....
        /*0f98*/ 	.word	0x00009a10


	//   ....[164]....
        /*0f9c*/ 	.word	0x00009aa0


	//   ....[165]....
        /*0fa0*/ 	.word	0x00009b10


	//   ....[166]....
        /*0fa4*/ 	.word	0x00009c90


	//   ....[167]....
        /*0fa8*/ 	.word	0x00009d40


	//   ....[168]....
        /*0fac*/ 	.word	0x00009dc0


	//   ....[169]....
        /*0fb0*/ 	.word	0x00009ed0


	//   ....[170]....
        /*0fb4*/ 	.word	0x0000a010


	//   ....[171]....
        /*0fb8*/ 	.word	0x0000a150


	//   ....[172]....
        /*0fbc*/ 	.word	0x0000a1f0


	//   ....[173]....
        /*0fc0*/ 	.word	0x0000a270


	//   ....[174]....
        /*0fc4*/ 	.word	0x0000a410


	//   ....[175]....
        /*0fc8*/ 	.word	0x0000a560


	//   ....[176]....
        /*0fcc*/ 	.word	0x0000a600


	//   ....[177]....
        /*0fd0*/ 	.word	0x0000a650


	//   ....[178]....
        /*0fd4*/ 	.word	0x0000a6f0


	//   ....[179]....
        /*0fd8*/ 	.word	0x0000a9e0


	//   ....[180]....
        /*0fdc*/ 	.word	0x0000aa30


	//   ....[181]....
        /*0fe0*/ 	.word	0x0000aa90


	//   ....[182]....
        /*0fe4*/ 	.word	0x0000aae0


	//   ....[183]....
        /*0fe8*/ 	.word	0x0000ab30


	//   ....[184]....
        /*0fec*/ 	.word	0x0000ab80


	//   ....[185]....
        /*0ff0*/ 	.word	0x0000abe0


	//   ....[186]....
        /*0ff4*/ 	.word	0x0000ac30


	//   ....[187]....
        /*0ff8*/ 	.word	0x0000acb0


	//   ....[188]....
        /*0ffc*/ 	.word	0x0000ad00


	//   ....[189]....
        /*1000*/ 	.word	0x0000ad50


	//   ....[190]....
        /*1004*/ 	.word	0x0000adb0


	//   ....[191]....
        /*1008*/ 	.word	0x0000ae00


	//   ....[192]....
        /*100c*/ 	.word	0x0000ae80


	//   ....[193]....
        /*1010*/ 	.word	0x0000aed0


	//   ....[194]....
        /*1014*/ 	.word	0x0000af30


	//   ....[195]....
        /*1018*/ 	.word	0x0000af80


	//   ....[196]....
        /*101c*/ 	.word	0x0000aff0


	//   ....[197]....
        /*1020*/ 	.word	0x0000b080


	//   ....[198]....
        /*1024*/ 	.word	0x0000b200


	//   ....[199]....
        /*1028*/ 	.word	0x0000b250


	//   ....[200]....
        /*102c*/ 	.word	0x0000b2a0


	//   ....[201]....
        /*1030*/ 	.word	0x0000b2f0


	//   ....[202]....
        /*1034*/ 	.word	0x0000b340


	//   ....[203]....
        /*1038*/ 	.word	0x0000b3a0


	//   ....[204]....
        /*103c*/ 	.word	0x0000b400


	//   ....[205]....
        /*1040*/ 	.word	0x0000b460


	//   ....[206]....
        /*1044*/ 	.word	0x0000b4b0


	//   ....[207]....
        /*1048*/ 	.word	0x0000b500


	//   ....[208]....
        /*104c*/ 	.word	0x0000b570


	//   ....[209]....
        /*1050*/ 	.word	0x0000b5d0


	//   ....[210]....
        /*1054*/ 	.word	0x0000b690


	//   ....[211]....
        /*1058*/ 	.word	0x0000b6e0


	//   ....[212]....
        /*105c*/ 	.word	0x0000b730


	//   ....[213]....
        /*1060*/ 	.word	0x0000b7a0


	//   ....[214]....
        /*1064*/ 	.word	0x0000b820


	//   ....[215]....
        /*1068*/ 	.word	0x0000b870


	//   ....[216]....
        /*106c*/ 	.word	0x0000b8c0


	//   ....[217]....
        /*1070*/ 	.word	0x0000b990


	//   ....[218]....
        /*1074*/ 	.word	0x0000ba00


	//   ....[219]....
        /*1078*/ 	.word	0x0000ba60


	//   ....[220]....
        /*107c*/ 	.word	0x0000bac0


	//   ....[221]....
        /*1080*/ 	.word	0x0000bb20


	//   ....[222]....
        /*1084*/ 	.word	0x0000bb80


	//   ....[223]....
        /*1088*/ 	.word	0x0000bbe0


	//   ....[224]....
        /*108c*/ 	.word	0x0000bc30


	//   ....[225]....
        /*1090*/ 	.word	0x0000bca0


	//   ....[226]....
        /*1094*/ 	.word	0x0000bd00


	//   ....[227]....
        /*1098*/ 	.word	0x0000bd90


	//   ....[228]....
        /*109c*/ 	.word	0x0000bde0


	//   ....[229]....
        /*10a0*/ 	.word	0x0000beb0


	//   ....[230]....
        /*10a4*/ 	.word	0x0000c280


	//   ....[231]....
        /*10a8*/ 	.word	0x0000c350


	//   ....[232]....
        /*10ac*/ 	.word	0x0000c3b0


	//   ....[233]....
        /*10b0*/ 	.word	0x0000c420


	//   ....[234]....
        /*10b4*/ 	.word	0x0000c470


	//   ....[235]....
        /*10b8*/ 	.word	0x0000c4c0


	//   ....[236]....
        /*10bc*/ 	.word	0x0000c510


	//   ....[237]....
        /*10c0*/ 	.word	0x0000c560


	//   ....[238]....
        /*10c4*/ 	.word	0x0000c5b0


	//   ....[239]....
        /*10c8*/ 	.word	0x0000c670


	//   ....[240]....
        /*10cc*/ 	.word	0x0000c720


	//   ....[241]....
        /*10d0*/ 	.word	0x0000c790


	//   ....[242]....
        /*10d4*/ 	.word	0x0000c800


	//   ....[243]....
        /*10d8*/ 	.word	0x0000c870


	//   ....[244]....
        /*10dc*/ 	.word	0x0000c8e0


	//   ....[245]....
        /*10e0*/ 	.word	0x0000c950


	//   ....[246]....
        /*10e4*/ 	.word	0x0000c9c0


	//   ....[247]....
        /*10e8*/ 	.word	0x0000ca30


	//   ....[248]....
        /*10ec*/ 	.word	0x0000caa0


	//   ....[249]....
        /*10f0*/ 	.word	0x0000cb20


	//   ....[250]....
        /*10f4*/ 	.word	0x0000cb90


	//   ....[251]....
        /*10f8*/ 	.word	0x0000cc00


	//   ....[252]....
        /*10fc*/ 	.word	0x0000cc70


	//   ....[253]....
        /*1100*/ 	.word	0x0000cce0


	//   ....[254]....
        /*1104*/ 	.word	0x0000cd50


	//   ....[255]....
        /*1108*/ 	.word	0x0000cdc0


	//   ....[0]....
        /*110c*/ 	.word	0x0000ce30


	//   ....[1]....
        /*1110*/ 	.word	0x0000cea0


	//   ....[2]....
        /*1114*/ 	.word	0x0000cf10


	//   ....[3]....
        /*1118*/ 	.word	0x0000cf80


	//   ....[4]....
        /*111c*/ 	.word	0x0000cff0


	//   ....[5]....
        /*1120*/ 	.word	0x0000d060


	//   ....[6]....
        /*1124*/ 	.word	0x0000d0d0


	//   ....[7]....
        /*1128*/ 	.word	0x0000d140


	//   ....[8]....
        /*112c*/ 	.word	0x0000d1b0


	//   ....[9]....
        /*1130*/ 	.word	0x0000d230


	//   ....[10]....
        /*1134*/ 	.word	0x0000d2b0


	//   ....[11]....
        /*1138*/ 	.word	0x0000d340


	//   ....[12]....
        /*113c*/ 	.word	0x0000d3b0


	//   ....[13]....
        /*1140*/ 	.word	0x0000d400


	//   ....[14]....
        /*1144*/ 	.word	0x0000d450


	//   ....[15]....
        /*1148*/ 	.word	0x0000d4a0


	//   ....[16]....
        /*114c*/ 	.word	0x0000d4f0


	//   ....[17]....
        /*1150*/ 	.word	0x0000d540


	//   ....[18]....
        /*1154*/ 	.word	0x0000d590


	//   ....[19]....
        /*1158*/ 	.word	0x0000d5e0


	//   ....[20]....
        /*115c*/ 	.word	0x0000d630


	//   ....[21]....
        /*1160*/ 	.word	0x0000d680


	//   ....[22]....
        /*1164*/ 	.word	0x0000d6d0


	//   ....[23]....
        /*1168*/ 	.word	0x0000d790


	//   ....[24]....
        /*116c*/ 	.word	0x0000d8f0


	//   ....[25]....
        /*1170*/ 	.word	0x0000d960


	//   ....[26]....
        /*1174*/ 	.word	0x0000d9d0


	//   ....[27]....
        /*1178*/ 	.word	0x0000da40


	//----- nvinfo : EIATTR_VRC_CTA_INIT_COUNT
	.align		4
.L_45:
        /*117c*/ 	.byte	0x02, 0x4a
	.zero		1
	.zero		1


	//----- nvinfo : EIATTR_EXIT_INSTR_OFFSETS
	.align		4
        /*1180*/ 	.byte	0x04, 0x1c
        /*1182*/ 	.short	(.L_47 - .L_46)


	//   ....[0]....
.L_46:
        /*1184*/ 	.word	0x000057e0


	//----- nvinfo : EIATTR_CRS_STACK_SIZE
	.align		4
.L_47:
        /*1188*/ 	.byte	0x04, 0x1e
        /*118a*/ 	.short	(.L_49 - .L_48)
.L_48:
        /*118c*/ 	.word	0x00000000


	//----- nvinfo : EIATTR_CBANK_PARAM_SIZE
	.align		4
.L_49:
        /*1190*/ 	.byte	0x03, 0x19
        /*1192*/ 	.short	0x0038


	//----- nvinfo : EIATTR_PARAM_CBANK
	.align		4
        /*1194*/ 	.byte	0x04, 0x0a
        /*1196*/ 	.short	(.L_51 - .L_50)
	.align		4
.L_50:
        /*1198*/ 	.word	index@(.nv.constant0._Z12_spmm_conv_3PKfPfiiPKiS3_S3_S0_)
        /*119c*/ 	.short	0x0380
        /*119e*/ 	.short	0x0038


	//----- nvinfo : EIATTR_SW_WAR
	.align		4
.L_51:
        /*11a0*/ 	.byte	0x04, 0x36
        /*11a2*/ 	.short	(.L_53 - .L_52)
.L_52:
        /*11a4*/ 	.word	0x00000008
.L_53:


//--------------------- .nv.info._Z12_spmm_conv_2PKfPfiiPKiS3_S3_S0_ --------------------------
	.section	.nv.info._Z12_spmm_conv_2PKfPfiiPKiS3_S3_S0_,"",@"SHT_CUDA_INFO"
	.sectionflags	@""
	.align	4


	//----- nvinfo : EIATTR_CUDA_API_VERSION
	.align		4
        /*0000*/ 	.byte	0x04, 0x37
        /*0002*/ 	.short	(.L_55 - .L_54)
.L_54:
        /*0004*/ 	.word	0x00000082


	//----- nvinfo : EIATTR_KPARAM_INFO
	.align		4
.L_55:
        /*0008*/ 	.byte	0x04, 0x17
        /*000a*/ 	.short	(.L_57 - .L_56)
.L_56:
        /*000c*/ 	.word	0x00000000
        /*0010*/ 	.short	0x0007
        /*0012*/ 	.short	0x0030
        /*0014*/ 	.byte	0x00, 0xf5, 0x21, 0x00


	//----- nvinfo : EIATTR_KPARAM_INFO
	.align		4
.L_57:
        /*0018*/ 	.byte	0x04, 0x17
        /*001a*/ 	.short	(.L_59 - .L_58)
.L_58:
        /*001c*/ 	.word	0x00000000
        /*0020*/ 	.short	0x0006
        /*0022*/ 	.short	0x0028
        /*0024*/ 	.byte	0x00, 0xf5, 0x21, 0x00


	//----- nvinfo : EIATTR_KPARAM_INFO
	.align		4
.L_59:
        /*0028*/ 	.byte	0x04, 0x17
        /*002a*/ 	.short	(.L_61 - .L_60)
.L_60:
        /*002c*/ 	.word	0x00000000
        /*0030*/ 	.short	0x0005
        /*0032*/ 	.short	0x0020
        /*0034*/ 	.byte	0x00, 0xf5, 0x21, 0x00


	//----- nvinfo : EIATTR_KPARAM_INFO
	.align		4
.L_61:
        /*0038*/ 	.byte	0x04, 0x17
        /*003a*/ 	.short	(.L_63 - .L_62)
.L_62:
        /*003c*/ 	.word	0x00000000
        /*0040*/ 	.short	0x0004
        /*0042*/ 	.short	0x0018
        /*0044*/ 	.byte	0x00, 0xf5, 0x21, 0x00


	//----- nvinfo : EIATTR_KPARAM_INFO
	.align		4
.L_63:
        /*0048*/ 	.byte	0x04, 0x17
        /*004a*/ 	.short	(.L_65 - .L_64)
.L_64:
        /*004c*/ 	.word	0x00000000
        /*0050*/ 	.short	0x0003
        /*0052*/ 	.short	0x0014
        /*0054*/ 	.byte	0x00, 0xf0, 0x11, 0x00


	//----- nvinfo : EIATTR_KPARAM_INFO
	.align		4
.L_65:
        /*0058*/ 	.byte	0x04, 0x17
        /*005a*/ 	.short	(.L_67 - .L_66)
.L_66:
        /*005c*/ 	.word	0x00000000
        /*0060*/ 	.short	0x0002
        /*0062*/ 	.short	0x0010
        /*0064*/ 	.byte	0x00, 0xf0, 0x11, 0x00


	//----- nvinfo : EIATTR_KPARAM_INFO
	.align		4
.L_67:
        /*0068*/ 	.byte	0x04, 0x17
        /*006a*/ 	.short	(.L_69 - .L_68)
.L_68:
        /*006c*/ 	.word	0x00000000
        /*0070*/ 	.short	0x0001
        /*0072*/ 	.short	0x0008
        /*0074*/ 	.byte	0x00, 0xf5, 0x21, 0x00


	//----- nvinfo : EIATTR_KPARAM_INFO
	.align		4
.L_69:
        /*0078*/ 	.byte	0x04, 0x17
        /*007a*/ 	.short	(.L_71 - .L_70)
.L_70:
        /*007c*/ 	.word	0x00000000
        /*0080*/ 	.short	0x0000
        /*0082*/ 	.short	0x0000
        /*0084*/ 	.byte	0x00, 0xf5, 0x21, 0x00


	//----- nvinfo : EIATTR_SPARSE_MMA_MASK
	.align		4
.L_71:
        /*0088*/ 	.byte	0x03, 0x50
        /*008a*/ 	.short	0x0000


	//----- nvinfo : EIATTR_MAXREG_COUNT
	.align		4
        /*008c*/ 	.byte	0x03, 0x1b
        /*008e*/ 	.short	0x00ff


	//----- nvinfo : EIATTR_MERCURY_ISA_VERSION
	.align		4
        /*0090*/ 	.byte	0x03, 0x5f
        /*0092*/ 	.short	0x0101


	//----- nvinfo : EIATTR_COOP_GROUP_MASK_REGIDS
	.align		4
        /*0094*/ 	.byte	0x04, 0x29
        /*0096*/ 	.short	(.L_73 - .L_72)


	//   ....[0]....
.L_72:
        /*0098*/ 	.word	0xffffffff


	//   ....[1]....
        /*009c*/ 	.word	0xffffffff


	//   ....[2]....
        /*00a0*/ 	.word	0xffffffff


	//   ....[3]....
        /*00a4*/ 	.word	0xffffffff


	//   ....[4]....
        /*00a8*/ 	.word	0xffffffff


	//   ....[5]....
        /*00ac*/ 	.word	0xffffffff


	//   ....[6]....
        /*00b0*/ 	.word	0xffffffff


	//   ....[7]....
        /*00b4*/ 	.word	0xffffffff


	//   ....[8]....
        /*00b8*/ 	.word	0xffffffff


	//   ....[9]....
        /*00bc*/ 	.word	0xffffffff


	//   ....[10]....
        /*00c0*/ 	.word	0xffffffff


	//   ....[11]....
        /*00c4*/ 	.word	0xffffffff


	//   ....[12]....
        /*00c8*/ 	.word	0xffffffff


	//   ....[13]....
        /*00cc*/ 	.word	0xffffffff


	//   ....[14]....
        /*00d0*/ 	.word	0xffffffff


	//   ....[15]....
        /*00d4*/ 	.word	0xffffffff


	//   ....[16]....
        /*00d8*/ 	.word	0xffffffff


	//   ....[17]....
        /*00dc*/ 	.word	0xffffffff


	//   ....[18]....
        /*00e0*/ 	.word	0xffffffff


	//   ....[19]....
        /*00e4*/ 	.word	0xffffffff


	//   ....[20]....
        /*00e8*/ 	.word	0xffffffff


	//   ....[21]....
        /*00ec*/ 	.word	0xffffffff


	//   ....[22]....
        /*00f0*/ 	.word	0xffffffff


	//   ....[23]....
        /*00f4*/ 	.word	0xffffffff


	//   ....[24]....
        /*00f8*/ 	.word	0xffffffff


	//   ....[25]....
        /*00fc*/ 	.word	0xffffffff


	//   ....[26]....
        /*0100*/ 	.word	0xffffffff


	//   ....[27]....
        /*0104*/ 	.word	0xffffffff


	//   ....[28]....
        /*0108*/ 	.word	0xffffffff


	//   ....[29]....
        /*010c*/ 	.word	0xffffffff


	//   ....[30]....
        /*0110*/ 	.word	0xffffffff


	//   ....[31]....
        /*0114*/ 	.word	0xffffffff


	//   ....[32]....
        /*0118*/ 	.word	0xffffffff


	//   ....[33]....
        /*011c*/ 	.word	0xffffffff


	//   ....[34]....
        /*0120*/ 	.word	0xffffffff


	//   ....[35]....
        /*0124*/ 	.word	0xffffffff


	//   ....[36]....
        /*0128*/ 	.word	0xffffffff


	//   ....[37]....
        /*012c*/ 	.word	0xffffffff


	//   ....[38]....
        /*0130*/ 	.word	0xffffffff


	//   ....[39]....
        /*0134*/ 	.word	0xffffffff


	//   ....[40]....
        /*0138*/ 	.word	0xffffffff


	//   ....[41]....
        /*013c*/ 	.word	0xffffffff


	//   ....[42]....
        /*0140*/ 	.word	0xffffffff


	//   ....[43]....
        /*0144*/ 	.word	0xffffffff


	//   ....[44]....
        /*0148*/ 	.word	0xffffffff


	//   ....[45]....
        /*014c*/ 	.word	0xffffffff


	//   ....[46]....
        /*0150*/ 	.word	0xffffffff


	//   ....[47]....
        /*0154*/ 	.word	0xffffffff


	//   ....[48]....
        /*0158*/ 	.word	0xffffffff


	//   ....[49]....
        /*015c*/ 	.word	0xffffffff


	//   ....[50]....
        /*0160*/ 	.word	0xffffffff


	//   ....[51]....
        /*0164*/ 	.word	0xffffffff


	//   ....[52]....
        /*0168*/ 	.word	0xffffffff


	//   ....[53]....
        /*016c*/ 	.word	0xffffffff


	//   ....[54]....
        /*0170*/ 	.word	0xffffffff


	//   ....[55]....
        /*0174*/ 	.word	0xffffffff


	//   ....[56]....
        /*0178*/ 	.word	0xffffffff


	//   ....[57]....
        /*017c*/ 	.word	0xffffffff


	//   ....[58]....
        /*0180*/ 	.word	0xffffffff


	//   ....[59]....
        /*0184*/ 	.word	0xffffffff


	//   ....[60]....
        /*0188*/ 	.word	0xffffffff


	//   ....[61]....
        /*018c*/ 	.word	0xffffffff


	//   ....[62]....
        /*0190*/ 	.word	0xffffffff


	//   ....[63]....
        /*0194*/ 	.word	0xffffffff


	//   ....[64]....
        /*0198*/ 	.word	0xffffffff


	//   ....[65]....
        /*019c*/ 	.word	0xffffffff


	//   ....[66]....
        /*01a0*/ 	.word	0xffffffff


	//   ....[67]....
        /*01a4*/ 	.word	0xffffffff


	//   ....[68]....
        /*01a8*/ 	.word	0xffffffff


	//   ....[69]....
        /*01ac*/ 	.word	0xffffffff


	//   ....[70]....
        /*01b0*/ 	.word	0xffffffff


	//   ....[71]....
        /*01b4*/ 	.word	0xffffffff


	//   ....[72]....
        /*01b8*/ 	.word	0xffffffff


	//   ....[73]....
        /*01bc*/ 	.word	0xffffffff


	//   ....[74]....
        /*01c0*/ 	.word	0xffffffff


	//   ....[75]....
        /*01c4*/ 	.word	0xffffffff


	//   ....[76]....
        /*01c8*/ 	.word	0xffffffff


	//   ....[77]....
        /*01cc*/ 	.word	0xffffffff


	//   ....[78]....
        /*01d0*/ 	.word	0xffffffff


	//   ....[79]....
        /*01d4*/ 	.word	0xffffffff


	//   ....[80]....
        /*01d8*/ 	.word	0xffffffff


	//   ....[81]....
        /*01dc*/ 	.word	0xffffffff


	//   ....[82]....
        /*01e0*/ 	.word	0xffffffff


	//   ....[83]....
        /*01e4*/ 	.word	0xffffffff


	//   ....[84]....
        /*01e8*/ 	.word	0xffffffff


	//   ....[85]....
        /*01ec*/ 	.word	0xffffffff


	//   ....[86]....
        /*01f0*/ 	.word	0xffffffff


	//   ....[87]....
        /*01f4*/ 	.word	0xffffffff


	//   ....[88]....
        /*01f8*/ 	.word	0xffffffff


	//   ....[89]....
        /*01fc*/ 	.word	0xffffffff


	//   ....[90]....
        /*0200*/ 	.word	0xffffffff


	//   ....[91]....
        /*0204*/ 	.word	0xffffffff


	//   ....[92]....
        /*0208*/ 	.word	0xffffffff


	//   ....[93]....
        /*020c*/ 	.word	0xffffffff


	//   ....[94]....
        /*0210*/ 	.word	0xffffffff


	//   ....[95]....
        /*0214*/ 	.word	0xffffffff


	//   ....[96]....
        /*0218*/ 	.word	0xffffffff


	//   ....[97]....
        /*021c*/ 	.word	0xffffffff


	//   ....[98]....
        /*0220*/ 	.word	0xffffffff


	//   ....[99]....
        /*0224*/ 	.word	0xffffffff


	//   ....[100]....
        /*0228*/ 	.word	0xffffffff


	//   ....[101]....
        /*022c*/ 	.word	0xffffffff


	//   ....[102]....
        /*0230*/ 	.word	0xffffffff


	//   ....[103]....
        /*0234*/ 	.word	0xffffffff


	//   ....[104]....
        /*0238*/ 	.word	0xffffffff


	//   ....[105]....
        /*023c*/ 	.word	0xffffffff


	//   ....[106]....
        /*0240*/ 	.word	0xffffffff


	//   ....[107]....
        /*0244*/ 	.word	0xffffffff


	//   ....[108]....
        /*0248*/ 	.word	0xffffffff


	//   ....[109]....
        /*024c*/ 	.word	0xffffffff


	//   ....[110]....
        /*0250*/ 	.word	0xffffffff


	//   ....[111]....
        /*0254*/ 	.word	0xffffffff


	//   ....[112]....
        /*0258*/ 	.word	0xffffffff


	//   ....[113]....
        /*025c*/ 	.word	0xffffffff


	//   ....[114]....
        /*0260*/ 	.word	0xffffffff


	//   ....[115]....
        /*0264*/ 	.word	0xffffffff


	//   ....[116]....
        /*0268*/ 	.word	0xffffffff


	//   ....[117]....
        /*026c*/ 	.word	0xffffffff


	//   ....[118]....
        /*0270*/ 	.word	0xffffffff


	//   ....[119]....
        /*0274*/ 	.word	0xffffffff


	//   ....[120]....
        /*0278*/ 	.word	0xffffffff


	//   ....[121]....
        /*027c*/ 	.word	0xffffffff


	//   ....[122]....
        /*0280*/ 	.word	0xffffffff


	//   ....[123]....
        /*0284*/ 	.word	0xffffffff


	//   ....[124]....
        /*0288*/ 	.word	0xffffffff


	//   ....[125]....
        /*028c*/ 	.word	0xffffffff


	//   ....[126]....
        /*0290*/ 	.word	0xffffffff


	//   ....[127]....
        /*0294*/ 	.word	0xffffffff


	//   ....[128]....
        /*0298*/ 	.word	0xffffffff


	//   ....[129]....
        /*029c*/ 	.word	0xffffffff


	//   ....[130]....
        /*02a0*/ 	.word	0xffffffff


	//   ....[131]....
        /*02a4*/ 	.word	0xffffffff


	//   ....[132]....
        /*02a8*/ 	.word	0xffffffff


	//   ....[133]....
        /*02ac*/ 	.word	0xffffffff


	//   ....[134]....
        /*02b0*/ 	.word	0xffffffff


	//   ....[135]....
        /*02b4*/ 	.word	0xffffffff


	//   ....[136]....
        /*02b8*/ 	.word	0xffffffff


	//   ....[137]....
        /*02bc*/ 	.word	0xffffffff


	//   ....[138]....
        /*02c0*/ 	.word	0xffffffff


	//   ....[139]....
        /*02c4*/ 	.word	0xffffffff


	//   ....[140]....
        /*02c8*/ 	.word	0xffffffff


	//   ....[141]....
        /*02cc*/ 	.word	0xffffffff


	//   ....[142]....
        /*02d0*/ 	.word	0xffffffff


	//   ....[143]....
        /*02d4*/ 	.word	0xffffffff


	//   ....[144]....
        /*02d8*/ 	.word	0xffffffff


	//   ....[145]....
        /*02dc*/ 	.word	0xffffffff


	//   ....[146]....
        /*02e0*/ 	.word	0xffffffff


	//   ....[147]....
        /*02e4*/ 	.word	0xffffffff


	//   ....[148]....
        /*02e8*/ 	.word	0xffffffff


	//   ....[149]....
        /*02ec*/ 	.word	0xffffffff


	//   ....[150]....
        /*02f0*/ 	.word	0xffffffff


	//   ....[151]....
        /*02f4*/ 	.word	0xffffffff


	//   ....[152]....
        /*02f8*/ 	.word	0xffffffff


	//   ....[153]....
        /*02fc*/ 	.word	0xffffffff


	//   ....[154]....
        /*0300*/ 	.word	0xffffffff


	//   ....[155]....
        /*0304*/ 	.word	0xffffffff


	//   ....[156]....
        /*0308*/ 	.word	0xffffffff


	//   ....[157]....
        /*030c*/ 	.word	0xffffffff


	//   ....[158]....
        /*0310*/ 	.word	0xffffffff


	//   ....[159]....
        /*0314*/ 	.word	0xffffffff


	//   ....[160]....
        /*0318*/ 	.word	0xffffffff


	//   ....[161]....
        /*031c*/ 	.word	0xffffffff


	//   ....[162]....
        /*0320*/ 	.word	0xffffffff


	//   ....[163]....
        /*0324*/ 	.word	0xffffffff


	//   ....[164]....
        /*0328*/ 	.word	0xffffffff


	//   ....[165]....
        /*032c*/ 	.word	0xffffffff


	//   ....[166]....
        /*0330*/ 	.word	0xffffffff


	//   ....[167]....
        /*0334*/ 	.word	0xffffffff


	//   ....[168]....
        /*0338*/ 	.word	0xffffffff


	//   ....[169]....
        /*033c*/ 	.word	0xffffffff


	//   ....[170]....
        /*0340*/ 	.word	0xffffffff


	//   ....[171]....
        /*0344*/ 	.word	0xffffffff


	//   ....[172]....
        /*0348*/ 	.word	0xffffffff


	//   ....[173]....
        /*034c*/ 	.word	0xffffffff


	//   ....[174]....
        /*0350*/ 	.word	0xffffffff


	//   ....[175]....
        /*0354*/ 	.word	0xffffffff


	//   ....[176]....
        /*0358*/ 	.word	0xffffffff


	//   ....[177]....
        /*035c*/ 	.word	0xffffffff


	//   ....[178]....
        /*0360*/ 	.word	0xffffffff


	//   ....[179]....
        /*0364*/ 	.word	0xffffffff


	//   ....[180]....
        /*0368*/ 	.word	0xffffffff


	//   ....[181]....
        /*036c*/ 	.word	0xffffffff


	//   ....[182]....
        /*0370*/ 	.word	0xffffffff


	//   ....[183]....
        /*0374*/ 	.word	0xffffffff


	//   ....[184]....
        /*0378*/ 	.word	0xffffffff


	//   ....[185]....
        /*037c*/ 	.word	0xffffffff


	//   ....[186]....
        /*0380*/ 	.word	0xffffffff


	//   ....[187]....
        /*0384*/ 	.word	0xffffffff


	//   ....[188]....
        /*0388*/ 	.word	0xffffffff


	//   ....[189]....
        /*038c*/ 	.word	0xffffffff


	//   ....[190]....
        /*0390*/ 	.word	0xffffffff


	//   ....[191]....
        /*0394*/ 	.word	0xffffffff


	//   ....[192]....
        /*0398*/ 	.word	0xffffffff


	//   ....[193]....
        /*039c*/ 	.word	0xffffffff


	//   ....[194]....
        /*03a0*/ 	.word	0xffffffff


	//   ....[195]....
        /*03a4*/ 	.word	0xffffffff


	//   ....[196]....
        /*03a8*/ 	.word	0xffffffff


	//   ....[197]....
        /*03ac*/ 	.word	0xffffffff


	//   ....[198]....
        /*03b0*/ 	.word	0xffffffff


	//   ....[199]....
        /*03b4*/ 	.word	0xffffffff


	//   ....[200]....
        /*03b8*/ 	.word	0xffffffff


	//   ....[201]....
        /*03bc*/ 	.word	0xffffffff


	//   ....[202]....
        /*03c0*/ 	.word	0xffffffff


	//   ....[203]....
        /*03c4*/ 	.word	0xffffffff


	//   ....[204]....
        /*03c8*/ 	.word	0xffffffff


	//   ....[205]....
        /*03cc*/ 	.word	0xffffffff


	//   ....[206]....
        /*03d0*/ 	.word	0xffffffff


	//   ....[207]....
        /*03d4*/ 	.word	0xffffffff


	//   ....[208]....
        /*03d8*/ 	.word	0xffffffff


	//   ....[209]....
        /*03dc*/ 	.word	0xffffffff


	//   ....[210]....
        /*03e0*/ 	.word	0xffffffff


	//   ....[211]....
        /*03e4*/ 	.word	0xffffffff


	//   ....[212]....
        /*03e8*/ 	.word	0xffffffff


	//   ....[213]....
        /*03ec*/ 	.word	0xffffffff


	//   ....[214]....
        /*03f0*/ 	.word	0xffffffff


	//   ....[215]....
        /*03f4*/ 	.word	0xffffffff


	//   ....[216]....
        /*03f8*/ 	.word	0xffffffff


	//   ....[217]....
        /*03fc*/ 	.word	0xffffffff


	//   ....[218]....
        /*0400*/ 	.word	0xffffffff


	//   ....[219]....
        /*0404*/ 	.word	0xffffffff


	//   ....[220]....
        /*0408*/ 	.word	0xffffffff


	//   ....[221]....
        /*040c*/ 	.word	0xffffffff


	//   ....[222]....
        /*0410*/ 	.word	0xffffffff


	//   ....[223]....
        /*0414*/ 	.word	0xffffffff


	//   ....[224]....
        /*0418*/ 	.word	0xffffffff


	//   ....[225]....
        /*041c*/ 	.word	0xffffffff


	//   ....[226]....
        /*0420*/ 	.word	0xffffffff


	//   ....[227]....
        /*0424*/ 	.word	0xffffffff


	//   ....[228]....
        /*0428*/ 	.word	0xffffffff


	//   ....[229]....
        /*042c*/ 	.word	0xffffffff


	//   ....[230]....
        /*0430*/ 	.word	0xffffffff


	//   ....[231]....
        /*0434*/ 	.word	0xffffffff


	//   ....[232]....
        /*0438*/ 	.word	0xffffffff


	//   ....[233]....
        /*043c*/ 	.word	0xffffffff


	//   ....[234]....
        /*0440*/ 	.word	0xffffffff


	//   ....[235]....
        /*0444*/ 	.word	0xffffffff


	//   ....[236]....
        /*0448*/ 	.word	0xffffffff


	//   ....[237]....
        /*044c*/ 	.word	0xffffffff


	//   ....[238]....
        /*0450*/ 	.word	0xffffffff


	//   ....[239]....
        /*0454*/ 	.word	0xffffffff


	//   ....[240]....
        /*0458*/ 	.word	0xffffffff


	//   ....[241]....
        /*045c*/ 	.word	0xffffffff


	//   ....[242]....
        /*0460*/ 	.word	0xffffffff


	//   ....[243]....
        /*0464*/ 	.word	0xffffffff


	//   ....[244]....
        /*0468*/ 	.word	0xffffffff


	//   ....[245]....
        /*046c*/ 	.word	0xffffffff


	//   ....[246]....
        /*0470*/ 	.word	0xffffffff


	//   ....[247]....
        /*0474*/ 	.word	0xffffffff


	//   ....[248]....
        /*0478*/ 	.word	0xffffffff


	//   ....[249]....
        /*047c*/ 	.word	0xffffffff


	//   ....[250]....
        /*0480*/ 	.word	0xffffffff


	//   ....[251]....
        /*0484*/ 	.word	0xffffffff


	//   ....[252]....
        /*0488*/ 	.word	0xffffffff


	//   ....[253]....
        /*048c*/ 	.word	0xffffffff


	//   ....[254]....
        /*0490*/ 	.word	0xffffffff


	//   ....[255]....
        /*0494*/ 	.word	0xffffffff


	//   ....[0]....
        /*0498*/ 	.word	0xffffffff


	//   ....[1]....
        /*049c*/ 	.word	0xffffffff


	//   ....[2]....
        /*04a0*/ 	.word	0xffffffff


	//   ....[3]....
        /*04a4*/ 	.word	0xffffffff


	//   ....[4]....
        /*04a8*/ 	.word	0xffffffff


	//   ....[5]....
        /*04ac*/ 	.word	0xffffffff


	//   ....[6]....
        /*04b0*/ 	.word	0xffffffff


	//   ....[7]....
        /*04b4*/ 	.word	0xffffffff


	//   ....[8]....
        /*04b8*/ 	.word	0xffffffff


	//   ....[9]....
        /*04bc*/ 	.word	0xffffffff


	//   ....[10]....
        /*04c0*/ 	.word	0xffffffff


	//   ....[11]....
        /*04c4*/ 	.word	0xffffffff


	//   ....[12]....
        /*04c8*/ 	.word	0xffffffff


	//   ....[13]....
        /*04cc*/ 	.word	0xffffffff


	//   ....[14]....
        /*04d0*/ 	.word	0xffffffff


	//   ....[15]....
        /*04d4*/ 	.word	0xffffffff


	//   ....[16]....
        /*04d8*/ 	.word	0xffffffff


	//   ....[17]....
        /*04dc*/ 	.word	0xffffffff


	//   ....[18]....
        /*04e0*/ 	.word	0xffffffff


	//   ....[19]....
        /*04e4*/ 	.word	0xffffffff


	//   ....[20]....
        /*04e8*/ 	.word	0xffffffff


	//   ....[21]....
        /*04ec*/ 	.word	0xffffffff


	//   ....[22]....
        /*04f0*/ 	.word	0xffffffff


	//   ....[23]....
        /*04f4*/ 	.word	0xffffffff


	//   ....[24]....
        /*04f8*/ 	.word	0xffffffff


	//   ....[25]....
        /*04fc*/ 	.word	0xffffffff


	//   ....[26]....
        /*0500*/ 	.word	0xffffffff


	//   ....[27]....
        /*0504*/ 	.word	0xffffffff


	//   ....[28]....
        /*0508*/ 	.word	0xffffffff


	//   ....[29]....
        /*050c*/ 	.word	0xffffffff


	//   ....[30]....
        /*0510*/ 	.word	0xffffffff


	//   ....[31]....
        /*0514*/ 	.word	0xffffffff


	//   ....[32]....
        /*0518*/ 	.word	0xffffffff


	//   ....[33]....
        /*051c*/ 	.word	0xffffffff


	//   ....[34]....
        /*0520*/ 	.word	0xffffffff


	//   ....[35]....
        /*0524*/ 	.word	0xffffffff


	//   ....[36]....
        /*0528*/ 	.word	0xffffffff


	//   ....[37]....
        /*052c*/ 	.word	0xffffffff


	//   ....[38]....
        /*0530*/ 	.word	0xffffffff


	//   ....[39]....
        /*0534*/ 	.word	0xffffffff


	//   ....[40]....
        /*0538*/ 	.word	0xffffffff


	//   ....[41]....
        /*053c*/ 	.word	0xffffffff


	//   ....[42]....
        /*0540*/ 	.word	0xffffffff


	//   ....[43]....
        /*0544*/ 	.word	0xffffffff


	//   ....[44]....
        /*0548*/ 	.word	0xffffffff


	//   ....[45]....
        /*054c*/ 	.word	0xffffffff


	//   ....[46]....
        /*0550*/ 	.word	0xffffffff


	//   ....[47]....
        /*0554*/ 	.word	0xffffffff


	//   ....[48]....
        /*0558*/ 	.word	0xffffffff


	//   ....[49]....
        /*055c*/ 	.word	0xffffffff


	//   ....[50]....
        /*0560*/ 	.word	0xffffffff


	//   ....[51]....
        /*0564*/ 	.word	0xffffffff


	//   ....[52]....
        /*0568*/ 	.word	0xffffffff


	//   ....[53]....
        /*056c*/ 	.word	0xffffffff


	//   ....[54]....
        /*0570*/ 	.word	0xffffffff


	//   ....[55]....
        /*0574*/ 	.word	0xffffffff


	//   ....[56]....
        /*0578*/ 	.word	0xffffffff


	//   ....[57]....
        /*057c*/ 	.word	0xffffffff


	//   ....[58]....
        /*0580*/ 	.word	0xffffffff


	//   ....[59]....
        /*0584*/ 	.word	0xffffffff


	//   ....[60]....
        /*0588*/ 	.word	0xffffffff


	//   ....[61]....
        /*058c*/ 	.word	0xffffffff


	//   ....[62]....
        /*0590*/ 	.word	0xffffffff


	//   ....[63]....
        /*0594*/ 	.word	0xffffffff


	//   ....[64]....
        /*0598*/ 	.word	0xffffffff


	//   ....[65]....
        /*059c*/ 	.word	0xffffffff


	//   ....[66]....
        /*05a0*/ 	.word	0xffffffff


	//   ....[67]....
        /*05a4*/ 	.word	0xffffffff


	//   ....[68]....
        /*05a8*/ 	.word	0xffffffff


	//   ....[69]....
        /*05ac*/ 	.word	0xffffffff


	//   ....[70]....
        /*05b0*/ 	.word	0xffffffff


	//   ....[71]....
        /*05b4*/ 	.word	0xffffffff


	//   ....[72]....
        /*05b8*/ 	.word	0xffffffff


	//   ....[73]....
        /*05bc*/ 	.word	0xffffffff


	//   ....[74]....
        /*05c0*/ 	.word	0xffffffff


	//   ....[75]....
        /*05c4*/ 	.word	0xffffffff


	//   ....[76]....
        /*05c8*/ 	.word	0xffffffff


	//   ....[77]....
        /*05cc*/ 	.word	0xffffffff


	//   ....[78]....
        /*05d0*/ 	.word	0xffffffff


	//   ....[79]....
        /*05d4*/ 	.word	0xffffffff


	//   ....[80]....
        /*05d8*/ 	.word	0xffffffff


	//   ....[81]....
        /*05dc*/ 	.word	0xffffffff


	//   ....[82]....
        /*05e0*/ 	.word	0xffffffff


	//   ....[83]....
        /*05e4*/ 	.word	0xffffffff


	//   ....[84]....
        /*05e8*/ 	.word	0xffffffff


	//   ....[85]....
        /*05ec*/ 	.word	0xffffffff


	//   ....[86]....
        /*05f0*/ 	.word	0xffffffff


	//   ....[87]....
        /*05f4*/ 	.word	0xffffffff


	//   ....[88]....
        /*05f8*/ 	.word	0xffffffff


	//   ....[89]....
        /*05fc*/ 	.word	0x0500005a


	//   ....[90]....
        /*0600*/ 	.word	0x0500005a


	//   ....[91]....
        /*0604*/ 	.word	0x0500005a


	//   ....[92]....
        /*0608*/ 	.word	0x0500005a


	//   ....[93]....
        /*060c*/ 	.word	0x0500005a


	//   ....[94]....
        /*0610*/ 	.word	0x0500005a


	//   ....[95]....
        /*0614*/ 	.word	0x0500005a


	//   ....[96]....
        /*0618*/ 	.word	0x0500005a


	//   ....[97]....
        /*061c*/ 	.word	0x0500005a


	//   ....[98]....
        /*0620*/ 	.word	0x0500005a


	//   ....[99]....
        /*0624*/ 	.word	0x0500005a


	//   ....[100]....
        /*0628*/ 	.word	0x0500005a


	//   ....[101]....
        /*062c*/ 	.word	0x0500005a


	//   ....[102]....
        /*0630*/ 	.word	0x0500005a


	//   ....[103]....
        /*0634*/ 	.word	0x0500005a


	//   ....[104]....
        /*0638*/ 	.word	0x0500005a


	//   ....[105]....
        /*063c*/ 	.word	0x0500005a


	//   ....[106]....
        /*0640*/ 	.word	0x0500005a


	//   ....[107]....
        /*0644*/ 	.word	0x0500005a


	//   ....[108]....
        /*0648*/ 	.word	0x0500005a


	//   ....[109]....
        /*064c*/ 	.word	0x0500005a


	//   ....[110]....
        /*0650*/ 	.word	0x0500005a


	//   ....[111]....
        /*0654*/ 	.word	0x0500005a


	//   ....[112]....
        /*0658*/ 	.word	0x0500005a


	//   ....[113]....
        /*065c*/ 	.word	0x0500005a


	//   ....[114]....
        /*0660*/ 	.word	0x0500005a


	//   ....[115]....
        /*0664*/ 	.word	0x0500005a


	//   ....[116]....
        /*0668*/ 	.word	0x0500005a


	//   ....[117]....
        /*066c*/ 	.word	0x0500005a


	//   ....[118]....
        /*0670*/ 	.word	0x0500005a


	//   ....[119]....
        /*0674*/ 	.word	0x0500005a


	//   ....[120]....
        /*0678*/ 	.word	0x0500005a


	//   ....[121]....
        /*067c*/ 	.word	0x0500005a


	//   ....[122]....
        /*0680*/ 	.word	0x0500005a


	//   ....[123]....
        /*0684*/ 	.word	0x0500005a


	//   ....[124]....
        /*0688*/ 	.word	0x0500005a


	//   ....[125]....
        /*068c*/ 	.word	0x0500005a


	//   ....[126]....
        /*0690*/ 	.word	0x0500005a


	//   ....[127]....
        /*0694*/ 	.word	0x0500005a


	//   ....[128]....
        /*0698*/ 	.word	0x0500005a


	//   ....[129]....
        /*069c*/ 	.word	0x0500005a


	//   ....[130]....
        /*06a0*/ 	.word	0x0500005a


	//   ....[131]....
        /*06a4*/ 	.word	0x0500005a


	//   ....[132]....
        /*06a8*/ 	.word	0x0500005a


	//   ....[133]....
        /*06ac*/ 	.word	0x0500005a


	//   ....[134]....
        /*06b0*/ 	.word	0x0500005a


	//   ....[135]....
        /*06b4*/ 	.word	0x0500005a


	//   ....[136]....
        /*06b8*/ 	.word	0x0500005a


	//   ....[137]....
        /*06bc*/ 	.word	0x0500005a


	//   ....[138]....
        /*06c0*/ 	.word	0x0500005a


	//   ....[139]....
        /*06c4*/ 	.word	0x0500005a


	//   ....[140]....
        /*06c8*/ 	.word	0x0500005a


	//   ....[141]....
        /*06cc*/ 	.word	0x0500005a


	//   ....[142]....
        /*06d0*/ 	.word	0x0500005a


	//   ....[143]....
        /*06d4*/ 	.word	0x0500005a


	//   ....[144]....
        /*06d8*/ 	.word	0x0500005a


	//   ....[145]....
        /*06dc*/ 	.word	0x0500005a


	//   ....[146]....
        /*06e0*/ 	.word	0x0500005a


	//   ....[147]....
        /*06e4*/ 	.word	0x0500005a


	//   ....[148]....
        /*06e8*/ 	.word	0x0500005a


	//   ....[149]....
        /*06ec*/ 	.word	0x0500005a


	//   ....[150]....
        /*06f0*/ 	.word	0x0500005a


	//   ....[151]....
        /*06f4*/ 	.word	0x0500005a


	//   ....[152]....
        /*06f8*/ 	.word	0x0500005a


	//   ....[153]....
        /*06fc*/ 	.word	0x0500005a


	//   ....[154]....
        /*0700*/ 	.word	0x0500005a


	//   ....[155]....
        /*0704*/ 	.word	0x0500005a


	//   ....[156]....
        /*0708*/ 	.word	0x0500005a


	//   ....[157]....
        /*070c*/ 	.word	0x0500005a


	//   ....[158]....
        /*0710*/ 	.word	0x0500005a


	//   ....[159]....
        /*0714*/ 	.word	0x0500005a


	//   ....[160]....
        /*0718*/ 	.word	0x0500005a


	//   ....[161]....
        /*071c*/ 	.word	0x0500005a


	//   ....[162]....
        /*0720*/ 	.word	0x0500005a


	//   ....[163]....
        /*0724*/ 	.word	0x0500005a


	//   ....[164]....
        /*0728*/ 	.word	0x0500005a


	//   ....[165]....
        /*072c*/ 	.word	0x0500005a


	//   ....[166]....
        /*0730*/ 	.word	0x0500005a


	//   ....[167]....
        /*0734*/ 	.word	0x0500005a


	//   ....[168]....
        /*0738*/ 	.word	0x0500005a


	//   ....[169]....
        /*073c*/ 	.word	0x0500005a


	//   ....[170]....
        /*0740*/ 	.word	0x0500005a


	//   ....[171]....
        /*0744*/ 	.word	0x0500005a


	//   ....[172]....
        /*0748*/ 	.word	0x0500005a


	//   ....[173]....
        /*074c*/ 	.word	0x0500005a


	//   ....[174]....
        /*0750*/ 	.word	0x0500005a


	//   ....[175]....
        /*0754*/ 	.word	0x0500005a


	//   ....[176]....
        /*0758*/ 	.word	0x0500005a


	//   ....[177]....
        /*075c*/ 	.word	0x0500005a


	//   ....[178]....
        /*0760*/ 	.word	0x0500005a


	//   ....[179]....
        /*0764*/ 	.word	0x0500005a


	//   ....[180]....
        /*0768*/ 	.word	0x0500005a


	//   ....[181]....
        /*076c*/ 	.word	0x0500005a


	//   ....[182]....
        /*0770*/ 	.word	0x0500005a


	//   ....[183]....
        /*0774*/ 	.word	0x0500005a


	//   ....[184]....
        /*0778*/ 	.word	0x0500005a


	//   ....[185]....
        /*077c*/ 	.word	0x0500005a


	//   ....[186]....
        /*0780*/ 	.word	0x0500005a


	//   ....[187]....
        /*0784*/ 	.word	0x0500005a


	//   ....[188]....
        /*0788*/ 	.word	0x0500005a


	//   ....[189]....
        /*078c*/ 	.word	0x0500005a


	//   ....[190]....
        /*0790*/ 	.word	0x0500005a


	//   ....[191]....
        /*0794*/ 	.word	0x0500005a


	//   ....[192]....
        /*0798*/ 	.word	0x0500005a


	//   ....[193]....
        /*079c*/ 	.word	0x0500005a


	//   ....[194]....
        /*07a0*/ 	.word	0x0500005a


	//   ....[195]....
        /*07a4*/ 	.word	0x0500005a


	//   ....[196]....
        /*07a8*/ 	.word	0x0500005a


	//   ....[197]....
        /*07ac*/ 	.word	0x0500005a


	//   ....[198]....
        /*07b0*/ 	.word	0x0500005a


	//   ....[199]....
        /*07b4*/ 	.word	0x0500005a


	//   ....[200]....
        /*07b8*/ 	.word	0x0500005a


	//   ....[201]....
        /*07bc*/ 	.word	0x0500005a


	//   ....[202]....
        /*07c0*/ 	.word	0x0500005a


	//   ....[203]....
        /*07c4*/ 	.word	0x0500005a


	//   ....[204]....
        /*07c8*/ 	.word	0x0500005a


	//   ....[205]....
        /*07cc*/ 	.word	0x0500005a


	//   ....[206]....
        /*07d0*/ 	.word	0x0500005a


	//   ....[207]....
        /*07d4*/ 	.word	0x0500005a


	//   ....[208]....
        /*07d8*/ 	.word	0x0500005a


	//   ....[209]....
        /*07dc*/ 	.word	0x0500005a


	//   ....[210]....
        /*07e0*/ 	.word	0x0500005a


	//   ....[211]....
        /*07e4*/ 	.word	0x0500005a


	//   ....[212]....
        /*07e8*/ 	.word	0x0500005a


	//   ....[213]....
        /*07ec*/ 	.word	0x0500005a


	//   ....[214]....
        /*07f0*/ 	.word	0x0500005a


	//   ....[215]....
        /*07f4*/ 	.word	0x0500005a


	//   ....[216]....
        /*07f8*/ 	.word	0x0500005a


	//   ....[217]....
        /*07fc*/ 	.word	0x0500005a


	//   ....[218]....
        /*0800*/ 	.word	0x0500005a


	//   ....[219]....
        /*0804*/ 	.word	0x0500005a


	//   ....[220]....
        /*0808*/ 	.word	0x0500005a


	//   ....[221]....
        /*080c*/ 	.word	0x0500005a


	//   ....[222]....
        /*0810*/ 	.word	0x0500005a


	//   ....[223]....
        /*0814*/ 	.word	0x0500005a


	//   ....[224]....
        /*0818*/ 	.word	0x0500005a


	//   ....[225]....
        /*081c*/ 	.word	0x0500005a


	//   ....[226]....
        /*0820*/ 	.word	0x0500005a


	//   ....[227]....
        /*0824*/ 	.word	0x0500005a


	//   ....[228]....
        /*0828*/ 	.word	0x0500005a


	//   ....[229]....
        /*082c*/ 	.word	0x0500005a


	//   ....[230]....
        /*0830*/ 	.word	0x0500005a


	//   ....[231]....
        /*0834*/ 	.word	0x0500005a


	//   ....[232]....
        /*0838*/ 	.word	0x0500005a


	//   ....[233]....
        /*083c*/ 	.word	0x0500005a


	//   ....[234]....
        /*0840*/ 	.word	0x0500005a


	//   ....[235]....
        /*0844*/ 	.word	0x0500005a


	//   ....[236]....
        /*0848*/ 	.word	0x0500005a


	//   ....[237]....
        /*084c*/ 	.word	0x0500005a


	//   ....[238]....
        /*0850*/ 	.word	0x0500005a


	//   ....[239]....
        /*0854*/ 	.word	0x0500005a


	//   ....[240]....
        /*0858*/ 	.word	0x0500005a


	//   ....[241]....
        /*085c*/ 	.word	0x0500005a


	//   ....[242]....
        /*0860*/ 	.word	0x0500005a


	//   ....[243]....
        /*0864*/ 	.word	0x0500005a


	//   ....[244]....
        /*0868*/ 	.word	0x0500005a


	//   ....[245]....
        /*086c*/ 	.word	0x0500005a


	//   ....[246]....
        /*0870*/ 	.word	0x0500005a


	//   ....[247]....
        /*0874*/ 	.word	0x0500005a


	//   ....[248]....
        /*0878*/ 	.word	0x0500005a


	//   ....[249]....
        /*087c*/ 	.word	0x0500005a


	//   ....[250]....
        /*0880*/ 	.word	0x0500005a


	//   ....[251]....
        /*0884*/ 	.word	0x0500005a


	//   ....[252]....
        /*0888*/ 	.word	0x0500005a


	//   ....[253]....
        /*088c*/ 	.word	0x0500005a


	//   ....[254]....
        /*0890*/ 	.word	0x0500005a


	//   ....[255]....
        /*0894*/ 	.word	0x0500005a


	//   ....[0]....
        /*0898*/ 	.word	0x0500005a


	//   ....[1]....
        /*089c*/ 	.word	0x0500005a


	//   ....[2]....
        /*08a0*/ 	.word	0x0500005a


	//   ....[3]....
        /*08a4*/ 	.word	0x0500005a


	//   ....[4]....
        /*08a8*/ 	.word	0x0500005a


	//   ....[5]....
        /*08ac*/ 	.word	0x0500005a


	//   ....[6]....
        /*08b0*/ 	.word	0x0500005a


	//   ....[7]....
        /*08b4*/ 	.word	0x0500005a


	//   ....[8]....
        /*08b8*/ 	.word	0x0500005a


	//   ....[9]....
        /*08bc*/ 	.word	0x0500005a


	//   ....[10]....
        /*08c0*/ 	.word	0x0500005a


	//   ....[11]....
        /*08c4*/ 	.word	0x0500005a


	//   ....[12]....
        /*08c8*/ 	.word	0x0500005a


	//   ....[13]....
        /*08cc*/ 	.word	0x0500005a


	//   ....[14]....
        /*08d0*/ 	.word	0x0500005a


	//   ....[15]....
        /*08d4*/ 	.word	0x0500005a


	//   ....[16]....
        /*08d8*/ 	.word	0x0500005a


	//   ....[17]....
        /*08dc*/ 	.word	0x0500005a


	//   ....[18]....
        /*08e0*/ 	.word	0x0500005a


	//   ....[19]....
        /*08e4*/ 	.word	0x0500005a


	//   ....[20]....
        /*08e8*/ 	.word	0x0500005a


	//   ....[21]....
        /*08ec*/ 	.word	0x0500005a


	//   ....[22]....
        /*08f0*/ 	.word	0x0500005a


	//   ....[23]....
        /*08f4*/ 	.word	0x0500005a


	//   ....[24]....
        /*08f8*/ 	.word	0x0500005a


	//   ....[25]....
        /*08fc*/ 	.word	0x0500005a


	//   ....[26]....
        /*0900*/ 	.word	0x0500005a


	//   ....[27]....
        /*0904*/ 	.word	0x0500005a


	//   ....[28]....
        /*0908*/ 	.word	0x0500005a


	//   ....[29]....
        /*090c*/ 	.word	0x0500005a


	//   ....[30]....
        /*0910*/ 	.word	0x0500005a


	//   ....[31]....
        /*0914*/ 	.word	0x0500005a


	//   ....[32]....
        /*0918*/ 	.word	0x0500005a


	//   ....[33]....
        /*091c*/ 	.word	0x0500005a


	//   ....[34]....
        /*0920*/ 	.word	0x0500005a


	//   ....[35]....
        /*0924*/ 	.word	0x0500005a


	//   ....[36]....
        /*0928*/ 	.word	0x0500005a


	//   ....[37]....
        /*092c*/ 	.word	0x0500005a


	//   ....[38]....
        /*0930*/ 	.word	0x0500005a


	//   ....[39]....
        /*0934*/ 	.word	0x0500005a


	//   ....[40]....
        /*0938*/ 	.word	0x0500005a


	//   ....[41]....
        /*093c*/ 	.word	0x0500005a


	//   ....[42]....
        /*0940*/ 	.word	0x0500005a


	//   ....[43]....
        /*0944*/ 	.word	0x0500005a


	//   ....[44]....
        /*0948*/ 	.word	0x0500005a


	//   ....[45]....
        /*094c*/ 	.word	0x0500005a


	//   ....[46]....
        /*0950*/ 	.word	0x0500005a


	//   ....[47]....
        /*0954*/ 	.word	0x0500005a


	//   ....[48]....
        /*0958*/ 	.word	0x0500005a


	//   ....[49]....
        /*095c*/ 	.word	0x0500005a


	//   ....[50]....
        /*0960*/ 	.word	0x0500005a


	//   ....[51]....
        /*0964*/ 	.word	0x0500005a


	//   ....[52]....
        /*0968*/ 	.word	0x0500005a


	//   ....[53]....
        /*096c*/ 	.word	0x0500005a


	//   ....[54]....
        /*0970*/ 	.word	0x0500005a


	//   ....[55]....
        /*0974*/ 	.word	0x0500005a


	//   ....[56]....
        /*0978*/ 	.word	0x0500005a


	//   ....[57]....
        /*097c*/ 	.word	0x0500005a


	//   ....[58]....
        /*0980*/ 	.word	0x0500005a


	//   ....[59]....
        /*0984*/ 	.word	0x0500005a


	//   ....[60]....
        /*0988*/ 	.word	0x0500005a


	//   ....[61]....
        /*098c*/ 	.word	0x0500005a


	//   ....[62]....
        /*0990*/ 	.word	0x0500005a


	//   ....[63]....
        /*0994*/ 	.word	0x0500005a


	//   ....[64]....
        /*0998*/ 	.word	0x0500005a


	//   ....[65]....
        /*099c*/ 	.word	0x0500005a


	//   ....[66]....
        /*09a0*/ 	.word	0x0500005a


	//   ....[67]....
        /*09a4*/ 	.word	0x0500005a


	//   ....[68]....
        /*09a8*/ 	.word	0x0500005a


	//   ....[69]....
        /*09ac*/ 	.word	0x0500005a


	//   ....[70]....
        /*09b0*/ 	.word	0x0500005a


	//   ....[71]....
        /*09b4*/ 	.word	0x0500005a


	//   ....[72]....
        /*09b8*/ 	.word	0x0500005a


	//   ....[73]....
        /*09bc*/ 	.word	0x0500005a


	//   ....[74]....
        /*09c0*/ 	.word	0x0500005a


	//   ....[75]....
        /*09c4*/ 	.word	0x0500005a


	//   ....[76]....
        /*09c8*/ 	.word	0x0500005a


	//   ....[77]....
        /*09cc*/ 	.word	0x0500005a


	//   ....[78]....
        /*09d0*/ 	.word	0x0500005a


	//   ....[79]....
        /*09d4*/ 	.word	0x0500005a


	//   ....[80]....
        /*09d8*/ 	.word	0x0500005a


	//   ....[81]....
        /*09dc*/ 	.word	0x0500005a


	//   ....[82]....
        /*09e0*/ 	.word	0x0500005a


	//   ....[83]....
        /*09e4*/ 	.word	0x0500005a


	//   ....[84]....
        /*09e8*/ 	.word	0x0500005a


	//   ....[85]....
        /*09ec*/ 	.word	0x0500005a


	//   ....[86]....
        /*09f0*/ 	.word	0x0500005a


	//   ....[87]....
        /*09f4*/ 	.word	0x0500005a


	//   ....[88]....
        /*09f8*/ 	.word	0x0500005a


	//   ....[89]....
        /*09fc*/ 	.word	0x0500005a


	//   ....[90]....
        /*0a00*/ 	.word	0x0500005a


	//   ....[91]....
        /*0a04*/ 	.word	0x0500005a


	//   ....[92]....
        /*0a08*/ 	.word	0x0500005a


	//   ....[93]....
        /*0a0c*/ 	.word	0x0500005a


	//   ....[94]....
        /*0a10*/ 	.word	0x0500005a


	//   ....[95]....
        /*0a14*/ 	.word	0x0500005a


	//   ....[96]....
        /*0a18*/ 	.word	0x0500005a


	//   ....[97]....
        /*0a1c*/ 	.word	0x0500005a


	//   ....[98]....
        /*0a20*/ 	.word	0x0500005a


	//   ....[99]....
        /*0a24*/ 	.word	0x0500005a


	//   ....[100]....
        /*0a28*/ 	.word	0x0500005a


	//   ....[101]....
        /*0a2c*/ 	.word	0x0500005a


	//   ....[102]....
        /*0a30*/ 	.word	0x0500005a


	//   ....[103]....
        /*0a34*/ 	.word	0x0500005a


	//   ....[104]....
        /*0a38*/ 	.word	0x0500005a


	//   ....[105]....
        /*0a3c*/ 	.word	0x0500005a


	//   ....[106]....
        /*0a40*/ 	.word	0x0500005a


	//   ....[107]....
        /*0a44*/ 	.word	0x0500005a


	//   ....[108]....
        /*0a48*/ 	.word	0x0500005a


	//   ....[109]....
        /*0a4c*/ 	.word	0x0500005a


	//   ....[110]....
        /*0a50*/ 	.word	0x0500005a


	//   ....[111]....
        /*0a54*/ 	.word	0x0500005a


	//   ....[112]....
        /*0a58*/ 	.word	0x0500005a


	//   ....[113]....
        /*0a5c*/ 	.word	0x0500005a


	//   ....[114]....
        /*0a60*/ 	.word	0x0500005a


	//   ....[115]....
        /*0a64*/ 	.word	0x0500005a


	//   ....[116]....
        /*0a68*/ 	.word	0x0500005a


	//   ....[117]....
        /*0a6c*/ 	.word	0x0500005a


	//   ....[118]....
        /*0a70*/ 	.word	0x0500005a


	//   ....[119]....
        /*0a74*/ 	.word	0x0500005a


	//   ....[120]....
        /*0a78*/ 	.word	0x0500005a


	//   ....[121]....
        /*0a7c*/ 	.word	0x0500005a


	//   ....[122]....
        /*0a80*/ 	.word	0x0500005a


	//   ....[123]....
        /*0a84*/ 	.word	0x0500005a


	//   ....[124]....
        /*0a88*/ 	.word	0x0500005a


	//   ....[125]....
        /*0a8c*/ 	.word	0x0500005a


	//   ....[126]....
        /*0a90*/ 	.word	0x0500005a


	//   ....[127]....
        /*0a94*/ 	.word	0x0500005a


	//   ....[128]....
        /*0a98*/ 	.word	0x0500005a


	//   ....[129]....
        /*0a9c*/ 	.word	0x0500005a


	//   ....[130]....
        /*0aa0*/ 	.word	0x0500005a


	//   ....[131]....
        /*0aa4*/ 	.word	0x0500005a


	//   ....[132]....
        /*0aa8*/ 	.word	0x0500005a


	//   ....[133]....
        /*0aac*/ 	.word	0x0500005a


	//   ....[134]....
        /*0ab0*/ 	.word	0x0500005a


	//   ....[135]....
        /*0ab4*/ 	.word	0x0500005a


	//   ....[136]....
        /*0ab8*/ 	.word	0x0500005a


	//   ....[137]....
        /*0abc*/ 	.word	0x0500005a


	//   ....[138]....
        /*0ac0*/ 	.word	0x0500005a


	//   ....[139]....
        /*0ac4*/ 	.word	0x0500005a


	//   ....[140]....
        /*0ac8*/ 	.word	0x0500005a


	//   ....[141]....
        /*0acc*/ 	.word	0x0500005a


	//   ....[142]....
        /*0ad0*/ 	.word	0x0500005a


	//   ....[143]....
        /*0ad4*/ 	.word	0x0500005a


	//   ....[144]....
        /*0ad8*/ 	.word	0x0500005a


	//   ....[145]....
        /*0adc*/ 	.word	0x0500005a


	//   ....[146]....
        /*0ae0*/ 	.word	0x0500005a


	//   ....[147]....
        /*0ae4*/ 	.word	0x0500005a


	//   ....[148]....
        /*0ae8*/ 	.word	0x0500005a


	//   ....[149]....
        /*0aec*/ 	.word	0x0500005a


	//   ....[150]....
        /*0af0*/ 	.word	0x0500005a


	//   ....[151]....
        /*0af4*/ 	.word	0x0500005a


	//   ....[152]....
        /*0af8*/ 	.word	0x0500005a


	//   ....[153]....
        /*0afc*/ 	.word	0x0500005a


	//   ....[154]....
        /*0b00*/ 	.word	0x0500005a


	//   ....[155]....
        /*0b04*/ 	.word	0x0500005a


	//   ....[156]....
        /*0b08*/ 	.word	0x0500005a


	//   ....[157]....
        /*0b0c*/ 	.word	0x0500005a


	//   ....[158]....
        /*0b10*/ 	.word	0x0500005a


	//   ....[159]....
        /*0b14*/ 	.word	0x0500005a


	//   ....[160]....
        /*0b18*/ 	.word	0x0500005a


	//   ....[161]....
        /*0b1c*/ 	.word	0x0500005a


	//   ....[162]....
        /*0b20*/ 	.word	0x0500005a


	//   ....[163]....
        /*0b24*/ 	.word	0x0500005a


	//   ....[164]....
        /*0b28*/ 	.word	0x0500005a


	//   ....[165]....
        /*0b2c*/ 	.word	0x0500005a


	//   ....[166]....
        /*0b30*/ 	.word	0x0500005a


	//   ....[167]....
        /*0b34*/ 	.word	0x0500005a


	//   ....[168]....
        /*0b38*/ 	.word	0x0500005a


	//   ....[169]....
        /*0b3c*/ 	.word	0x0500005a


	//   ....[170]....
        /*0b40*/ 	.word	0x0500005a


	//   ....[171]....
        /*0b44*/ 	.word	0x0500005a


	//   ....[172]....
        /*0b48*/ 	.word	0x0500005a


	//   ....[173]....
        /*0b4c*/ 	.word	0x0500005a


	//   ....[174]....
        /*0b50*/ 	.word	0x0500005a


	//   ....[175]....
        /*0b54*/ 	.word	0x0500005a


	//   ....[176]....
        /*0b58*/ 	.word	0x0500005a


	//   ....[177]....
        /*0b5c*/ 	.word	0x0500005a


	//----- nvinfo : EIATTR_COOP_GROUP_INSTR_OFFSETS
	.align		4
.L_73:
        /*0b60*/ 	.byte	0x04, 0x28
        /*0b62*/ 	.short	(.L_75 - .L_74)


	//   ....[0]....
.L_74:
        /*0b64*/ 	.word	0x00000990


	//   ....[1]....
        /*0b68*/ 	.word	0x000009f0


	//   ....[2]....
        /*0b6c*/ 	.word	0x00000a40


	//   ....[3]....
        /*0b70*/ 	.word	0x00000a50


	//   ....[4]....
        /*0b74*/ 	.word	0x00000a60


	//   ....[5]....
        /*0b78*/ 	.word	0x00000a70


	//   ....[6]....
        /*0b7c*/ 	.word	0x00000a80


	//   ....[7]....
        /*0b80*/ 	.word	0x00000a90


	//   ....[8]....
        /*0b84*/ 	.word	0x00000aa0


	//   ....[9]....
        /*0b88*/ 	.word	0x00000ab0


	//   ....[10]....
        /*0b8c*/ 	.word	0x00000ac0


	//   ....[11]....
        /*0b90*/ 	.word	0x00000ad0


	//   ....[12]....
        /*0b94*/ 	.word	0x00000ae0


	//   ....[13]....
        /*0b98*/ 	.word	0x00000af0


	//   ....[14]....
        /*0b9c*/ 	.word	0x00000b00


	//   ....[15]....
        /*0ba0*/ 	.word	0x00000b10


	//   ....[16]....
        /*0ba4*/ 	.word	0x00000b80


	//   ....[17]....
        /*0ba8*/ 	.word	0x00000c00


	//   ....[18]....
        /*0bac*/ 	.word	0x00000c20


	//   ....[19]....
        /*0bb0*/ 	.word	0x00000c30


	//   ....[20]....
        /*0bb4*/ 	.word	0x00000c40


	//   ....[21]....
        /*0bb8*/ 	.word	0x00000c70


	//   ....[22]....
        /*0bbc*/ 	.word	0x00000c80


	//   ....[23]....
        /*0bc0*/ 	.word	0x00000cb0


	//   ....[24]....
        /*0bc4*/ 	.word	0x00000cf0


	//   ....[25]....
        /*0bc8*/ 	.word	0x00000d30


	//   ....[26]....
        /*0bcc*/ 	.word	0x00000d70


	//   ....[27]....
        /*0bd0*/ 	.word	0x00000dd0


	//   ....[28]....
        /*0bd4*/ 	.word	0x00000e00


	//   ....[29]....
        /*0bd8*/ 	.word	0x00000e30


	//   ....[30]....
        /*0bdc*/ 	.word	0x00000e60


	//   ....[31]....
        /*0be0*/ 	.word	0x00000e90


	//   ....[32]....
        /*0be4*/ 	.word	0x00000ed0


	//   ....[33]....
        /*0be8*/ 	.word	0x00000f10


	//   ....[34]....
        /*0bec*/ 	.word	0x00000f40


	//   ....[35]....
        /*0bf0*/ 	.word	0x00000f80


	//   ....[36]....
        /*0bf4*/ 	.word	0x00000fb0


	//   ....[37]....
        /*0bf8*/ 	.word	0x00000ff0


	//   ....[38]....
        /*0bfc*/ 	.word	0x00001050


	//   ....[39]....
        /*0c00*/ 	.word	0x00001080


	//   ....[40]....
        /*0c04*/ 	.word	0x000010b0


	//   ....[41]....
        /*0c08*/ 	.word	0x000010f0


	//   ....[42]....
        /*0c0c*/ 	.word	0x00001110


	//   ....[43]....
        /*0c10*/ 	.word	0x00001130


	//   ....[44]....
        /*0c14*/ 	.word	0x00001140


	//   ....[45]....
        /*0c18*/ 	.word	0x00001170


	//   ....[46]....
        /*0c1c*/ 	.word	0x000011a0


	//   ....[47]....
        /*0c20*/ 	.word	0x000011d0


	//   ....[48]....
        /*0c24*/ 	.word	0x00001230


	//   ....[49]....
        /*0c28*/ 	.word	0x00001270


	//   ....[50]....
        /*0c2c*/ 	.word	0x000012a0


	//   ....[51]....
        /*0c30*/ 	.word	0x000012b0


	//   ....[52]....
        /*0c34*/ 	.word	0x000012c0


	//   ....[53]....
        /*0c38*/ 	.word	0x000012e0


	//   ....[54]....
        /*0c3c*/ 	.word	0x00001310


	//   ....[55]....
        /*0c40*/ 	.word	0x00001350


	//   ....[56]....
        /*0c44*/ 	.word	0x00001360


	//   ....[57]....
        /*0c48*/ 	.word	0x00001370


	//   ....[58]....
        /*0c4c*/ 	.word	0x00001380


	//   ....[59]....
        /*0c50*/ 	.word	0x00001390


	//   ....[60]....
        /*0c54*/ 	.word	0x000013a0


	//   ....[61]....
        /*0c58*/ 	.word	0x000013b0


	//   ....[62]....
        /*0c5c*/ 	.word	0x000013c0


	//   ....[63]....
        /*0c60*/ 	.word	0x00001440


	//   ....[64]....
        /*0c64*/ 	.word	0x00001460


	//   ....[65]....
        /*0c68*/ 	.word	0x000014b0


	//   ....[66]....
        /*0c6c*/ 	.word	0x000014c0


	//   ....[67]....
        /*0c70*/ 	.word	0x000014d0


	//   ....[68]....
        /*0c74*/ 	.word	0x000014e0


	//   ....[69]....
        /*0c78*/ 	.word	0x00001510


	//   ....[70]....
        /*0c7c*/ 	.word	0x00001680


	//   ....[71]....
        /*0c80*/ 	.word	0x000016c0


	//   ....[72]....
        /*0c84*/ 	.word	0x000016d0


	//   ....[73]....
        /*0c88*/ 	.word	0x000016e0


	//   ....[74]....
        /*0c8c*/ 	.word	0x000016f0


	//   ....[75]....
        /*0c90*/ 	.word	0x00001700


	//   ....[76]....
        /*0c94*/ 	.word	0x00001720


	//   ....[77]....
        /*0c98*/ 	.word	0x00001730


	//   ....[78]....
        /*0c9c*/ 	.word	0x00001750


	//   ....[79]....
        /*0ca0*/ 	.word	0x000017c0


	//   ....[80]....
        /*0ca4*/ 	.word	0x000017d0


	//   ....[81]....
        /*0ca8*/ 	.word	0x000017e0


	//   ....[82]....
        /*0cac*/ 	.word	0x000017f0


	//   ....[83]....
        /*0cb0*/ 	.word	0x00001800


	//   ....[84]....
        /*0cb4*/ 	.word	0x00001810


	//   ....[85]....
        /*0cb8*/ 	.word	0x00001820


	//   ....[86]....
        /*0cbc*/ 	.word	0x00001860


	//   ....[87]....
        /*0cc0*/ 	.word	0x00001910


	//   ....[88]....
        /*0cc4*/ 	.word	0x00001920


	//   ....[89]....
        /*0cc8*/ 	.word	0x00001930


	//   ....[90]....
        /*0ccc*/ 	.word	0x00001940


	//   ....[91]....
        /*0cd0*/ 	.word	0x00001970


	//   ....[92]....
        /*0cd4*/ 	.word	0x00001980


	//   ....[93]....
        /*0cd8*/ 	.word	0x00001ae0


	//   ....[94]....
        /*0cdc*/ 	.word	0x00001b00


	//   ....[95]....
        /*0ce0*/ 	.word	0x00001b10


	//   ....[96]....
        /*0ce4*/ 	.word	0x00001b20


	//   ....[97]....
        /*0ce8*/ 	.word	0x00001c00


	//   ....[98]....
        /*0cec*/ 	.word	0x00001c30


	//   ....[99]....
        /*0cf0*/ 	.word	0x00001cf0


	//   ....[100]....
        /*0cf4*/ 	.word	0x00001d00


	//   ....[101]....
        /*0cf8*/ 	.word	0x00001d10


	//   ....[102]....
        /*0cfc*/ 	.word	0x00001d20


	//   ....[103]....
        /*0d00*/ 	.word	0x00001d30


	//   ....[104]....
        /*0d04*/ 	.word	0x00001d40


	//   ....[105]....
        /*0d08*/ 	.word	0x00001d50


	//   ....[106]....
        /*0d0c*/ 	.word	0x00001da0


	//   ....[107]....
        /*0d10*/ 	.word	0x00001dd0


	//   ....[108]....
        /*0d14*/ 	.word	0x00001e00


	//   ....[109]....
        /*0d18*/ 	.word	0x00001e30


	//   ....[110]....
        /*0d1c*/ 	.word	0x00001e60


	//   ....[111]....
        /*0d20*/ 	.word	0x00001e90


	//   ....[112]....
        /*0d24*/ 	.word	0x00001ea0


	//   ....[113]....
        /*0d28*/ 	.word	0x00001eb0


	//   ....[114]....
        /*0d2c*/ 	.word	0x00001ec0


	//   ....[115]....
        /*0d30*/ 	.word	0x00001ed0


	//   ....[116]....
        /*0d34*/ 	.word	0x00001ef0


	//   ....[117]....
        /*0d38*/ 	.word	0x00001f00


	//   ....[118]....
        /*0d3c*/ 	.word	0x00001f20


	//   ....[119]....
        /*0d40*/ 	.word	0x00001f90


	//   ....[120]....
        /*0d44*/ 	.word	0x00001fa0


	//   ....[121]....
        /*0d48*/ 	.word	0x00002030


	//   ....[122]....
        /*0d4c*/ 	.word	0x00002140


	//   ....[123]....
        /*0d50*/ 	.word	0x00002150


	//   ....[124]....
        /*0d54*/ 	.word	0x00002180


	//   ....[125]....
        /*0d58*/ 	.word	0x00002190


	//   ....[126]....
        /*0d5c*/ 	.word	0x000021a0


	//   ....[127]....
        /*0d60*/ 	.word	0x000021b0


	//   ....[128]....
        /*0d64*/ 	.word	0x000021c0


	//   ....[129]....
        /*0d68*/ 	.word	0x00002240


	//   ....[130]....
        /*0d6c*/ 	.word	0x00002270


	//   ....[131]....
        /*0d70*/ 	.word	0x000022a0


	//   ....[132]....
        /*0d74*/ 	.word	0x000022d0


	//   ....[133]....
        /*0d78*/ 	.word	0x00002300


	//   ....[134]....
        /*0d7c*/ 	.word	0x00002310


	//   ....[135]....
        /*0d80*/ 	.word	0x00002320


	//   ....[136]....
        /*0d84*/ 	.word	0x00002330


	//   ....[137]....
        /*0d88*/ 	.word	0x00002340


	//   ....[138]....
        /*0d8c*/ 	.word	0x00002350


	//   ....[139]....
        /*0d90*/ 	.word	0x00002390


	//   ....[140]....
        /*0d94*/ 	.word	0x00002420


	//   ....[141]....
        /*0d98*/ 	.word	0x00002510


	//   ....[142]....
        /*0d9c*/ 	.word	0x00002520


	//   ....[143]....
        /*0da0*/ 	.word	0x00002530


	//   ....[144]....
        /*0da4*/ 	.word	0x00002560


	//   ....[145]....
        /*0da8*/ 	.word	0x000025e0


	//   ....[146]....
        /*0dac*/ 	.word	0x000025f0


	//   ....[147]....
        /*0db0*/ 	.word	0x00002600


	//   ....[148]....
        /*0db4*/ 	.word	0x00002610


	//   ....[149]....
        /*0db8*/ 	.word	0x00002620


	//   ....[150]....
        /*0dbc*/ 	.word	0x00002650


	//   ....[151]....
        /*0dc0*/ 	.word	0x00002680


	//   ....[152]....
        /*0dc4*/ 	.word	0x000026b0


	//   ....[153]....
        /*0dc8*/ 	.word	0x000026e0


	//   ....[154]....
        /*0dcc*/ 	.word	0x00002700


	//   ....[155]....
        /*0dd0*/ 	.word	0x00002710


	//   ....[156]....
        /*0dd4*/ 	.word	0x00002720


	//   ....[157]....
        /*0dd8*/ 	.word	0x00002740


	//   ....[158]....
        /*0ddc*/ 	.word	0x00002770


	//   ....[159]....
        /*0de0*/ 	.word	0x00002790


	//   ....[160]....
        /*0de4*/ 	.word	0x000027a0


	//   ....[161]....
        /*0de8*/ 	.word	0x000027e0


	//   ....[162]....
        /*0dec*/ 	.word	0x00002810


	//   ....[163]....
        /*0df0*/ 	.word	0x00002840


	//   ....[164]....
        /*0df4*/ 	.word	0x00002860


	//   ....[165]....
        /*0df8*/ 	.word	0x00002870


	//   ....[166]....
        /*0dfc*/ 	.word	0x00002880


	//   ....[167]....
        /*0e00*/ 	.word	0x00002890


	//   ....[168]....
        /*0e04*/ 	.word	0x00002910


	//   ....[169]....
        /*0e08*/ 	.word	0x00002930


	//   ....[170]....
        /*0e0c*/ 	.word	0x00002950


	//   ....[171]....
        /*0e10*/ 	.word	0x00002970


	//   ....[172]....
        /*0e14*/ 	.word	0x00002990


	//   ....[173]....
        /*0e18*/ 	.word	0x000029b0


	//   ....[174]....
        /*0e1c*/ 	.word	0x000029e0


	//   ....[175]....
        /*0e20*/ 	.word	0x00002a00


	//   ....[176]....
        /*0e24*/ 	.word	0x00002a20


	//   ....[177]....
        /*0e28*/ 	.word	0x00002a30


	//   ....[178]....
        /*0e2c*/ 	.word	0x00002aa0


	//   ....[179]....
        /*0e30*/ 	.word	0x00002ac0


	//   ....[180]....
        /*0e34*/ 	.word	0x00002af0


	//   ....[181]....
        /*0e38*/ 	.word	0x00002b20


	//   ....[182]....
        /*0e3c*/ 	.word	0x00002b50


	//   ....[183]....
        /*0e40*/ 	.word	0x00002b90


	//   ....[184]....
        /*0e44*/ 	.word	0x000034f0


	//   ....[185]....
        /*0e48*/ 	.word	0x00003510


	//   ....[186]....
        /*0e4c*/ 	.word	0x00003520


	//   ....[187]....
        /*0e50*/ 	.word	0x000035a0


	//   ....[188]....
        /*0e54*/ 	.word	0x000035c0


	//   ....[189]....
        /*0e58*/ 	.word	0x00003680


	//   ....[190]....
        /*0e5c*/ 	.word	0x00003730


	//   ....[191]....
        /*0e60*/ 	.word	0x000037b0


	//   ....[192]....
        /*0e64*/ 	.word	0x000038b0


	//   ....[193]....
        /*0e68*/ 	.word	0x00003940


	//   ....[194]....
        /*0e6c*/ 	.word	0x00003a00


	//   ....[195]....
        /*0e70*/ 	.word	0x00003af0


	//   ....[196]....
        /*0e74*/ 	.word	0x00003bf0


	//   ....[197]....
        /*0e78*/ 	.word	0x00003c30


	//   ....[198]....
        /*0e7c*/ 	.word	0x00003d80


	//   ....[199]....
        /*0e80*/ 	.word	0x00003e00


	//   ....[200]....
        /*0e84*/ 	.word	0x00003e60


	//   ....[201]....
        /*0e88*/ 	.word	0x00003f10


	//   ....[202]....
        /*0e8c*/ 	.word	0x00004030


	//   ....[203]....
        /*0e90*/ 	.word	0x000040e0


	//   ....[204]....
        /*0e94*/ 	.word	0x00004140


	//   ....[205]....
        /*0e98*/ 	.word	0x00004300


	//   ....[206]....
        /*0e9c*/ 	.word	0x00004340


	//   ....[207]....
        /*0ea0*/ 	.word	0x00004390


	//   ....[208]....
        /*0ea4*/ 	.word	0x000044b0


	//   ....[209]....
        /*0ea8*/ 	.word	0x00004540


	//   ....[210]....
        /*0eac*/ 	.word	0x00004570


	//   ....[211]....
        /*0eb0*/ 	.word	0x00004590


	//   ....[212]....
        /*0eb4*/ 	.word	0x000045c0


	//   ....[213]....
        /*0eb8*/ 	.word	0x00004680


	//   ....[214]....
        /*0ebc*/ 	.word	0x00004690


	//   ....[215]....
        /*0ec0*/ 	.word	0x00004710


	//   ....[216]....
        /*0ec4*/ 	.word	0x00004730


	//   ....[217]....
        /*0ec8*/ 	.word	0x00004740


	//   ....[218]....
        /*0ecc*/ 	.word	0x00004750


	//   ....[219]....
        /*0ed0*/ 	.word	0x00004780


	//   ....[220]....
        /*0ed4*/ 	.word	0x000047b0


	//   ....[221]....
        /*0ed8*/ 	.word	0x000047e0


	//   ....[222]....
        /*0edc*/ 	.word	0x00004810


	//   ....[223]....
        /*0ee0*/ 	.word	0x00004820


	//   ....[224]....
        /*0ee4*/ 	.word	0x00004830


	//   ....[225]....
        /*0ee8*/ 	.word	0x00004840


	//   ....[226]....
        /*0eec*/ 	.word	0x000048a0


	//   ....[227]....
        /*0ef0*/ 	.word	0x000048d0


	//   ....[228]....
        /*0ef4*/ 	.word	0x00004980


	//   ....[229]....
        /*0ef8*/ 	.word	0x00004990


	//   ....[230]....
        /*0efc*/ 	.word	0x000049a0


	//   ....[231]....
        /*0f00*/ 	.word	0x000049d0


	//   ....[232]....
        /*0f04*/ 	.word	0x000049e0


	//   ....[233]....
        /*0f08*/ 	.word	0x000049f0


	//   ....[234]....
        /*0f0c*/ 	.word	0x00004a00


	//   ....[235]....
        /*0f10*/ 	.word	0x00004a10


	//   ....[236]....
        /*0f14*/ 	.word	0x00004a40


	//   ....[237]....
        /*0f18*/ 	.word	0x00004b20


	//   ....[238]....
        /*0f1c*/ 	.word	0x00004b40


	//   ....[239]....
        /*0f20*/ 	.word	0x00004b70


	//   ....[240]....
        /*0f24*/ 	.word	0x00004b80


	//   ....[241]....
        /*0f28*/ 	.word	0x00004b90


	//   ....[242]....
        /*0f2c*/ 	.word	0x00004ba0


	//   ....[243]....
        /*0f30*/ 	.word	0x00004bb0


	//   ....[244]....
        /*0f34*/ 	.word	0x00004bc0


	//   ....[245]....
        /*0f38*/ 	.word	0x00004bf0


	//   ....[246]....
        /*0f3c*/ 	.word	0x00004ca0


	//   ....[247]....
        /*0f40*/ 	.word	0x00004cd0


	//   ....[248]....
        /*0f44*/ 	.word	0x00004d00


	//   ....[249]....
        /*0f48*/ 	.word	0x00004d30


	//   ....[250]....
        /*0f4c*/ 	.word	0x00004d40


	//   ....[251]....
        /*0f50*/ 	.word	0x00004d50


	//   ....[252]....
        /*0f54*/ 	.word	0x00004d60


	//   ....[253]....
        /*0f58*/ 	.word	0x00004d70


	//   ....[254]....
        /*0f5c*/ 	.word	0x00004d80


	//   ....[255]....
        /*0f60*/ 	.word	0x00004da0


	//   ....[0]....
        /*0f64*/ 	.word	0x00004dc0


	//   ....[1]....
        /*0f68*/ 	.word	0x00004ee0


	//   ....[2]....
        /*0f6c*/ 	.word	0x00004f00


	//   ....[3]....
        /*0f70*/ 	.word	0x00004f20


	//   ....[4]....
        /*0f74*/ 	.word	0x00004f30


	//   ....[5]....
        /*0f78*/ 	.word	0x00004f40


	//   ....[6]....
        /*0f7c*/ 	.word	0x00004f50


	//   ....[7]....
        /*0f80*/ 	.word	0x00004f70


	//   ....[8]....
        /*0f84*/ 	.word	0x00004f90


	//   ....[9]....
        /*0f88*/ 	.word	0x00005030


	//   ....[10]....
        /*0f8c*/ 	.word	0x00005050


	//   ....[11]....
        /*0f90*/ 	.word	0x00005060


	//   ....[12]....
        /*0f94*/ 	.word	0x000050b0


	//   ....[13]....
        /*0f98*/ 	.word	0x000050c0


	//   ....[14]....
        /*0f9c*/ 	.word	0x000050d0


	//   ....[15]....
        /*0fa0*/ 	.word	0x00005100


	//   ....[16]....
        /*0fa4*/ 	.word	0x00005130


	//   ....[17]....
        /*0fa8*/ 	.word	0x00005140


	//   ....[18]....
        /*0fac*/ 	.word	0x00005160


	//   ....[19]....
        /*0fb0*/ 	.word	0x00005180


	//   ....[20]....
        /*0fb4*/ 	.word	0x00005370


	//   ....[21]....
        /*0fb8*/ 	.word	0x000053d0


	//   ....[22]....
        /*0fbc*/ 	.word	0x000053e0


	//   ....[23]....
        /*0fc0*/ 	.word	0x000053f0


	//   ....[24]....
        /*0fc4*/ 	.word	0x00005400


	//   ....[25]....
        /*0fc8*/ 	.word	0x00005410


	//   ....[26]....
        /*0fcc*/ 	.word	0x00005420


	//   ....[27]....
        /*0fd0*/ 	.word	0x00005440


	//   ....[28]....
        /*0fd4*/ 	.word	0x00005470


	//   ....[29]....
        /*0fd8*/ 	.word	0x00005480


	//   ....[30]....
        /*0fdc*/ 	.word	0x00005490


	//   ....[31]....
        /*0fe0*/ 	.word	0x000054a0


	//   ....[32]....
        /*0fe4*/ 	.word	0x000054b0


	//   ....[33]....
        /*0fe8*/ 	.word	0x000054c0


	//   ....[34]....
        /*0fec*/ 	.word	0x000054d0


	//   ....[35]....
        /*0ff0*/ 	.word	0x000054e0


	//   ....[36]....
        /*0ff4*/ 	.word	0x000054f0


	//   ....[37]....
        /*0ff8*/ 	.word	0x00005560


	//   ....[38]....
        /*0ffc*/ 	.word	0x00005650


	//   ....[39]....
        /*1000*/ 	.word	0x00005680


	//   ....[40]....
        /*1004*/ 	.word	0x00005690


	//   ....[41]....
        /*1008*/ 	.word	0x000056c0


	//   ....[42]....
        /*100c*/ 	.word	0x000056d0


	//   ....[43]....
        /*1010*/ 	.word	0x000056e0


	//   ....[44]....
        /*1014*/ 	.word	0x000056f0


	//   ....[45]....
        /*1018*/ 	.word	0x00005710


	//   ....[46]....
        /*101c*/ 	.word	0x00005730


	//   ....[47]....
        /*1020*/ 	.word	0x00005750


	//   ....[48]....
        /*1024*/ 	.word	0x00005780


	//   ....[49]....
        /*1028*/ 	.word	0x000057d0


	//   ....[50]....
        /*102c*/ 	.word	0x000057f0


	//   ....[51]....
        /*1030*/ 	.word	0x00005830


	//   ....[52]....
        /*1034*/ 	.word	0x00005860


	//   ....[53]....
        /*1038*/ 	.word	0x00005980


	//   ....[54]....
        /*103c*/ 	.word	0x000059b0


	//   ....[55]....
        /*1040*/ 	.word	0x000059c0


	//   ....[56]....
        /*1044*/ 	.word	0x000059e0


	//   ....[57]....
        /*1048*/ 	.word	0x00005a00


	//   ....[58]....
        /*104c*/ 	.word	0x00005a10


	//   ....[59]....
        /*1050*/ 	.word	0x00005a20


	//   ....[60]....
        /*1054*/ 	.word	0x00005a30


	//   ....[61]....
        /*1058*/ 	.word	0x00005a40


	//   ....[62]....
        /*105c*/ 	.word	0x00005a50


	//   ....[63]....
        /*1060*/ 	.word	0x00005a60


	//   ....[64]....
        /*1064*/ 	.word	0x00005a70


	//   ....[65]....
        /*1068*/ 	.word	0x00005a80


	//   ....[66]....
        /*106c*/ 	.word	0x00005cc0


	//   ....[67]....
        /*1070*/ 	.word	0x00005d10


	//   ....[68]....
        /*1074*/ 	.word	0x00005d20


	//   ....[69]....
        /*1078*/ 	.word	0x00005d30


	//   ....[70]....
        /*107c*/ 	.word	0x00005d40


	//   ....[71]....
        /*1080*/ 	.word	0x00005d50


	//   ....[72]....
        /*1084*/ 	.word	0x00005d60


	//   ....[73]....
        /*1088*/ 	.word	0x00005d70


	//   ....[74]....
        /*108c*/ 	.word	0x00005d80


	//   ....[75]....
        /*1090*/ 	.word	0x00005d90


	//   ....[76]....
        /*1094*/ 	.word	0x00005da0


	//   ....[77]....
        /*1098*/ 	.word	0x00005db0


	//   ....[78]....
        /*109c*/ 	.word	0x00005dc0


	//   ....[79]....
        /*10a0*/ 	.word	0x00005dd0


	//   ....[80]....
        /*10a4*/ 	.word	0x00005de0


	//   ....[81]....
        /*10a8*/ 	.word	0x00005df0


	//   ....[82]....
        /*10ac*/ 	.word	0x00005e00


	//   ....[83]....
        /*10b0*/ 	.word	0x00005e10


	//   ....[84]....
        /*10b4*/ 	.word	0x00005e20


	//   ....[85]....
        /*10b8*/ 	.word	0x00005e30


	//   ....[86]....
        /*10bc*/ 	.word	0x00005e40


	//   ....[87]....
        /*10c0*/ 	.word	0x00005e50


	//   ....[88]....
        /*10c4*/ 	.word	0x00005e60


	//   ....[89]....
        /*10c8*/ 	.word	0x000069b0


	//   ....[90]....
        /*10cc*/ 	.word	0x00006aa0


	//   ....[91]....
        /*10d0*/ 	.word	0x00006b30


	//   ....[92]....
        /*10d4*/ 	.word	0x00006bb0


	//   ....[93]....
        /*10d8*/ 	.word	0x00006c00


	//   ....[94]....
        /*10dc*/ 	.word	0x00006c50


	//   ....[95]....
        /*10e0*/ 	.word	0x00006ca0


	//   ....[96]....
        /*10e4*/ 	.word	0x00006cf0


	//   ....[97]....
        /*10e8*/ 	.word	0x00006d50


	//   ....[98]....
        /*10ec*/ 	.word	0x00006db0


	//   ....[99]....
        /*10f0*/ 	.word	0x00006e00


	//   ....[100]....
        /*10f4*/ 	.word	0x00006e80


	//   ....[101]....
        /*10f8*/ 	.word	0x00006ed0


	//   ....[102]....
        /*10fc*/ 	.word	0x00006f40


	//   ....[103]....
        /*1100*/ 	.word	0x00006fb0


	//   ....[104]....
        /*1104*/ 	.word	0x00007020


	//   ....[105]....
        /*1108*/ 	.word	0x00007090


	//   ....[106]....
        /*110c*/ 	.word	0x00007110


	//   ....[107]....
        /*1110*/ 	.word	0x00007160


	//   ....[108]....
        /*1114*/ 	.word	0x000071d0


	//   ....[109]....
        /*1118*/ 	.word	0x00007240


	//   ....[110]....
        /*111c*/ 	.word	0x000072b0


	//   ....[111]....
        /*1120*/ 	.word	0x00007320


	//   ....[112]....
        /*1124*/ 	.word	0x00007390


	//   ....[113]....
        /*1128*/ 	.word	0x00007410


	//   ....[114]....
        /*112c*/ 	.word	0x00007460


	//   ....[115]....
        /*1130*/ 	.word	0x000074d0


	//   ....[116]....
        /*1134*/ 	.word	0x00007540


	//   ....[117]....
        /*1138*/ 	.word	0x000075b0


	//   ....[118]....
        /*113c*/ 	.word	0x00007620


	//   ....[119]....
        /*1140*/ 	.word	0x000076a0


	//   ....[120]....
        /*1144*/ 	.word	0x00007710


	//   ....[121]....
        /*1148*/ 	.word	0x00007770


	//   ....[122]....
        /*114c*/ 	.word	0x000077c0


	//   ....[123]....
        /*1150*/ 	.word	0x00007810


	//   ....[124]....
        /*1154*/ 	.word	0x00007860


	//   ....[125]....
        /*1158*/ 	.word	0x000078b0


	//   ....[126]....
        /*115c*/ 	.word	0x00007900


	//   ....[127]....
        /*1160*/ 	.word	0x00007950


	//   ....[128]....
        /*1164*/ 	.word	0x000079a0


	//   ....[129]....
        /*1168*/ 	.word	0x000079f0


	//   ....[130]....
        /*116c*/ 	.word	0x00007a60


	//   ....[131]....
        /*1170*/ 	.word	0x00007ab0


	//   ....[132]....
        /*1174*/ 	.word	0x00007b20


	//   ....[133]....
        /*1178*/ 	.word	0x00007c20


	//   ....[134]....
        /*117c*/ 	.word	0x00007c90


	//   ....[135]....
        /*1180*/ 	.word	0x00007ce0


	//   ....[136]....
        /*1184*/ 	.word	0x00007d30


	//   ....[137]....
        /*1188*/ 	.word	0x00007d80


	//   ....[138]....
        /*118c*/ 	.word	0x00007df0


	//   ....[139]....
        /*1190*/ 	.word	0x00007e40


	//   ....[140]....
        /*1194*/ 	.word	0x00007eb0


	//   ....[141]....
        /*1198*/ 	.word	0x00007f20


	//   ....[142]....
        /*119c*/ 	.word	0x00007f70


	//   ....[143]....
        /*11a0*/ 	.word	0x00007fe0


	//   ....[144]....
        /*11a4*/ 	.word	0x00008040


	//   ....[145]....
        /*11a8*/ 	.word	0x00008090


	//   ....[146]....
        /*11ac*/ 	.word	0x00008100


	//   ....[147]....
        /*11b0*/ 	.word	0x00008150


	//   ....[148]....
        /*11b4*/ 	.word	0x00008240


	//   ....[149]....
        /*11b8*/ 	.word	0x000082a0


	//   ....[150]....
        /*11bc*/ 	.word	0x00008300


	//   ....[151]....
        /*11c0*/ 	.word	0x00008360


	//   ....[152]....
        /*11c4*/ 	.word	0x000083c0


	//   ....[153]....
        /*11c8*/ 	.word	0x00008420


	//   ....[154]....
        /*11cc*/ 	.word	0x00008470


	//   ....[155]....
        /*11d0*/ 	.word	0x000084e0


	//   ....[156]....
        /*11d4*/ 	.word	0x00008550


	//   ....[157]....
        /*11d8*/ 	.word	0x00008600


	//   ....[158]....
        /*11dc*/ 	.word	0x00008670


	//   ....[159]....
        /*11e0*/ 	.word	0x000086e0


	//   ....[160]....
        /*11e4*/ 	.word	0x00008730


	//   ....[161]....
        /*11e8*/ 	.word	0x00008780


	//   ....[162]....
        /*11ec*/ 	.word	0x000087d0


	//   ....[163]....
        /*11f0*/ 	.word	0x00008990


	//   ....[164]....
        /*11f4*/ 	.word	0x00008a50


	//   ....[165]....
        /*11f8*/ 	.word	0x00008aa0


	//   ....[166]....
        /*11fc*/ 	.word	0x00008af0


	//   ....[167]....
        /*1200*/ 	.word	0x00008b40


	//   ....[168]....
        /*1204*/ 	.word	0x00008ba0


	//   ....[169]....
        /*1208*/ 	.word	0x00008bf0


	//   ....[170]....
        /*120c*/ 	.word	0x00008c40


	//   ....[171]....
        /*1210*/ 	.word	0x00008c90


	//   ....[172]....
        /*1214*/ 	.word	0x00008ce0


	//   ....[173]....
        /*1218*/ 	.word	0x00008d30


	//   ....[174]....
        /*121c*/ 	.word	0x00008d80


	//   ....[175]....
        /*1220*/ 	.word	0x00008de0


	//   ....[176]....
        /*1224*/ 	.word	0x00008e30


	//   ....[177]....
        /*1228*/ 	.word	0x00008ea0


	//   ....[178]....
        /*122c*/ 	.word	0x00008f10


	//   ....[179]....
        /*1230*/ 	.word	0x00008f80


	//   ....[180]....
        /*1234*/ 	.word	0x00008fe0


	//   ....[181]....
        /*1238*/ 	.word	0x00009050


	//   ....[182]....
        /*123c*/ 	.word	0x000090c0


	//   ....[183]....
        /*1240*/ 	.word	0x00009120


	//   ....[184]....
        /*1244*/ 	.word	0x00009180


	//   ....[185]....
        /*1248*/ 	.word	0x00009330


	//   ....[186]....
        /*124c*/ 	.word	0x000093e0


	//   ....[187]....
        /*1250*/ 	.word	0x00009430


	//   ....[188]....
        /*1254*/ 	.word	0x00009480


	//   ....[189]....
        /*1258*/ 	.word	0x000094d0


	//   ....[190]....
        /*125c*/ 	.word	0x00009530


	//   ....[191]....
        /*1260*/ 	.word	0x00009580


	//   ....[192]....
        /*1264*/ 	.word	0x000095d0


	//   ....[193]....
        /*1268*/ 	.word	0x00009620


	//   ....[194]....
        /*126c*/ 	.word	0x00009670


	//   ....[195]....
        /*1270*/ 	.word	0x000096c0


	//   ....[196]....
        /*1274*/ 	.word	0x00009710


	//   ....[197]....
        /*1278*/ 	.word	0x00009770


	//   ....[198]....
        /*127c*/ 	.word	0x000098e0


	//   ....[199]....
        /*1280*/ 	.word	0x00009950


	//   ....[200]....
        /*1284*/ 	.word	0x000099c0


	//   ....[201]....
        /*1288*/ 	.word	0x00009a30


	//   ....[202]....
        /*128c*/ 	.word	0x00009aa0


	//   ....[203]....
        /*1290*/ 	.word	0x00009af0


	//   ....[204]....
        /*1294*/ 	.word	0x00009b60


	//   ....[205]....
        /*1298*/ 	.word	0x00009bd0


	//   ....[206]....
        /*129c*/ 	.word	0x00009c20


	//   ....[207]....
        /*12a0*/ 	.word	0x00009c80


	//   ....[208]....
        /*12a4*/ 	.word	0x00009ce0


	//   ....[209]....
        /*12a8*/ 	.word	0x00009d30


	//   ....[210]....
        /*12ac*/ 	.word	0x00009d80


	//   ....[211]....
        /*12b0*/ 	.word	0x00009dd0


	//   ....[212]....
        /*12b4*/ 	.word	0x00009e30


	//   ....[213]....
        /*12b8*/ 	.word	0x00009f10


	//   ....[214]....
        /*12bc*/ 	.word	0x00009f70


	//   ....[215]....
        /*12c0*/ 	.word	0x00009fd0


	//   ....[216]....
        /*12c4*/ 	.word	0x0000a030


	//   ....[217]....
        /*12c8*/ 	.word	0x0000a090


	//   ....[218]....
        /*12cc*/ 	.word	0x0000a0f0


	//   ....[219]....
        /*12d0*/ 	.word	0x0000a150


	//   ....[220]....
        /*12d4*/ 	.word	0x0000a1c0


	//   ....[221]....
        /*12d8*/ 	.word	0x0000a2e0


	//   ....[222]....
        /*12dc*/ 	.word	0x0000a350


	//   ....[223]....
        /*12e0*/ 	.word	0x0000a3c0


	//   ....[224]....
        /*12e4*/ 	.word	0x0000a430


	//   ....[225]....
        /*12e8*/ 	.word	0x0000a4a0


	//   ....[226]....
        /*12ec*/ 	.word	0x0000a510


	//   ....[227]....
        /*12f0*/ 	.word	0x0000a580


	//   ....[228]....
        /*12f4*/ 	.word	0x0000a5d0


	//   ....[229]....
        /*12f8*/ 	.word	0x0000a630


	//   ....[230]....
        /*12fc*/ 	.word	0x0000a740


	//   ....[231]....
        /*1300*/ 	.word	0x0000a790


	//   ....[232]....
        /*1304*/ 	.word	0x0000a7e0


	//   ....[233]....
        /*1308*/ 	.word	0x0000a840


	//   ....[234]....
        /*130c*/ 	.word	0x0000a910


	//   ....[235]....
        /*1310*/ 	.word	0x0000a970


	//   ....[236]....
        /*1314*/ 	.word	0x0000a9d0


	//   ....[237]....
        /*1318*/ 	.word	0x0000aa30


	//   ....[238]....
        /*131c*/ 	.word	0x0000aa80


	//   ....[239]....
        /*1320*/ 	.word	0x0000aad0


	//   ....[240]....
        /*1324*/ 	.word	0x0000ab70


	//   ....[241]....
        /*1328*/ 	.word	0x0000abd0


	//   ....[242]....
        /*132c*/ 	.word	0x0000ac20


	//   ....[243]....
        /*1330*/ 	.word	0x0000ac70


	//   ....[244]....
        /*1334*/ 	.word	0x0000acc0


	//   ....[245]....
        /*1338*/ 	.word	0x0000ad10


	//   ....[246]....
        /*133c*/ 	.word	0x0000ad70


	//   ....[247]....
        /*1340*/ 	.word	0x0000ade0


	//   ....[248]....
        /*1344*/ 	.word	0x0000ae50


	//   ....[249]....
        /*1348*/ 	.word	0x0000aec0


	//   ....[250]....
        /*134c*/ 	.word	0x0000af30


	//   ....[251]....
        /*1350*/ 	.word	0x0000afb0


	//   ....[252]....
        /*1354*/ 	.word	0x0000b010


	//   ....[253]....
        /*1358*/ 	.word	0x0000b060


	//   ....[254]....
        /*135c*/ 	.word	0x0000b0b0


	//   ....[255]....
        /*1360*/ 	.word	0x0000b120


	//   ....[0]....
        /*1364*/ 	.word	0x0000b190


	//   ....[1]....
        /*1368*/ 	.word	0x0000b200


	//   ....[2]....
        /*136c*/ 	.word	0x0000b270


	//   ....[3]....
        /*1370*/ 	.word	0x0000b2c0


	//   ....[4]....
        /*1374*/ 	.word	0x0000b340


	//   ....[5]....
        /*1378*/ 	.word	0x0000b3b0


	//   ....[6]....
        /*137c*/ 	.word	0x0000b440


	//   ....[7]....
        /*1380*/ 	.word	0x0000b4e0


	//   ....[8]....
        /*1384*/ 	.word	0x0000b530


	//   ....[9]....
        /*1388*/ 	.word	0x0000b580


	//   ....[10]....
        /*138c*/ 	.word	0x0000b620


	//   ....[11]....
        /*1390*/ 	.word	0x0000b670


	//   ....[12]....
        /*1394*/ 	.word	0x0000b6c0


	//   ....[13]....
        /*1398*/ 	.word	0x0000b710


	//   ....[14]....
        /*139c*/ 	.word	0x0000b760


	//   ....[15]....
        /*13a0*/ 	.word	0x0000b7c0


	//   ....[16]....
        /*13a4*/ 	.word	0x0000b840


	//   ....[17]....
        /*13a8*/ 	.word	0x0000bb40


	//   ....[18]....
        /*13ac*/ 	.word	0x0000bbe0


	//   ....[19]....
        /*13b0*/ 	.word	0x0000bc40


	//   ....[20]....
        /*13b4*/ 	.word	0x0000bc90


	//   ....[21]....
        /*13b8*/ 	.word	0x0000bcf0


	//   ....[22]....
        /*13bc*/ 	.word	0x0000bd40


	//   ....[23]....
        /*13c0*/ 	.word	0x0000be20


	//   ....[24]....
        /*13c4*/ 	.word	0x0000bfd0


	//   ....[25]....
        /*13c8*/ 	.word	0x0000c0d0


	//   ....[26]....
        /*13cc*/ 	.word	0x0000c1c0


	//   ....[27]....
        /*13d0*/ 	.word	0x0000c290


	//   ....[28]....
        /*13d4*/ 	.word	0x0000c390


	//   ....[29]....
        /*13d8*/ 	.word	0x0000c490


	//   ....[30]....
        /*13dc*/ 	.word	0x0000c580


	//   ....[31]....
        /*13e0*/ 	.word	0x0000c660


	//   ....[32]....
        /*13e4*/ 	.word	0x0000c760


	//   ....[33]....
        /*13e8*/ 	.word	0x0000c860


	//   ....[34]....
        /*13ec*/ 	.word	0x0000c960


	//   ....[35]....
        /*13f0*/ 	.word	0x0000ca40


	//   ....[36]....
        /*13f4*/ 	.word	0x0000cb40


	//   ....[37]....
        /*13f8*/ 	.word	0x0000cc40


	//   ....[38]....
        /*13fc*/ 	.word	0x0000cd40


	//   ....[39]....
        /*1400*/ 	.word	0x0000ce40


	//   ....[40]....
        /*1404*/ 	.word	0x0000cf20


	//   ....[41]....
        /*1408*/ 	.word	0x0000d020


	//   ....[42]....
        /*140c*/ 	.word	0x0000d110


	//   ....[43]....
        /*1410*/ 	.word	0x0000d260


	//   ....[44]....
        /*1414*/ 	.word	0x0000d2c0


	//   ....[45]....
        /*1418*/ 	.word	0x0000d320


	//   ....[46]....
        /*141c*/ 	.word	0x0000d370


	//   ....[47]....
        /*1420*/ 	.word	0x0000d3c0


	//   ....[48]....
        /*1424*/ 	.word	0x0000d420


	//   ....[49]....
        /*1428*/ 	.word	0x0000d470


	//   ....[50]....
        /*142c*/ 	.word	0x0000d4c0


	//   ....[51]....
        /*1430*/ 	.word	0x0000d510


	//   ....[52]....
        /*1434*/ 	.word	0x0000d560


	//   ....[53]....
        /*1438*/ 	.word	0x0000d5d0


	//   ....[54]....
        /*143c*/ 	.word	0x0000d640


	//   ....[55]....
        /*1440*/ 	.word	0x0000d690


	//   ....[56]....
        /*1444*/ 	.word	0x0000d6e0


	//   ....[57]....
        /*1448*/ 	.word	0x0000d730


	//   ....[58]....
        /*144c*/ 	.word	0x0000d7a0


	//   ....[59]....
        /*1450*/ 	.word	0x0000d880


	//   ....[60]....
        /*1454*/ 	.word	0x0000d8f0


	//   ....[61]....
        /*1458*/ 	.word	0x0000d960


	//   ....[62]....
        /*145c*/ 	.word	0x0000d9d0


	//   ....[63]....
        /*1460*/ 	.word	0x0000da40


	//   ....[64]....
        /*1464*/ 	.word	0x0000dab0


	//   ....[65]....
        /*1468*/ 	.word	0x0000db30


	//   ....[66]....
        /*146c*/ 	.word	0x0000dbb0


	//   ....[67]....
        /*1470*/ 	.word	0x0000dc00


	//   ....[68]....
        /*1474*/ 	.word	0x0000dc50


	//   ....[69]....
        /*1478*/ 	.word	0x0000dca0


	//   ....[70]....
        /*147c*/ 	.word	0x0000dd00


	//   ....[71]....
        /*1480*/ 	.word	0x0000dd50


	//   ....[72]....
        /*1484*/ 	.word	0x0000ddc0


	//   ....[73]....
        /*1488*/ 	.word	0x0000de80


	//   ....[74]....
        /*148c*/ 	.word	0x0000dee0


	//   ....[75]....
        /*1490*/ 	.word	0x0000df80


	//   ....[76]....
        /*1494*/ 	.word	0x0000e020


	//   ....[77]....
        /*1498*/ 	.word	0x0000e070


	//   ....[78]....
        /*149c*/ 	.word	0x0000e0c0


	//   ....[79]....
        /*14a0*/ 	.word	0x0000e130


	//   ....[80]....
        /*14a4*/ 	.word	0x0000e1a0


	//   ....[81]....
        /*14a8*/ 	.word	0x0000e210


	//   ....[82]....
        /*14ac*/ 	.word	0x0000e280


	//   ....[83]....
        /*14b0*/ 	.word	0x0000e2f0


	//   ....[84]....
        /*14b4*/ 	.word	0x0000e360


	//   ....[85]....
        /*14b8*/ 	.word	0x0000e3d0


	//   ....[86]....
        /*14bc*/ 	.word	0x0000e440


	//   ....[87]....
        /*14c0*/ 	.word	0x0000e4a0


	//   ....[88]....
        /*14c4*/ 	.word	0x0000e500


	//   ....[89]....
        /*14c8*/ 	.word	0x0000e550


	//   ....[90]....
        /*14cc*/ 	.word	0x0000e5c0


	//   ....[91]....
        /*14d0*/ 	.word	0x0000e610


	//   ....[92]....
        /*14d4*/ 	.word	0x0000e660


	//   ....[93]....
        /*14d8*/ 	.word	0x0000e6c0


	//   ....[94]....
        /*14dc*/ 	.word	0x0000e790


	//   ....[95]....
        /*14e0*/ 	.word	0x0000e7e0


	//   ....[96]....
        /*14e4*/ 	.word	0x0000e870


	//   ....[97]....
        /*14e8*/ 	.word	0x0000e940


	//   ....[98]....
        /*14ec*/ 	.word	0x0000e9a0


	//   ....[99]....
        /*14f0*/ 	.word	0x0000ea10


	//   ....[100]....
        /*14f4*/ 	.word	0x0000ea80


	//   ....[101]....
        /*14f8*/ 	.word	0x0000eaf0


	//   ....[102]....
        /*14fc*/ 	.word	0x0000eb60


	//   ....[103]....
        /*1500*/ 	.word	0x0000ebd0


	//   ....[104]....
        /*1504*/ 	.word	0x0000ec40


	//   ....[105]....
        /*1508*/ 	.word	0x0000ec90


	//   ....[106]....
        /*150c*/ 	.word	0x0000ece0


	//   ....[107]....
        /*1510*/ 	.word	0x0000ed30


	//   ....[108]....
        /*1514*/ 	.word	0x0000ed80


	//   ....[109]....
        /*1518*/ 	.word	0x0000ef70


	//   ....[110]....
        /*151c*/ 	.word	0x0000f040


	//   ....[111]....
        /*1520*/ 	.word	0x0000f0a0


	//   ....[112]....
        /*1524*/ 	.word	0x0000f130


	//   ....[113]....
        /*1528*/ 	.word	0x0000f180


	//   ....[114]....
        /*152c*/ 	.word	0x0000f1f0


	//   ....[115]....
        /*1530*/ 	.word	0x0000f260


	//   ....[116]....
        /*1534*/ 	.word	0x0000f2d0


	//   ....[117]....
        /*1538*/ 	.word	0x0000f340


	//   ....[118]....
        /*153c*/ 	.word	0x0000f3b0


	//   ....[119]....
        /*1540*/ 	.word	0x0000f420


	//   ....[120]....
        /*1544*/ 	.word	0x0000f490


	//   ....[121]....
        /*1548*/ 	.word	0x0000f500


	//   ....[122]....
        /*154c*/ 	.word	0x0000f580


	//   ....[123]....
        /*1550*/ 	.word	0x0000f5d0


	//   ....[124]....
        /*1554*/ 	.word	0x0000f640


	//   ....[125]....
        /*1558*/ 	.word	0x0000f6b0


	//   ....[126]....
        /*155c*/ 	.word	0x0000f720


	//   ....[127]....
        /*1560*/ 	.word	0x0000f790


	//   ....[128]....
        /*1564*/ 	.word	0x0000f800


	//   ....[129]....
        /*1568*/ 	.word	0x0000f870


	//   ....[130]....
        /*156c*/ 	.word	0x0000f8e0


	//   ....[131]....
        /*1570*/ 	.word	0x0000f950


	//   ....[132]....
        /*1574*/ 	.word	0x0000f9c0


	//   ....[133]....
        /*1578*/ 	.word	0x0000fa40


	//   ....[134]....
        /*157c*/ 	.word	0x0000fac0


	//   ....[135]....
        /*1580*/ 	.word	0x0000fb10


	//   ....[136]....
        /*1584*/ 	.word	0x0000fb60


	//   ....[137]....
        /*1588*/ 	.word	0x0000fbb0


	//   ....[138]....
        /*158c*/ 	.word	0x0000fc00


	//   ....[139]....
        /*1590*/ 	.word	0x0000fc50


	//   ....[140]....
        /*1594*/ 	.word	0x0000fca0


	//   ....[141]....
        /*1598*/ 	.word	0x0000fcf0


	//   ....[142]....
        /*159c*/ 	.word	0x0000fd40


	//   ....[143]....
        /*15a0*/ 	.word	0x0000fda0


	//   ....[144]....
        /*15a4*/ 	.word	0x0000fe10


	//   ....[145]....
        /*15a8*/ 	.word	0x0000fe80


	//   ....[146]....
        /*15ac*/ 	.word	0x0000fef0


	//   ....[147]....
        /*15b0*/ 	.word	0x0000ff60


	//   ....[148]....
        /*15b4*/ 	.word	0x0000ffd0


	//   ....[149]....
        /*15b8*/ 	.word	0x00010020


	//   ....[150]....
        /*15bc*/ 	.word	0x00010070


	//   ....[151]....
        /*15c0*/ 	.word	0x000100d0


	//   ....[152]....
        /*15c4*/ 	.word	0x00010120


	//   ....[153]....
        /*15c8*/ 	.word	0x00010170


	//   ....[154]....
        /*15cc*/ 	.word	0x000101c0


	//   ....[155]....
        /*15d0*/ 	.word	0x000103e0


	//   ....[156]....
        /*15d4*/ 	.word	0x00010490


	//   ....[157]....
        /*15d8*/ 	.word	0x000104f0


	//   ....[158]....
        /*15dc*/ 	.word	0x00010540


	//   ....[159]....
        /*15e0*/ 	.word	0x000105b0


	//   ....[160]....
        /*15e4*/ 	.word	0x00010620


	//   ....[161]....
        /*15e8*/ 	.word	0x00010690


	//   ....[162]....
        /*15ec*/ 	.word	0x00010700


	//   ....[163]....
        /*15f0*/ 	.word	0x00010770


	//   ....[164]....
        /*15f4*/ 	.word	0x000107e0


	//   ....[165]....
        /*15f8*/ 	.word	0x00010850


	//   ....[166]....
        /*15fc*/ 	.word	0x000108c0


	//   ....[167]....
        /*1600*/ 	.word	0x00010930


	//   ....[168]....
        /*1604*/ 	.word	0x000109a0


	//   ....[169]....
        /*1608*/ 	.word	0x00010a10


	//   ....[170]....
        /*160c*/ 	.word	0x00010a80


	//   ....[171]....
        /*1610*/ 	.word	0x00010af0


	//   ....[172]....
        /*1614*/ 	.word	0x00010b60


	//   ....[173]....
        /*1618*/ 	.word	0x00010bd0


	//   ....[174]....
        /*161c*/ 	.word	0x00010c40


	//   ....[175]....
        /*1620*/ 	.word	0x00010cb0


	//   ....[176]....
        /*1624*/ 	.word	0x00010d20


	//   ....[177]....
        /*1628*/ 	.word	0x00010d90


	//----- nvinfo : EIATTR_VRC_CTA_INIT_COUNT
	.align		4
.L_75:
        /*162c*/ 	.byte	0x02, 0x4a
	.zero		1
	.zero		1


	//----- nvinfo : EIATTR_EXIT_INSTR_OFFSETS
	.align		4
        /*1630*/ 	.byte	0x04, 0x1c
        /*1632*/ 	.short	(.L_77 - .L_76)


	//   ....[0]....
.L_76:
        /*1634*/ 	.word	0x00006940


	//----- nvinfo : EIATTR_CRS_STACK_SIZE
	.align		4
.L_77:
        /*1638*/ 	.byte	0x04, 0x1e
        /*163a*/ 	.short	(.L_79 - .L_78)
.L_78:
        /*163c*/ 	.word	0x00000000


	//----- nvinfo : EIATTR_CBANK_PARAM_SIZE
	.align		4
.L_79:
        /*1640*/ 	.byte	0x03, 0x19
        /*1642*/ 	.short	0x0038


	//----- nvinfo : EIATTR_PARAM_CBANK
	.align		4
        /*1644*/ 	.byte	0x04, 0x0a
        /*1646*/ 	.short	(.L_81 - .L_80)
	.align		4
.L_80:
        /*1648*/ 	.word	index@(.nv.constant0._Z12_spmm_conv_2PKfPfiiPKiS3_S3_S0_)
        /*164c*/ 	.short	0x0380
        /*164e*/ 	.short	0x0038


	//----- nvinfo : EIATTR_SW_WAR
	.align		4
.L_81:
        /*1650*/ 	.byte	0x04, 0x36
        /*1652*/ 	.short	(.L_83 - .L_82)
.L_82:
        /*1654*/ 	.word	0x00000008
.L_83:


//--------------------- .nv.info._Z12_spmm_conv_1PKfPfiiPKiS3_S3_S0_ --------------------------
	.section	.nv.info._Z12_spmm_conv_1PKfPfiiPKiS3_S3_S0_,"",@"SHT_CUDA_INFO"
	.sectionflags	@""
	.align	4


	//----- nvinfo : EIATTR_CUDA_API_VERSION
	.align		4
        /*0000*/ 	.byte	0x04, 0x37
        /*0002*/ 	.short	(.L_85 - .L_84)
.L_84:
        /*0004*/ 	.word	0x00000082


	//----- nvinfo : EIATTR_KPARAM_INFO
	.align		4
.L_85:
        /*0008*/ 	.byte	0x04, 0x17
        /*000a*/ 	.short	(.L_87 - .L_86)
.L_86:
        /*000c*/ 	.word	0x00000000
        /*0010*/ 	.short	0x0007
        /*0012*/ 	.short	0x0030
        /*0014*/ 	.byte	0x00, 0xf5, 0x21, 0x00


	//----- nvinfo : EIATTR_KPARAM_INFO
	.align		4
.L_87:
        /*0018*/ 	.byte	0x04, 0x17
        /*001a*/ 	.short	(.L_89 - .L_88)
.L_88:
        /*001c*/ 	.word	0x00000000
        /*0020*/ 	.short	0x0006
        /*0022*/ 	.short	0x0028
        /*0024*/ 	.byte	0x00, 0xf5, 0x21, 0x00


	//----- nvinfo : EIATTR_KPARAM_INFO
	.align		4
.L_89:
        /*0028*/ 	.byte	0x04, 0x17
        /*002a*/ 	.short	(.L_91 - .L_90)
.L_90:
        /*002c*/ 	.word	0x00000000
        /*0030*/ 	.short	0x0005
        /*0032*/ 	.short	0x0020
        /*0034*/ 	.byte	0x00, 0xf5, 0x21, 0x00


	//----- nvinfo : EIATTR_KPARAM_INFO
	.align		4
.L_91:
        /*0038*/ 	.byte	0x04, 0x17
        /*003a*/ 	.short	(.L_93 - .L_92)
.L_92:
        /*003c*/ 	.word	0x00000000
        /*0040*/ 	.short	0x0004
        /*0042*/ 	.short	0x0018
        /*0044*/ 	.byte	0x00, 0xf5, 0x21, 0x00


	//----- nvinfo : EIATTR_KPARAM_INFO
	.align		4
.L_93:
        /*0048*/ 	.byte	0x04, 0x17
        /*004a*/ 	.short	(.L_95 - .L_94)
.L_94:
        /*004c*/ 	.word	0x00000000
        /*0050*/ 	.short	0x0003
        /*0052*/ 	.short	0x0014
        /*0054*/ 	.byte	0x00, 0xf0, 0x11, 0x00


	//----- nvinfo : EIATTR_KPARAM_INFO
	.align		4
.L_95:
        /*0058*/ 	.byte	0x04, 0x17
        /*005a*/ 	.short	(.L_97 - .L_96)
.L_96:
        /*005c*/ 	.word	0x00000000
        /*0060*/ 	.short	0x0002
        /*0062*/ 	.short	0x0010
        /*0064*/ 	.byte	0x00, 0xf0, 0x11, 0x00


	//----- nvinfo : EIATTR_KPARAM_INFO
	.align		4
.L_97:
        /*0068*/ 	.byte	0x04, 0x17
        /*006a*/ 	.short	(.L_99 - .L_98)
.L_98:
        /*006c*/ 	.word	0x00000000
        /*0070*/ 	.short	0x0001
        /*0072*/ 	.short	0x0008
        /*0074*/ 	.byte	0x00, 0xf5, 0x21, 0x00


	//----- nvinfo : EIATTR_KPARAM_INFO
	.align		4
.L_99:
        /*0078*/ 	.byte	0x04, 0x17
        /*007a*/ 	.short	(.L_101 - .L_100)
.L_100:
        /*007c*/ 	.word	0x00000000
        /*0080*/ 	.short	0x0000
        /*0082*/ 	.short	0x0000
        /*0084*/ 	.byte	0x00, 0xf5, 0x21, 0x00


	//----- nvinfo : EIATTR_SPARSE_MMA_MASK
	.align		4
.L_101:
        /*0088*/ 	.byte	0x03, 0x50
        /*008a*/ 	.short	0x0000


	//----- nvinfo : EIATTR_MAXREG_COUNT
	.align		4
        /*008c*/ 	.byte	0x03, 0x1b
        /*008e*/ 	.short	0x00ff


	//----- nvinfo : EIATTR_MERCURY_ISA_VERSION
	.align		4
        /*0090*/ 	.byte	0x03, 0x5f
        /*0092*/ 	.short	0x0101


	//----- nvinfo : EIATTR_COOP_GROUP_MASK_REGIDS
	.align		4
        /*0094*/ 	.byte	0x04, 0x29
        /*0096*/ 	.short	(.L_103 - .L_102)


	//   ....[0]....
.L_102:
        /*0098*/ 	.word	0xffffffff


	//   ....[1]....
        /*009c*/ 	.word	0xffffffff


	//   ....[2]....
        /*00a0*/ 	.word	0xffffffff


	//   ....[3]....
        /*00a4*/ 	.word	0xffffffff


	//   ....[4]....
        /*00a8*/ 	.word	0xffffffff


	//   ....[5]....
        /*00ac*/ 	.word	0xffffffff


	//   ....[6]....
        /*00b0*/ 	.word	0xffffffff


	//   ....[7]....
        /*00b4*/ 	.word	0xffffffff


	//   ....[8]....
        /*00b8*/ 	.word	0xffffffff


	//   ....[9]....
        /*00bc*/ 	.word	0xffffffff


	//   ....[10]....
        /*00c0*/ 	.word	0xffffffff


	//   ....[11]....
        /*00c4*/ 	.word	0xffffffff


	//   ....[12]....
        /*00c8*/ 	.word	0xffffffff


	//   ....[13]....
        /*00cc*/ 	.word	0xffffffff


	//   ....[14]....
        /*00d0*/ 	.word	0xffffffff


	//   ....[15]....
        /*00d4*/ 	.word	0xffffffff


	//   ....[16]....
        /*00d8*/ 	.word	0xffffffff


	//   ....[17]....
        /*00dc*/ 	.word	0xffffffff


	//   ....[18]....
        /*00e0*/ 	.word	0xffffffff


	//   ....[19]....
        /*00e4*/ 	.word	0xffffffff


	//   ....[20]....
        /*00e8*/ 	.word	0xffffffff


	//   ....[21]....
        /*00ec*/ 	.word	0xffffffff


	//   ....[22]....
        /*00f0*/ 	.word	0xffffffff


	//   ....[23]....
        /*00f4*/ 	.word	0xffffffff


	//   ....[24]....
        /*00f8*/ 	.word	0xffffffff


	//   ....[25]....
        /*00fc*/ 	.word	0xffffffff


	//   ....[26]....
        /*0100*/ 	.word	0xffffffff


	//   ....[27]....
        /*0104*/ 	.word	0xffffffff


	//   ....[28]....
        /*0108*/ 	.word	0xffffffff


	//   ....[29]....
        /*010c*/ 	.word	0xffffffff


	//   ....[30]....
        /*0110*/ 	.word	0xffffffff


	//   ....[31]....
        /*0114*/ 	.word	0xffffffff


	//   ....[32]....
        /*0118*/ 	.word	0xffffffff


	//   ....[33]....
        /*011c*/ 	.word	0xffffffff


	//   ....[34]....
        /*0120*/ 	.word	0xffffffff


	//   ....[35]....
        /*0124*/ 	.word	0xffffffff


	//   ....[36]....
        /*0128*/ 	.word	0xffffffff


	//   ....[37]....
        /*012c*/ 	.word	0xffffffff


	//   ....[38]....
        /*0130*/ 	.word	0xffffffff


	//   ....[39]....
        /*0134*/ 	.word	0xffffffff


	//   ....[40]....
        /*0138*/ 	.word	0xffffffff


	//   ....[41]....
        /*013c*/ 	.word	0xffffffff


	//   ....[42]....
        /*0140*/ 	.word	0xffffffff


	//   ....[43]....
        /*0144*/ 	.word	0xffffffff


	//   ....[44]....
        /*0148*/ 	.word	0xffffffff


	//   ....[45]....
        /*014c*/ 	.word	0xffffffff


	//   ....[46]....
        /*0150*/ 	.word	0xffffffff


	//   ....[47]....
        /*0154*/ 	.word	0xffffffff


	//   ....[48]....
        /*0158*/ 	.word	0xffffffff


	//   ....[49]....
        /*015c*/ 	.word	0xffffffff


	//   ....[50]....
        /*0160*/ 	.word	0xffffffff


	//   ....[51]....
        /*0164*/ 	.word	0xffffffff


	//   ....[52]....
        /*0168*/ 	.word	0xffffffff


	//   ....[53]....
        /*016c*/ 	.word	0xffffffff


	//   ....[54]....
        /*0170*/ 	.word	0xffffffff


	//   ....[55]....
        /*0174*/ 	.word	0xffffffff


	//   ....[56]....
        /*0178*/ 	.word	0xffffffff


	//   ....[57]....
        /*017c*/ 	.word	0xffffffff


	//   ....[58]....
        /*0180*/ 	.word	0xffffffff


	//   ....[59]....
        /*0184*/ 	.word	0xffffffff


	//   ....[60]....
        /*0188*/ 	.word	0xffffffff


	//   ....[61]....
        /*018c*/ 	.word	0xffffffff


	//   ....[62]....
        /*0190*/ 	.word	0xffffffff


	//   ....[63]....
        /*0194*/ 	.word	0xffffffff


	//   ....[64]....
        /*0198*/ 	.word	0xffffffff


	//   ....[65]....
        /*019c*/ 	.word	0xffffffff


	//   ....[66]....
        /*01a0*/ 	.word	0xffffffff


	//   ....[67]....
        /*01a4*/ 	.word	0xffffffff


	//   ....[68]....
        /*01a8*/ 	.word	0xffffffff


	//   ....[69]....
        /*01ac*/ 	.word	0xffffffff


	//   ....[70]....
        /*01b0*/ 	.word	0xffffffff


	//   ....[71]....
        /*01b4*/ 	.word	0xffffffff


	//   ....[72]....
        /*01b8*/ 	.word	0xffffffff


	//   ....[73]....
        /*01bc*/ 	.word	0xffffffff


	//   ....[74]....
        /*01c0*/ 	.word	0xffffffff


	//   ....[75]....
        /*01c4*/ 	.word	0xffffffff


	//   ....[76]....
        /*01c8*/ 	.word	0xffffffff


	//   ....[77]....
        /*01cc*/ 	.word	0xffffffff


	//   ....[78]....
        /*01d0*/ 	.word	0xffffffff


	//   ....[79]....
        /*01d4*/ 	.word	0xffffffff


	//   ....[80]....
        /*01d8*/ 	.word	0xffffffff


	//   ....[81]....
        /*01dc*/ 	.word	0xffffffff


	//   ....[82]....
        /*01e0*/ 	.word	0xffffffff


	//   ....[83]....
        /*01e4*/ 	.word	0xffffffff


	//   ....[84]....
        /*01e8*/ 	.word	0xffffffff


	//   ....[85]....
        /*01ec*/ 	.word	0xffffffff


	//   ....[86]....
        /*01f0*/ 	.word	0xffffffff


	//   ....[87]....
        /*01f4*/ 	.word	0xffffffff


	//   ....[88]....
        /*01f8*/ 	.word	0xffffffff


	//   ....[89]....
        /*01fc*/ 	.word	0xffffffff


	//   ....[90]....
        /*0200*/ 	.word	0xffffffff


	//   ....[91]....
        /*0204*/ 	.word	0xffffffff


	//   ....[92]....
        /*0208*/ 	.word	0xffffffff


	//   ....[93]....
        /*020c*/ 	.word	0xffffffff


	//   ....[94]....
        /*0210*/ 	.word	0xffffffff


	//   ....[95]....
        /*0214*/ 	.word	0xffffffff


	//   ....[96]....
        /*0218*/ 	.word	0xffffffff


	//   ....[97]....
        /*021c*/ 	.word	0xffffffff


	//   ....[98]....
        /*0220*/ 	.word	0xffffffff


	//   ....[99]....
        /*0224*/ 	.word	0xffffffff


	//   ....[100]....
        /*0228*/ 	.word	0xffffffff


	//   ....[101]....
        /*022c*/ 	.word	0xffffffff


	//   ....[102]....
        /*0230*/ 	.word	0xffffffff


	//   ....[103]....
        /*0234*/ 	.word	0xffffffff


	//   ....[104]....
        /*0238*/ 	.word	0xffffffff


	//   ....[105]....
        /*023c*/ 	.word	0xffffffff


	//   ....[106]....
        /*0240*/ 	.word	0xffffffff


	//   ....[107]....
        /*0244*/ 	.word	0xffffffff


	//   ....[108]....
        /*0248*/ 	.word	0xffffffff


	//   ....[109]....
        /*024c*/ 	.word	0xffffffff


	//   ....[110]....
        /*0250*/ 	.word	0xffffffff


	//   ....[111]....
        /*0254*/ 	.word	0xffffffff


	//   ....[112]....
        /*0258*/ 	.word	0xffffffff


	//   ....[113]....
        /*025c*/ 	.word	0xffffffff


	//   ....[114]....
        /*0260*/ 	.word	0xffffffff


	//   ....[115]....
        /*0264*/ 	.word	0xffffffff


	//   ....[116]....
        /*0268*/ 	.word	0xffffffff


	//   ....[117]....
        /*026c*/ 	.word	0xffffffff


	//   ....[118]....
        /*0270*/ 	.word	0xffffffff


	//   ....[119]....
        /*0274*/ 	.word	0xffffffff


	//   ....[120]....
        /*0278*/ 	.word	0xffffffff


	//   ....[121]....
        /*027c*/ 	.word	0xffffffff


	//   ....[122]....
        /*0280*/ 	.word	0xffffffff


	//   ....[123]....
        /*0284*/ 	.word	0xffffffff


	//   ....[124]....
        /*0288*/ 	.word	0xffffffff


	//   ....[125]....
        /*028c*/ 	.word	0xffffffff


	//   ....[126]....
        /*0290*/ 	.word	0xffffffff


	//   ....[127]....
        /*0294*/ 	.word	0xffffffff


	//   ....[128]....
        /*0298*/ 	.word	0xffffffff


	//   ....[129]....
        /*029c*/ 	.word	0xffffffff


	//   ....[130]....
        /*02a0*/ 	.word	0xffffffff


	//   ....[131]....
        /*02a4*/ 	.word	0xffffffff


	//   ....[132]....
        /*02a8*/ 	.word	0xffffffff


	//   ....[133]....
        /*02ac*/ 	.word	0xffffffff


	//   ....[134]....
        /*02b0*/ 	.word	0xffffffff


	//   ....[135]....
        /*02b4*/ 	.word	0xffffffff


	//   ....[136]....
        /*02b8*/ 	.word	0xffffffff


	//   ....[137]....
        /*02bc*/ 	.word	0xffffffff


	//   ....[138]....
        /*02c0*/ 	.word	0xffffffff


	//   ....[139]....
        /*02c4*/ 	.word	0xffffffff


	//   ....[140]....
        /*02c8*/ 	.word	0xffffffff


	//   ....[141]....
        /*02cc*/ 	.word	0xffffffff


	//   ....[142]....
        /*02d0*/ 	.word	0xffffffff


	//   ....[143]....
        /*02d4*/ 	.word	0xffffffff


	//   ....[144]....
        /*02d8*/ 	.word	0xffffffff


	//   ....[145]....
        /*02dc*/ 	.word	0xffffffff


	//   ....[146]....
        /*02e0*/ 	.word	0xffffffff


	//   ....[147]....
        /*02e4*/ 	.word	0xffffffff


	//   ....[148]....
        /*02e8*/ 	.word	0xffffffff


	//   ....[149]....
        /*02ec*/ 	.word	0xffffffff


	//   ....[150]....
        /*02f0*/ 	.word	0xffffffff


	//   ....[151]....
        /*02f4*/ 	.word	0xffffffff


	//   ....[152]....
        /*02f8*/ 	.word	0xffffffff


	//   ....[153]....
        /*02fc*/ 	.word	0xffffffff


	//   ....[154]....
        /*0300*/ 	.word	0xffffffff


	//   ....[155]....
        /*0304*/ 	.word	0xffffffff


	//   ....[156]....
        /*0308*/ 	.word	0xffffffff


	//   ....[157]....
        /*030c*/ 	.word	0xffffffff


	//   ....[158]....
        /*0310*/ 	.word	0xffffffff


	//   ....[159]....
        /*0314*/ 	.word	0xffffffff


	//   ....[160]....
        /*0318*/ 	.word	0xffffffff


	//   ....[161]....
        /*031c*/ 	.word	0xffffffff


	//   ....[162]....
        /*0320*/ 	.word	0xffffffff


	//   ....[163]....
        /*0324*/ 	.word	0xffffffff


	//   ....[164]....
        /*0328*/ 	.word	0xffffffff


	//   ....[165]....
        /*032c*/ 	.word	0xffffffff


	//   ....[166]....
        /*0330*/ 	.word	0xffffffff


	//   ....[167]....
        /*0334*/ 	.word	0xffffffff


	//   ....[168]....
        /*0338*/ 	.word	0xffffffff


	//   ....[169]....
        /*033c*/ 	.word	0xffffffff


	//   ....[170]....
        /*0340*/ 	.word	0xffffffff


	//   ....[171]....
        /*0344*/ 	.word	0xffffffff


	//   ....[172]....
        /*0348*/ 	.word	0xffffffff


	//   ....[173]....
        /*034c*/ 	.word	0xffffffff


	//   ....[174]....
        /*0350*/ 	.word	0xffffffff


	//   ....[175]....
        /*0354*/ 	.word	0xffffffff


	//   ....[176]....
        /*0358*/ 	.word	0xffffffff


	//   ....[177]....
        /*035c*/ 	.word	0xffffffff


	//   ....[178]....
        /*0360*/ 	.word	0xffffffff


	//   ....[179]....
        /*0364*/ 	.word	0xffffffff


	//   ....[180]....
        /*0368*/ 	.word	0xffffffff


	//   ....[181]....
        /*036c*/ 	.word	0xffffffff


	//   ....[182]....
        /*0370*/ 	.word	0xffffffff


	//   ....[183]....
        /*0374*/ 	.word	0xffffffff


	//   ....[184]....
        /*0378*/ 	.word	0xffffffff


	//   ....[185]....
        /*037c*/ 	.word	0xffffffff


	//   ....[186]....
        /*0380*/ 	.word	0xffffffff


	//   ....[187]....
        /*0384*/ 	.word	0xffffffff


	//   ....[188]....
        /*0388*/ 	.word	0xffffffff


	//   ....[189]....
        /*038c*/ 	.word	0xffffffff


	//   ....[190]....
        /*0390*/ 	.word	0xffffffff


	//   ....[191]....
        /*0394*/ 	.word	0xffffffff


	//   ....[192]....
        /*0398*/ 	.word	0xffffffff


	//   ....[193]....
        /*039c*/ 	.word	0xffffffff


	//   ....[194]....
        /*03a0*/ 	.word	0xffffffff


	//   ....[195]....
        /*03a4*/ 	.word	0xffffffff


	//   ....[196]....
        /*03a8*/ 	.word	0xffffffff


	//   ....[197]....
        /*03ac*/ 	.word	0xffffffff


	//   ....[198]....
        /*03b0*/ 	.word	0xffffffff


	//   ....[199]....
        /*03b4*/ 	.word	0xffffffff


	//   ....[200]....
        /*03b8*/ 	.word	0xffffffff


	//   ....[201]....
        /*03bc*/ 	.word	0xffffffff


	//   ....[202]....
        /*03c0*/ 	.word	0xffffffff


	//   ....[203]....
        /*03c4*/ 	.word	0xffffffff


	//   ....[204]....
        /*03c8*/ 	.word	0xffffffff


	//   ....[205]....
        /*03cc*/ 	.word	0xffffffff


	//   ....[206]....
        /*03d0*/ 	.word	0xffffffff


	//   ....[207]....
        /*03d4*/ 	.word	0xffffffff


	//   ....[208]....
        /*03d8*/ 	.word	0xffffffff


	//   ....[209]....
        /*03dc*/ 	.word	0xffffffff


	//   ....[210]....
        /*03e0*/ 	.word	0xffffffff


	//   ....[211]....
        /*03e4*/ 	.word	0xffffffff


	//   ....[212]....
        /*03e8*/ 	.word	0xffffffff


	//   ....[213]....
        /*03ec*/ 	.word	0xffffffff


	//   ....[214]....
        /*03f0*/ 	.word	0xffffffff


	//   ....[215]....
        /*03f4*/ 	.word	0xffffffff


	//   ....[216]....
        /*03f8*/ 	.word	0xffffffff


	//   ....[217]....
        /*03fc*/ 	.word	0xffffffff


	//   ....[218]....
        /*0400*/ 	.word	0xffffffff


	//   ....[219]....
        /*0404*/ 	.word	0xffffffff


	//   ....[220]....
        /*0408*/ 	.word	0xffffffff


	//   ....[221]....
        /*040c*/ 	.word	0xffffffff


	//   ....[222]....
        /*0410*/ 	.word	0xffffffff


	//   ....[223]....
        /*0414*/ 	.word	0xffffffff


	//   ....[224]....
        /*0418*/ 	.word	0xffffffff


	//   ....[225]....
        /*041c*/ 	.word	0xffffffff


	//   ....[226]....
        /*0420*/ 	.word	0xffffffff


	//   ....[227]....
        /*0424*/ 	.word	0xffffffff


	//   ....[228]....
        /*0428*/ 	.word	0xffffffff


	//   ....[229]....
        /*042c*/ 	.word	0xffffffff


	//   ....[230]....
        /*0430*/ 	.word	0xffffffff


	//   ....[231]....
        /*0434*/ 	.word	0xffffffff


	//   ....[232]....
        /*0438*/ 	.word	0xffffffff


	//   ....[233]....
        /*043c*/ 	.word	0xffffffff


	//   ....[234]....
        /*0440*/ 	.word	0xffffffff


	//   ....[235]....
        /*0444*/ 	.word	0xffffffff


	//   ....[236]....
        /*0448*/ 	.word	0xffffffff


	//   ....[237]....
        /*044c*/ 	.word	0xffffffff


	//   ....[238]....
        /*0450*/ 	.word	0xffffffff


	//   ....[239]....
        /*0454*/ 	.word	0xffffffff


	//   ....[240]....
        /*0458*/ 	.word	0xffffffff


	//   ....[241]....
        /*045c*/ 	.word	0xffffffff


	//   ....[242]....
        /*0460*/ 	.word	0xffffffff


	//   ....[243]....
        /*0464*/ 	.word	0xffffffff


	//   ....[244]....
        /*0468*/ 	.word	0xffffffff


	//   ....[245]....
        /*046c*/ 	.word	0xffffffff


	//   ....[246]....
        /*0470*/ 	.word	0xffffffff


	//   ....[247]....
        /*0474*/ 	.word	0xffffffff


	//   ....[248]....
        /*0478*/ 	.word	0xffffffff


	//   ....[249]....
        /*047c*/ 	.word	0xffffffff


	//   ....[250]....
        /*0480*/ 	.word	0xffffffff


	//   ....[251]....
        /*0484*/ 	.word	0xffffffff


	//   ....[252]....
        /*0488*/ 	.word	0xffffffff


	//   ....[253]....
        /*048c*/ 	.word	0xffffffff


	//   ....[254]....
        /*0490*/ 	.word	0xffffffff


	//   ....[255]....
        /*0494*/ 	.word	0xffffffff


	//   ....[0]....
        /*0498*/ 	.word	0xffffffff


	//   ....[1]....
        /*049c*/ 	.word	0xffffffff


	//   ....[2]....
        /*04a0*/ 	.word	0xffffffff


	//   ....[3]....
        /*04a4*/ 	.word	0xffffffff


	//   ....[4]....
        /*04a8*/ 	.word	0xffffffff


	//   ....[5]....
        /*04ac*/ 	.word	0xffffffff


	//   ....[6]....
        /*04b0*/ 	.word	0xffffffff


	//   ....[7]....
        /*04b4*/ 	.word	0xffffffff


	//   ....[8]....
        /*04b8*/ 	.word	0xffffffff


	//   ....[9]....
        /*04bc*/ 	.word	0xffffffff


	//   ....[10]....
        /*04c0*/ 	.word	0xffffffff


	//   ....[11]....
        /*04c4*/ 	.word	0xffffffff


	//   ....[12]....
        /*04c8*/ 	.word	0xffffffff


	//   ....[13]....
        /*04cc*/ 	.word	0xffffffff


	//   ....[14]....
        /*04d0*/ 	.word	0xffffffff


	//   ....[15]....
        /*04d4*/ 	.word	0xffffffff


	//   ....[16]....
        /*04d8*/ 	.word	0xffffffff


	//   ....[17]....
        /*04dc*/ 	.word	0xffffffff


	//   ....[18]....
        /*04e0*/ 	.word	0xffffffff


	//   ....[19]....
        /*04e4*/ 	.word	0xffffffff


	//   ....[20]....
        /*04e8*/ 	.word	0xffffffff


	//   ....[21]....
        /*04ec*/ 	.word	0xffffffff


	//   ....[22]....
        /*04f0*/ 	.word	0xffffffff


	//   ....[23]....
        /*04f4*/ 	.word	0xffffffff


	//   ....[24]....
        /*04f8*/ 	.word	0xffffffff


	//   ....[25]....
        /*04fc*/ 	.word	0xffffffff


	//   ....[26]....
        /*0500*/ 	.word	0xffffffff


	//   ....[27]....
        /*0504*/ 	.word	0xffffffff


	//   ....[28]....
        /*0508*/ 	.word	0xffffffff


	//   ....[29]....
        /*050c*/ 	.word	0xffffffff


	//   ....[30]....
        /*0510*/ 	.word	0xffffffff


	//   ....[31]....
        /*0514*/ 	.word	0xffffffff


	//   ....[32]....
        /*0518*/ 	.word	0xffffffff


	//   ....[33]....
        /*051c*/ 	.word	0xffffffff


	//   ....[34]....
        /*0520*/ 	.word	0xffffffff


	//   ....[35]....
        /*0524*/ 	.word	0xffffffff


	//   ....[36]....
        /*0528*/ 	.word	0xffffffff


	//   ....[37]....
        /*052c*/ 	.word	0xffffffff


	//   ....[38]....
        /*0530*/ 	.word	0xffffffff


	//   ....[39]....
        /*0534*/ 	.word	0xffffffff


	//   ....[40]....
        /*0538*/ 	.word	0xffffffff


	//   ....[41]....
        /*053c*/ 	.word	0xffffffff


	//   ....[42]....
        /*0540*/ 	.word	0xffffffff


	//   ....[43]....
        /*0544*/ 	.word	0xffffffff


	//   ....[44]....
        /*0548*/ 	.word	0xffffffff


	//   ....[45]....
        /*054c*/ 	.word	0xffffffff


	//   ....[46]....
        /*0550*/ 	.word	0xffffffff


	//   ....[47]....
        /*0554*/ 	.word	0xffffffff


	//   ....[48]....
        /*0558*/ 	.word	0xffffffff


	//   ....[49]....
        /*055c*/ 	.word	0xffffffff


	//   ....[50]....
        /*0560*/ 	.word	0xffffffff


	//   ....[51]....
        /*0564*/ 	.word	0xffffffff


	//   ....[52]....
        /*0568*/ 	.word	0xffffffff


	//   ....[53]....
        /*056c*/ 	.word	0xffffffff


	//   ....[54]....
        /*0570*/ 	.word	0xffffffff


	//   ....[55]....
        /*0574*/ 	.word	0xffffffff


	//   ....[56]....
        /*0578*/ 	.word	0xffffffff


	//   ....[57]....
        /*057c*/ 	.word	0xffffffff


	//   ....[58]....
        /*0580*/ 	.word	0xffffffff


	//   ....[59]....
        /*0584*/ 	.word	0xffffffff


	//   ....[60]....
        /*0588*/ 	.word	0xffffffff


	//   ....[61]....
        /*058c*/ 	.word	0xffffffff


	//   ....[62]....
        /*0590*/ 	.word	0xffffffff


	//   ....[63]....
        /*0594*/ 	.word	0xffffffff


	//   ....[64]....
        /*0598*/ 	.word	0xffffffff


	//   ....[65]....
        /*059c*/ 	.word	0xffffffff


	//   ....[66]....
        /*05a0*/ 	.word	0xffffffff


	//   ....[67]....
        /*05a4*/ 	.word	0xffffffff


	//   ....[68]....
        /*05a8*/ 	.word	0xffffffff


	//   ....[69]....
        /*05ac*/ 	.word	0xffffffff


	//   ....[70]....
        /*05b0*/ 	.word	0xffffffff


	//   ....[71]....
        /*05b4*/ 	.word	0xffffffff


	//   ....[72]....
        /*05b8*/ 	.word	0xffffffff


	//   ....[73]....
        /*05bc*/ 	.word	0xffffffff


	//   ....[74]....
        /*05c0*/ 	.word	0xffffffff


	//   ....[75]....
        /*05c4*/ 	.word	0xffffffff


	//   ....[76]....
        /*05c8*/ 	.word	0xffffffff


	//   ....[77]....
        /*05cc*/ 	.word	0xffffffff


	//   ....[78]....
        /*05d0*/ 	.word	0xffffffff


	//   ....[79]....
        /*05d4*/ 	.word	0xffffffff


	//   ....[80]....
        /*05d8*/ 	.word	0xffffffff


	//   ....[81]....
        /*05dc*/ 	.word	0xffffffff


	//   ....[82]....
        /*05e0*/ 	.word	0xffffffff


	//   ....[83]....
        /*05e4*/ 	.word	0xffffffff


	//   ....[84]....
        /*05e8*/ 	.word	0xffffffff


	//   ....[85]....
        /*05ec*/ 	.word	0xffffffff


	//   ....[86]....
        /*05f0*/ 	.word	0xffffffff


	//   ....[87]....
        /*05f4*/ 	.word	0xffffffff


	//   ....[88]....
        /*05f8*/ 	.word	0xffffffff


	//   ....[89]....
        /*05fc*/ 	.word	0x0500005a


	//   ....[90]....
        /*0600*/ 	.word	0x0500005a


	//   ....[91]....
        /*0604*/ 	.word	0x0500005a


	//   ....[92]....
        /*0608*/ 	.word	0x0500005a


	//   ....[93]....
        /*060c*/ 	.word	0x0500005a


	//   ....[94]....
        /*0610*/ 	.word	0x0500005a


	//   ....[95]....
        /*0614*/ 	.word	0x0500005a


	//   ....[96]....
        /*0618*/ 	.word	0x0500005a


	//   ....[97]....
        /*061c*/ 	.word	0x0500005a


	//   ....[98]....
        /*0620*/ 	.word	0x0500005a


	//   ....[99]....
        /*0624*/ 	.word	0x0500005a


	//   ....[100]....
        /*0628*/ 	.word	0x0500005a


	//   ....[101]....
        /*062c*/ 	.word	0x0500005a


	//   ....[102]....
        /*0630*/ 	.word	0x0500005a


	//   ....[103]....
        /*0634*/ 	.word	0x0500005a


	//   ....[104]....
        /*0638*/ 	.word	0x0500005a


	//   ....[105]....
        /*063c*/ 	.word	0x0500005a


	//   ....[106]....
        /*0640*/ 	.word	0x0500005a


	//   ....[107]....
        /*0644*/ 	.word	0x0500005a


	//   ....[108]....
        /*0648*/ 	.word	0x0500005a


	//   ....[109]....
        /*064c*/ 	.word	0x0500005a


	//   ....[110]....
        /*0650*/ 	.word	0x0500005a


	//   ....[111]....
        /*0654*/ 	.word	0x0500005a


	//   ....[112]....
        /*0658*/ 	.word	0x0500005a


	//   ....[113]....
        /*065c*/ 	.word	0x0500005a


	//   ....[114]....
        /*0660*/ 	.word	0x0500005a


	//   ....[115]....
        /*0664*/ 	.word	0x0500005a


	//   ....[116]....
        /*0668*/ 	.word	0x0500005a


	//   ....[117]....
        /*066c*/ 	.word	0x0500005a


	//   ....[118]....
        /*0670*/ 	.word	0x0500005a


	//   ....[119]....
        /*0674*/ 	.word	0x0500005a


	//   ....[120]....
        /*0678*/ 	.word	0x0500005a


	//   ....[121]....
        /*067c*/ 	.word	0x0500005a


	//   ....[122]....
        /*0680*/ 	.word	0x0500005a


	//   ....[123]....
        /*0684*/ 	.word	0x0500005a


	//   ....[124]....
        /*0688*/ 	.word	0x0500005a


	//   ....[125]....
        /*068c*/ 	.word	0x0500005a


	//   ....[126]....
        /*0690*/ 	.word	0x0500005a


	//   ....[127]....
        /*0694*/ 	.word	0x0500005a


	//   ....[128]....
        /*0698*/ 	.word	0x0500005a


	//   ....[129]....
        /*069c*/ 	.word	0x0500005a


	//   ....[130]....
        /*06a0*/ 	.word	0x0500005a


	//   ....[131]....
        /*06a4*/ 	.word	0x0500005a


	//   ....[132]....
        /*06a8*/ 	.word	0x0500005a


	//   ....[133]....
        /*06ac*/ 	.word	0x0500005a


	//   ....[134]....
        /*06b0*/ 	.word	0x0500005a


	//   ....[135]....
        /*06b4*/ 	.word	0x0500005a


	//   ....[136]....
        /*06b8*/ 	.word	0x0500005a


	//   ....[137]....
        /*06bc*/ 	.word	0x0500005a


	//   ....[138]....
        /*06c0*/ 	.word	0x0500005a


	//   ....[139]....
        /*06c4*/ 	.word	0x0500005a


	//   ....[140]....
        /*06c8*/ 	.word	0x0500005a


	//   ....[141]....
        /*06cc*/ 	.word	0x0500005a


	//   ....[142]....
        /*06d0*/ 	.word	0x0500005a


	//   ....[143]....
        /*06d4*/ 	.word	0x0500005a


	//   ....[144]....
        /*06d8*/ 	.word	0x0500005a


	//   ....[145]....
        /*06dc*/ 	.word	0x0500005a


	//   ....[146]....
        /*06e0*/ 	.word	0x0500005a


	//   ....[147]....
        /*06e4*/ 	.word	0x0500005a


	//   ....[148]....
        /*06e8*/ 	.word	0x0500005a


	//   ....[149]....
        /*06ec*/ 	.word	0x0500005a


	//   ....[150]....
        /*06f0*/ 	.word	0x0500005a


	//   ....[151]....
        /*06f4*/ 	.word	0x0500005a


	//   ....[152]....
        /*06f8*/ 	.word	0x0500005a


	//   ....[153]....
        /*06fc*/ 	.word	0x0500005a


	//   ....[154]....
        /*0700*/ 	.word	0x0500005a


	//   ....[155]....
        /*0704*/ 	.word	0x0500005a


	//   ....[156]....
        /*0708*/ 	.word	0x0500005a


	//   ....[157]....
        /*070c*/ 	.word	0x0500005a


	//   ....[158]....
        /*0710*/ 	.word	0x0500005a


	//   ....[159]....
        /*0714*/ 	.word	0x0500005a


	//   ....[160]....
        /*0718*/ 	.word	0x0500005a


	//   ....[161]....
        /*071c*/ 	.word	0x0500005a


	//   ....[162]....
        /*0720*/ 	.word	0x0500005a


	//   ....[163]....
        /*0724*/ 	.word	0x0500005a


	//   ....[164]....
        /*0728*/ 	.word	0x0500005a


	//   ....[165]....
        /*072c*/ 	.word	0x0500005a


	//   ....[166]....
        /*0730*/ 	.word	0x0500005a


	//   ....[167]....
        /*0734*/ 	.word	0x0500005a


	//   ....[168]....
        /*0738*/ 	.word	0x0500005a


	//   ....[169]....
        /*073c*/ 	.word	0x0500005a


	//   ....[170]....
        /*0740*/ 	.word	0x0500005a


	//   ....[171]....
        /*0744*/ 	.word	0x0500005a


	//   ....[172]....
        /*0748*/ 	.word	0x0500005a


	//   ....[173]....
        /*074c*/ 	.word	0x0500005a


	//   ....[174]....
        /*0750*/ 	.word	0x0500005a


	//   ....[175]....
        /*0754*/ 	.word	0x0500005a


	//   ....[176]....
        /*0758*/ 	.word	0x0500005a


	//   ....[177]....
        /*075c*/ 	.word	0x0500005a


	//   ....[178]....
        /*0760*/ 	.word	0x0500005a


	//   ....[179]....
        /*0764*/ 	.word	0x0500005a


	//   ....[180]....
        /*0768*/ 	.word	0x0500005a


	//   ....[181]....
        /*076c*/ 	.word	0x0500005a


	//   ....[182]....
        /*0770*/ 	.word	0x0500005a


	//   ....[183]....
        /*0774*/ 	.word	0x0500005a


	//   ....[184]....
        /*0778*/ 	.word	0x0500005a


	//   ....[185]....
        /*077c*/ 	.word	0x0500005a


	//   ....[186]....
        /*0780*/ 	.word	0x0500005a


	//   ....[187]....
        /*0784*/ 	.word	0x0500005a


	//   ....[188]....
        /*0788*/ 	.word	0x0500005a


	//   ....[189]....
        /*078c*/ 	.word	0x0500005a


	//   ....[190]....
        /*0790*/ 	.word	0x0500005a


	//   ....[191]....
        /*0794*/ 	.word	0x0500005a


	//   ....[192]....
        /*0798*/ 	.word	0x0500005a


	//   ....[193]....
        /*079c*/ 	.word	0x0500005a


	//   ....[194]....
        /*07a0*/ 	.word	0x0500005a


	//   ....[195]....
        /*07a4*/ 	.word	0x0500005a


	//   ....[196]....
        /*07a8*/ 	.word	0x0500005a


	//   ....[197]....
        /*07ac*/ 	.word	0x0500005a


	//   ....[198]....
        /*07b0*/ 	.word	0x0500005a


	//   ....[199]....
        /*07b4*/ 	.word	0x0500005a


	//   ....[200]....
        /*07b8*/ 	.word	0x0500005a


	//   ....[201]....
        /*07bc*/ 	.word	0x0500005a


	//   ....[202]....
        /*07c0*/ 	.word	0x0500005a


	//   ....[203]....
        /*07c4*/ 	.word	0x0500005a


	//   ....[204]....
        /*07c8*/ 	.word	0x0500005a


	//   ....[205]....
        /*07cc*/ 	.word	0x0500005a


	//   ....[206]....
        /*07d0*/ 	.word	0x0500005a


	//   ....[207]....
        /*07d4*/ 	.word	0x0500005a


	//   ....[208]....
        /*07d8*/ 	.word	0x0500005a


	//   ....[209]....
        /*07dc*/ 	.word	0x0500005a


	//   ....[210]....
        /*07e0*/ 	.word	0x0500005a


	//   ....[211]....
        /*07e4*/ 	.word	0x0500005a


	//   ....[212]....
        /*07e8*/ 	.word	0x0500005a


	//   ....[213]....
        /*07ec*/ 	.word	0x0500005a


	//   ....[214]....
        /*07f0*/ 	.word	0x0500005a


	//   ....[215]....
        /*07f4*/ 	.word	0x0500005a


	//   ....[216]....
        /*07f8*/ 	.word	0x0500005a


	//   ....[217]....
        /*07fc*/ 	.word	0x0500005a


	//   ....[218]....
        /*0800*/ 	.word	0x0500005a


	//   ....[219]....
        /*0804*/ 	.word	0x0500005a


	//   ....[220]....
        /*0808*/ 	.word	0x0500005a


	//   ....[221]....
        /*080c*/ 	.word	0x0500005a


	//   ....[222]....
        /*0810*/ 	.word	0x0500005a


	//   ....[223]....
        /*0814*/ 	.word	0x0500005a


	//   ....[224]....
        /*0818*/ 	.word	0x0500005a


	//   ....[225]....
        /*081c*/ 	.word	0x0500005a


	//   ....[226]....
        /*0820*/ 	.word	0x0500005a


	//   ....[227]....
        /*0824*/ 	.word	0x0500005a


	//   ....[228]....
        /*0828*/ 	.word	0x0500005a


	//   ....[229]....
        /*082c*/ 	.word	0x0500005a


	//   ....[230]....
        /*0830*/ 	.word	0x0500005a


	//   ....[231]....
        /*0834*/ 	.word	0x0500005a


	//   ....[232]....
        /*0838*/ 	.word	0x0500005a


	//   ....[233]....
        /*083c*/ 	.word	0x0500005a


	//   ....[234]....
        /*0840*/ 	.word	0x0500005a


	//   ....[235]....
        /*0844*/ 	.word	0x0500005a


	//   ....[236]....
        /*0848*/ 	.word	0x0500005a


	//   ....[237]....
        /*084c*/ 	.word	0x0500005a


	//   ....[238]....
        /*0850*/ 	.word	0x0500005a


	//   ....[239]....
        /*0854*/ 	.word	0x0500005a


	//   ....[240]....
        /*0858*/ 	.word	0x0500005a


	//   ....[241]....
        /*085c*/ 	.word	0x0500005a


	//   ....[242]....
        /*0860*/ 	.word	0x0500005a


	//   ....[243]....
        /*0864*/ 	.word	0x0500005a


	//   ....[244]....
        /*0868*/ 	.word	0x0500005a


	//   ....[245]....
        /*086c*/ 	.word	0x0500005a


	//   ....[246]....
        /*0870*/ 	.word	0x0500005a


	//   ....[247]....
        /*0874*/ 	.word	0x0500005a


	//   ....[248]....
        /*0878*/ 	.word	0x0500005a


	//   ....[249]....
        /*087c*/ 	.word	0x0500005a


	//   ....[250]....
        /*0880*/ 	.word	0x0500005a


	//   ....[251]....
        /*0884*/ 	.word	0x0500005a


	//   ....[252]....
        /*0888*/ 	.word	0x0500005a


	//   ....[253]....
        /*088c*/ 	.word	0x0500005a


	//   ....[254]....
        /*0890*/ 	.word	0x0500005a


	//   ....[255]....
        /*0894*/ 	.word	0x0500005a


	//   ....[0]....
        /*0898*/ 	.word	0x0500005a


	//   ....[1]....
        /*089c*/ 	.word	0x0500005a


	//   ....[2]....
        /*08a0*/ 	.word	0x0500005a


	//   ....[3]....
        /*08a4*/ 	.word	0x0500005a


	//   ....[4]....
        /*08a8*/ 	.word	0x0500005a


	//   ....[5]....
        /*08ac*/ 	.word	0x0500005a


	//   ....[6]....
        /*08b0*/ 	.word	0x0500005a


	//   ....[7]....
        /*08b4*/ 	.word	0x0500005a


	//   ....[8]....
        /*08b8*/ 	.word	0x0500005a


	//   ....[9]....
        /*08bc*/ 	.word	0x0500005a


	//   ....[10]....
        /*08c0*/ 	.word	0x0500005a


	//   ....[11]....
        /*08c4*/ 	.word	0x0500005a


	//   ....[12]....
        /*08c8*/ 	.word	0x0500005a


	//   ....[13]....
        /*08cc*/ 	.word	0x0500005a


	//   ....[14]....
        /*08d0*/ 	.word	0x0500005a


	//   ....[15]....
        /*08d4*/ 	.word	0x0500005a


	//   ....[16]....
        /*08d8*/ 	.word	0x0500005a


	//   ....[17]....
        /*08dc*/ 	.word	0x0500005a


	//   ....[18]....
        /*08e0*/ 	.word	0x0500005a


	//   ....[19]....
        /*08e4*/ 	.word	0x0500005a


	//   ....[20]....
        /*08e8*/ 	.word	0x0500005a


	//   ....[21]....
        /*08ec*/ 	.word	0x0500005a


	//   ....[22]....
        /*08f0*/ 	.word	0x0500005a


	//   ....[23]....
        /*08f4*/ 	.word	0x0500005a


	//   ....[24]....
        /*08f8*/ 	.word	0x0500005a


	//   ....[25]....
        /*08fc*/ 	.word	0x0500005a


	//   ....[26]....
        /*0900*/ 	.word	0x0500005a


	//   ....[27]....
        /*0904*/ 	.word	0x0500005a


	//   ....[28]....
        /*0908*/ 	.word	0x0500005a


	//   ....[29]....
        /*090c*/ 	.word	0x0500005a


	//   ....[30]....
        /*0910*/ 	.word	0x0500005a


	//   ....[31]....
        /*0914*/ 	.word	0x0500005a


	//   ....[32]....
        /*0918*/ 	.word	0x0500005a


	//   ....[33]....
        /*091c*/ 	.word	0x0500005a


	//   ....[34]....
        /*0920*/ 	.word	0x0500005a


	//   ....[35]....
        /*0924*/ 	.word	0x0500005a


	//   ....[36]....
        /*0928*/ 	.word	0x0500005a


	//   ....[37]....
        /*092c*/ 	.word	0x0500005a


	//   ....[38]....
        /*0930*/ 	.word	0x0500005a


	//   ....[39]....
        /*0934*/ 	.word	0x0500005a


	//   ....[40]....
        /*0938*/ 	.word	0x0500005a


	//   ....[41]....
        /*093c*/ 	.word	0x0500005a


	//   ....[42]....
        /*0940*/ 	.word	0x0500005a


	//   ....[43]....
        /*0944*/ 	.word	0x0500005a


	//   ....[44]....
        /*0948*/ 	.word	0x0500005a


	//   ....[45]....
        /*094c*/ 	.word	0x0500005a


	//   ....[46]....
        /*0950*/ 	.word	0x0500005a


	//   ....[47]....
        /*0954*/ 	.word	0x0500005a


	//   ....[48]....
        /*0958*/ 	.word	0x0500005a


	//   ....[49]....
        /*095c*/ 	.word	0x0500005a


	//   ....[50]....
        /*0960*/ 	.word	0x0500005a


	//   ....[51]....
        /*0964*/ 	.word	0x0500005a


	//   ....[52]....
        /*0968*/ 	.word	0x0500005a


	//   ....[53]....
        /*096c*/ 	.word	0x0500005a


	//   ....[54]....
        /*0970*/ 	.word	0x0500005a


	//   ....[55]....
        /*0974*/ 	.word	0x0500005a


	//   ....[56]....
        /*0978*/ 	.word	0x0500005a


	//   ....[57]....
        /*097c*/ 	.word	0x0500005a


	//   ....[58]....
        /*0980*/ 	.word	0x0500005a


	//   ....[59]....
        /*0984*/ 	.word	0x0500005a


	//   ....[60]....
        /*0988*/ 	.word	0x0500005a


	//   ....[61]....
        /*098c*/ 	.word	0x0500005a


	//   ....[62]....
        /*0990*/ 	.word	0x0500005a


	//   ....[63]....
        /*0994*/ 	.word	0x0500005a


	//   ....[64]....
        /*0998*/ 	.word	0x0500005a


	//   ....[65]....
        /*099c*/ 	.word	0x0500005a


	//   ....[66]....
        /*09a0*/ 	.word	0x0500005a


	//   ....[67]....
        /*09a4*/ 	.word	0x0500005a


	//   ....[68]....
        /*09a8*/ 	.word	0x0500005a


	//   ....[69]....
        /*09ac*/ 	.word	0x0500005a


	//   ....[70]....
        /*09b0*/ 	.word	0x0500005a


	//   ....[71]....
        /*09b4*/ 	.word	0x0500005a


	//   ....[72]....
        /*09b8*/ 	.word	0x0500005a


	//   ....[73]....
        /*09bc*/ 	.word	0x0500005a


	//   ....[74]....
        /*09c0*/ 	.word	0x0500005a


	//   ....[75]....
        /*09c4*/ 	.word	0x0500005a


	//   ....[76]....
        /*09c8*/ 	.word	0x0500005a


	//   ....[77]....
        /*09cc*/ 	.word	0x0500005a


	//   ....[78]....
        /*09d0*/ 	.word	0x0500005a


	//   ....[79]....
        /*09d4*/ 	.word	0x0500005a


	//   ....[80]....
        /*09d8*/ 	.word	0x0500005a


	//   ....[81]....
        /*09dc*/ 	.word	0x0500005a


	//   ....[82]....
        /*09e0*/ 	.word	0x0500005a


	//   ....[83]....
        /*09e4*/ 	.word	0x0500005a


	//   ....[84]....
        /*09e8*/ 	.word	0x0500005a


	//   ....[85]....
        /*09ec*/ 	.word	0x0500005a


	//   ....[86]....
        /*09f0*/ 	.word	0x0500005a


	//   ....[87]....
        /*09f4*/ 	.word	0x0500005a


	//   ....[88]....
        /*09f8*/ 	.word	0x0500005a


	//   ....[89]....
        /*09fc*/ 	.word	0x0500005a


	//   ....[90]....
        /*0a00*/ 	.word	0x0500005a


	//   ....[91]....
        /*0a04*/ 	.word	0x0500005a


	//   ....[92]....
        /*0a08*/ 	.word	0x0500005a


	//   ....[93]....
        /*0a0c*/ 	.word	0x0500005a


	//   ....[94]....
        /*0a10*/ 	.word	0x0500005a


	//   ....[95]....
        /*0a14*/ 	.word	0x0500005a


	//   ....[96]....
        /*0a18*/ 	.word	0x0500005a


	//   ....[97]....
        /*0a1c*/ 	.word	0x0500005a


	//   ....[98]....
        /*0a20*/ 	.word	0x0500005a


	//   ....[99]....
        /*0a24*/ 	.word	0x0500005a


	//   ....[100]....
        /*0a28*/ 	.word	0x0500005a


	//   ....[101]....
        /*0a2c*/ 	.word	0x0500005a


	//   ....[102]....
        /*0a30*/ 	.word	0x0500005a


	//   ....[103]....
        /*0a34*/ 	.word	0x0500005a


	//   ....[104]....
        /*0a38*/ 	.word	0x0500005a


	//   ....[105]....
        /*0a3c*/ 	.word	0x0500005a


	//   ....[106]....
        /*0a40*/ 	.word	0x0500005a


	//   ....[107]....
        /*0a44*/ 	.word	0x0500005a


	//   ....[108]....
        /*0a48*/ 	.word	0x0500005a


	//   ....[109]....
        /*0a4c*/ 	.word	0x0500005a


	//   ....[110]....
        /*0a50*/ 	.word	0x0500005a


	//   ....[111]....
        /*0a54*/ 	.word	0x0500005a


	//   ....[112]....
        /*0a58*/ 	.word	0x0500005a


	//   ....[113]....
        /*0a5c*/ 	.word	0x0500005a


	//   ....[114]....
        /*0a60*/ 	.word	0x0500005a


	//   ....[115]....
        /*0a64*/ 	.word	0x0500005a


	//   ....[116]....
        /*0a68*/ 	.word	0x0500005a


	//   ....[117]....
        /*0a6c*/ 	.word	0x0500005a


	//   ....[118]....
        /*0a70*/ 	.word	0x0500005a


	//   ....[119]....
        /*0a74*/ 	.word	0x0500005a


	//   ....[120]....
        /*0a78*/ 	.word	0x0500005a


	//   ....[121]....
        /*0a7c*/ 	.word	0x0500005a


	//   ....[122]....
        /*0a80*/ 	.word	0x0500005a


	//   ....[123]....
        /*0a84*/ 	.word	0x0500005a


	//   ....[124]....
        /*0a88*/ 	.word	0x0500005a


	//   ....[125]....
        /*0a8c*/ 	.word	0x0500005a


	//   ....[126]....
        /*0a90*/ 	.word	0x0500005a


	//   ....[127]....
        /*0a94*/ 	.word	0x0500005a


	//   ....[128]....
        /*0a98*/ 	.word	0x0500005a


	//   ....[129]....
        /*0a9c*/ 	.word	0x0500005a


	//   ....[130]....
        /*0aa0*/ 	.word	0x0500005a


	//   ....[131]....
        /*0aa4*/ 	.word	0x0500005a


	//   ....[132]....
        /*0aa8*/ 	.word	0x0500005a


	//   ....[133]....
        /*0aac*/ 	.word	0x0500005a


	//   ....[134]....
        /*0ab0*/ 	.word	0x0500005a


	//   ....[135]....
        /*0ab4*/ 	.word	0x0500005a


	//   ....[136]....
        /*0ab8*/ 	.word	0x0500005a


	//   ....[137]....
        /*0abc*/ 	.word	0x0500005a


	//   ....[138]....
        /*0ac0*/ 	.word	0x0500005a


	//   ....[139]....
        /*0ac4*/ 	.word	0x0500005a


	//   ....[140]....
        /*0ac8*/ 	.word	0x0500005a


	//   ....[141]....
        /*0acc*/ 	.word	0x0500005a


	//   ....[142]....
        /*0ad0*/ 	.word	0x0500005a


	//   ....[143]....
        /*0ad4*/ 	.word	0x0500005a


	//   ....[144]....
        /*0ad8*/ 	.word	0x0500005a


	//   ....[145]....
        /*0adc*/ 	.word	0x0500005a


	//   ....[146]....
        /*0ae0*/ 	.word	0x0500005a


	//   ....[147]....
        /*0ae4*/ 	.word	0x0500005a


	//   ....[148]....
        /*0ae8*/ 	.word	0x0500005a


	//   ....[149]....
        /*0aec*/ 	.word	0x0500005a


	//   ....[150]....
        /*0af0*/ 	.word	0x0500005a


	//   ....[151]....
        /*0af4*/ 	.word	0x0500005a


	//   ....[152]....
        /*0af8*/ 	.word	0x0500005a


	//   ....[153]....
        /*0afc*/ 	.word	0x0500005a


	//   ....[154]....
        /*0b00*/ 	.word	0x0500005a


	//   ....[155]....
        /*0b04*/ 	.word	0x0500005a


	//   ....[156]....
        /*0b08*/ 	.word	0x0500005a


	//   ....[157]....
        /*0b0c*/ 	.word	0x0500005a


	//   ....[158]....
        /*0b10*/ 	.word	0x0500005a


	//   ....[159]....
        /*0b14*/ 	.word	0x0500005a


	//   ....[160]....
        /*0b18*/ 	.word	0x0500005a


	//   ....[161]....
        /*0b1c*/ 	.word	0x0500005a


	//   ....[162]....
        /*0b20*/ 	.word	0x0500005a


	//   ....[163]....
        /*0b24*/ 	.word	0x0500005a


	//   ....[164]....
        /*0b28*/ 	.word	0x0500005a


	//   ....[165]....
        /*0b2c*/ 	.word	0x0500005a


	//   ....[166]....
        /*0b30*/ 	.word	0x0500005a


	//   ....[167]....
        /*0b34*/ 	.word	0x0500005a


	//   ....[168]....
        /*0b38*/ 	.word	0x0500005a


	//   ....[169]....
        /*0b3c*/ 	.word	0x0500005a


	//   ....[170]....
        /*0b40*/ 	.word	0x0500005a


	//   ....[171]....
        /*0b44*/ 	.word	0x0500005a


	//   ....[172]....
        /*0b48*/ 	.word	0x0500005a


	//   ....[173]....
        /*0b4c*/ 	.word	0x0500005a


	//   ....[174]....
        /*0b50*/ 	.word	0x0500005a


	//   ....[175]....
        /*0b54*/ 	.word	0x0500005a


	//   ....[176]....
        /*0b58*/ 	.word	0x0500005a


	//   ....[177]....
        /*0b5c*/ 	.word	0x0500005a


	//----- nvinfo : EIATTR_COOP_GROUP_INSTR_OFFSETS
	.align		4
.L_103:
        /*0b60*/ 	.byte	0x04, 0x28
        /*0b62*/ 	.short	(.L_105 - .L_104)


	//   ....[0]....
.L_104:
        /*0b64*/ 	.word	0x00000990


	//   ....[1]....
        /*0b68*/ 	.word	0x000009f0


	//   ....[2]....
        /*0b6c*/ 	.word	0x00000a40


	//   ....[3]....
        /*0b70*/ 	.word	0x00000a50


	//   ....[4]....
        /*0b74*/ 	.word	0x00000a60


	//   ....[5]....
        /*0b78*/ 	.word	0x00000a70


	//   ....[6]....
        /*0b7c*/ 	.word	0x00000a80


	//   ....[7]....
        /*0b80*/ 	.word	0x00000a90


	//   ....[8]....
        /*0b84*/ 	.word	0x00000aa0


	//   ....[9]....
        /*0b88*/ 	.word	0x00000ab0


	//   ....[10]....
        /*0b8c*/ 	.word	0x00000ac0


	//   ....[11]....
        /*0b90*/ 	.word	0x00000ad0


	//   ....[12]....
        /*0b94*/ 	.word	0x00000ae0


	//   ....[13]....
        /*0b98*/ 	.word	0x00000af0


	//   ....[14]....
        /*0b9c*/ 	.word	0x00000b00


	//   ....[15]....
        /*0ba0*/ 	.word	0x00000b10


	//   ....[16]....
        /*0ba4*/ 	.word	0x00000b80


	//   ....[17]....
        /*0ba8*/ 	.word	0x00000c00


	//   ....[18]....
        /*0bac*/ 	.word	0x00000c20


	//   ....[19]....
        /*0bb0*/ 	.word	0x00000c30


	//   ....[20]....
        /*0bb4*/ 	.word	0x00000c40


	//   ....[21]....
        /*0bb8*/ 	.word	0x00000c70


	//   ....[22]....
        /*0bbc*/ 	.word	0x00000c80


	//   ....[23]....
        /*0bc0*/ 	.word	0x00000cb0


	//   ....[24]....
        /*0bc4*/ 	.word	0x00000cf0


	//   ....[25]....
        /*0bc8*/ 	.word	0x00000d30


	//   ....[26]....
        /*0bcc*/ 	.word	0x00000d70


	//   ....[27]....
        /*0bd0*/ 	.word	0x00000dd0


	//   ....[28]....
        /*0bd4*/ 	.word	0x00000e00


	//   ....[29]....
        /*0bd8*/ 	.word	0x00000e30


	//   ....[30]....
        /*0bdc*/ 	.word	0x00000e60


	//   ....[31]....
        /*0be0*/ 	.word	0x00000e90


	//   ....[32]....
        /*0be4*/ 	.word	0x00000ed0


	//   ....[33]....
        /*0be8*/ 	.word	0x00000f10


	//   ....[34]....
        /*0bec*/ 	.word	0x00000f40


	//   ....[35]....
        /*0bf0*/ 	.word	0x00000f80


	//   ....[36]....
        /*0bf4*/ 	.word	0x00000fb0


	//   ....[37]....
        /*0bf8*/ 	.word	0x00000ff0


	//   ....[38]....
        /*0bfc*/ 	.word	0x00001050


	//   ....[39]....
        /*0c00*/ 	.word	0x00001080


	//   ....[40]....
        /*0c04*/ 	.word	0x000010b0


	//   ....[41]....
        /*0c08*/ 	.word	0x000010f0


	//   ....[42]....
        /*0c0c*/ 	.word	0x00001110


	//   ....[43]....
        /*0c10*/ 	.word	0x00001130


	//   ....[44]....
        /*0c14*/ 	.word	0x00001140


	//   ....[45]....
        /*0c18*/ 	.word	0x00001170


	//   ....[46]....
        /*0c1c*/ 	.word	0x000011a0


	//   ....[47]....
        /*0c20*/ 	.word	0x000011d0


	//   ....[48]....
        /*0c24*/ 	.word	0x00001230


	//   ....[49]....
        /*0c28*/ 	.word	0x00001270


	//   ....[50]....
        /*0c2c*/ 	.word	0x000012a0


	//   ....[51]....
        /*0c30*/ 	.word	0x000012b0


	//   ....[52]....
        /*0c34*/ 	.word	0x000012c0


	//   ....[53]....
        /*0c38*/ 	.word	0x000012e0


	//   ....[54]....
        /*0c3c*/ 	.word	0x00001310


	//   ....[55]....
        /*0c40*/ 	.word	0x00001350


	//   ....[56]....
        /*0c44*/ 	.word	0x00001360


	//   ....[57]....
        /*0c48*/ 	.word	0x00001370


	//   ....[58]....
        /*0c4c*/ 	.word	0x00001380


	//   ....[59]....
        /*0c50*/ 	.word	0x00001390


	//   ....[60]....
        /*0c54*/ 	.word	0x000013a0


	//   ....[61]....
        /*0c58*/ 	.word	0x000013b0


	//   ....[62]....
        /*0c5c*/ 	.word	0x000013c0


	//   ....[63]....
        /*0c60*/ 	.word	0x00001440


	//   ....[64]....
        /*0c64*/ 	.word	0x00001460


	//   ....[65]....
        /*0c68*/ 	.word	0x000014b0


	//   ....[66]....
        /*0c6c*/ 	.word	0x000014c0


	//   ....[67]....
        /*0c70*/ 	.word	0x000014d0


	//   ....[68]....
        /*0c74*/ 	.word	0x000014e0


	//   ....[69]....
        /*0c78*/ 	.word	0x00001510


	//   ....[70]....
        /*0c7c*/ 	.word	0x00001680


	//   ....[71]....
        /*0c80*/ 	.word	0x000016c0


	//   ....[72]....
        /*0c84*/ 	.word	0x000016d0


	//   ....[73]....
        /*0c88*/ 	.word	0x000016e0


	//   ....[74]....
        /*0c8c*/ 	.word	0x000016f0


	//   ....[75]....
        /*0c90*/ 	.word	0x00001700


	//   ....[76]....
        /*0c94*/ 	.word	0x00001720


	//   ....[77]....
        /*0c98*/ 	.word	0x00001730


	//   ....[78]....
        /*0c9c*/ 	.word	0x00001750


	//   ....[79]....
        /*0ca0*/ 	.word	0x000017c0


	//   ....[80]....
        /*0ca4*/ 	.word	0x000017d0


	//   ....[81]....
        /*0ca8*/ 	.word	0x000017e0


	//   ....[82]....
        /*0cac*/ 	.word	0x000017f0


	//   ....[83]....
        /*0cb0*/ 	.word	0x00001800


	//   ....[84]....
        /*0cb4*/ 	.word	0x00001810


	//   ....[85]....
        /*0cb8*/ 	.word	0x00001820


	//   ....[86]....
        /*0cbc*/ 	.word	0x00001860


	//   ....[87]....
        /*0cc0*/ 	.word	0x00001910


	//   ....[88]....
        /*0cc4*/ 	.word	0x00001920


	//   ....[89]....
        /*0cc8*/ 	.word	0x00001930


	//   ....[90]....
        /*0ccc*/ 	.word	0x00001940


	//   ....[91]....
        /*0cd0*/ 	.word	0x00001970


	//   ....[92]....
        /*0cd4*/ 	.word	0x00001980


	//   ....[93]....
        /*0cd8*/ 	.word	0x00001ae0


	//   ....[94]....
        /*0cdc*/ 	.word	0x00001b00


	//   ....[95]....
        /*0ce0*/ 	.word	0x00001b10


	//   ....[96]....
        /*0ce4*/ 	.word	0x00001b20


	//   ....[97]....
        /*0ce8*/ 	.word	0x00001c00


	//   ....[98]....
        /*0cec*/ 	.word	0x00001c30


	//   ....[99]....
        /*0cf0*/ 	.word	0x00001cf0


	//   ....[100]....
        /*0cf4*/ 	.word	0x00001d00


	//   ....[101]....
        /*0cf8*/ 	.word	0x00001d10


	//   ....[102]....
        /*0cfc*/ 	.word	0x00001d20


	//   ....[103]....
        /*0d00*/ 	.word	0x00001d30


	//   ....[104]....
        /*0d04*/ 	.word	0x00001d40


	//   ....[105]....
        /*0d08*/ 	.word	0x00001d50


	//   ....[106]....
        /*0d0c*/ 	.word	0x00001da0


	//   ....[107]....
        /*0d10*/ 	.word	0x00001dd0


	//   ....[108]....
        /*0d14*/ 	.word	0x00001e00


	//   ....[109]....
        /*0d18*/ 	.word	0x00001e30


	//   ....[110]....
        /*0d1c*/ 	.word	0x00001e60


	//   ....[111]....
        /*0d20*/ 	.word	0x00001e90


	//   ....[112]....
        /*0d24*/ 	.word	0x00001ea0


	//   ....[113]....
        /*0d28*/ 	.word	0x00001eb0


	//   ....[114]....
        /*0d2c*/ 	.word	0x00001ec0


	//   ....[115]....
        /*0d30*/ 	.word	0x00001ed0


	//   ....[116]....
        /*0d34*/ 	.word	0x00001ef0


	//   ....[117]....
        /*0d38*/ 	.word	0x00001f00


	//   ....[118]....
        /*0d3c*/ 	.word	0x00001f20


	//   ....[119]....
        /*0d40*/ 	.word	0x00001f90


	//   ....[120]....
        /*0d44*/ 	.word	0x00001fa0


	//   ....[121]....
        /*0d48*/ 	.word	0x00002030


	//   ....[122]....
        /*0d4c*/ 	.word	0x00002140


	//   ....[123]....
        /*0d50*/ 	.word	0x00002150


	//   ....[124]....
        /*0d54*/ 	.word	0x00002180


	//   ....[125]....
        /*0d58*/ 	.word	0x00002190


	//   ....[126]....
        /*0d5c*/ 	.word	0x000021a0


	//   ....[127]....
        /*0d60*/ 	.word	0x000021b0


	//   ....[128]....
        /*0d64*/ 	.word	0x000021c0


	//   ....[129]....
        /*0d68*/ 	.word	0x00002240


	//   ....[130]....
        /*0d6c*/ 	.word	0x00002270


	//   ....[131]....
        /*0d70*/ 	.word	0x000022a0


	//   ....[132]....
        /*0d74*/ 	.word	0x000022d0


	//   ....[133]....
        /*0d78*/ 	.word	0x00002300


	//   ....[134]....
        /*0d7c*/ 	.word	0x00002310


	//   ....[135]....
        /*0d80*/ 	.word	0x00002320


	//   ....[136]....
        /*0d84*/ 	.word	0x00002330


	//   ....[137]....
        /*0d88*/ 	.word	0x00002340


	//   ....[138]....
        /*0d8c*/ 	.word	0x00002350


	//   ....[139]....
        /*0d90*/ 	.word	0x00002390


	//   ....[140]....
        /*0d94*/ 	.word	0x00002420


	//   ....[141]....
        /*0d98*/ 	.word	0x00002510


	//   ....[142]....
        /*0d9c*/ 	.word	0x00002520


	//   ....[143]....
        /*0da0*/ 	.word	0x00002530


	//   ....[144]....
        /*0da4*/ 	.word	0x00002560


	//   ....[145]....
        /*0da8*/ 	.word	0x000025e0


	//   ....[146]....
        /*0dac*/ 	.word	0x000025f0


	//   ....[147]....
        /*0db0*/ 	.word	0x00002600


	//   ....[148]....
        /*0db4*/ 	.word	0x00002610


	//   ....[149]....
        /*0db8*/ 	.word	0x00002620


	//   ....[150]....
        /*0dbc*/ 	.word	0x00002650


	//   ....[151]....
        /*0dc0*/ 	.word	0x00002680


	//   ....[152]....
        /*0dc4*/ 	.word	0x000026b0


	//   ....[153]....
        /*0dc8*/ 	.word	0x000026e0


	//   ....[154]....
        /*0dcc*/ 	.word	0x00002700


	//   ....[155]....
        /*0dd0*/ 	.word	0x00002710


	//   ....[156]....
        /*0dd4*/ 	.word	0x00002720


	//   ....[157]....
        /*0dd8*/ 	.word	0x00002740


	//   ....[158]....
        /*0ddc*/ 	.word	0x00002770


	//   ....[159]....
        /*0de0*/ 	.word	0x00002790


	//   ....[160]....
        /*0de4*/ 	.word	0x000027a0


	//   ....[161]....
        /*0de8*/ 	.word	0x000027e0


	//   ....[162]....
        /*0dec*/ 	.word	0x00002810


	//   ....[163]....
        /*0df0*/ 	.word	0x00002840


	//   ....[164]....
        /*0df4*/ 	.word	0x00002860


	//   ....[165]....
        /*0df8*/ 	.word	0x00002870


	//   ....[166]....
        /*0dfc*/ 	.word	0x00002880


	//   ....[167]....
        /*0e00*/ 	.word	0x00002890


	//   ....[168]....
        /*0e04*/ 	.word	0x00002910


	//   ....[169]....
        /*0e08*/ 	.word	0x00002930


	//   ....[170]....
        /*0e0c*/ 	.word	0x00002950


	//   ....[171]....
        /*0e10*/ 	.word	0x00002970


	//   ....[172]....
        /*0e14*/ 	.word	0x00002990


	//   ....[173]....
        /*0e18*/ 	.word	0x000029b0


	//   ....[174]....
        /*0e1c*/ 	.word	0x000029e0


	//   ....[175]....
        /*0e20*/ 	.word	0x00002a00


	//   ....[176]....
        /*0e24*/ 	.word	0x00002a20


	//   ....[177]....
        /*0e28*/ 	.word	0x00002a30


	//   ....[178]....
        /*0e2c*/ 	.word	0x00002aa0


	//   ....[179]....
        /*0e30*/ 	.word	0x00002ac0


	//   ....[180]....
        /*0e34*/ 	.word	0x00002af0


	//   ....[181]....
        /*0e38*/ 	.word	0x00002b20


	//   ....[182]....
        /*0e3c*/ 	.word	0x00002b50


	//   ....[183]....
        /*0e40*/ 	.word	0x00002b90


	//   ....[184]....
        /*0e44*/ 	.word	0x000034f0


	//   ....[185]....
        /*0e48*/ 	.word	0x00003510


	//   ....[186]....
        /*0e4c*/ 	.word	0x00003520


	//   ....[187]....
        /*0e50*/ 	.word	0x000035a0


	//   ....[188]....
        /*0e54*/ 	.word	0x000035c0


	//   ....[189]....
        /*0e58*/ 	.word	0x00003680


	//   ....[190]....
        /*0e5c*/ 	.word	0x00003730


	//   ....[191]....
        /*0e60*/ 	.word	0x000037b0


	//   ....[192]....
        /*0e64*/ 	.word	0x000038b0


	//   ....[193]....
        /*0e68*/ 	.word	0x00003940


	//   ....[194]....
        /*0e6c*/ 	.word	0x00003a00


	//   ....[195]....
        /*0e70*/ 	.word	0x00003af0


	//   ....[196]....
        /*0e74*/ 	.word	0x00003bf0


	//   ....[197]....
        /*0e78*/ 	.word	0x00003c30


	//   ....[198]....
        /*0e7c*/ 	.word	0x00003d80


	//   ....[199]....
        /*0e80*/ 	.word	0x00003e00


	//   ....[200]....
        /*0e84*/ 	.word	0x00003e60


	//   ....[201]....
        /*0e88*/ 	.word	0x00003f10


	//   ....[202]....
        /*0e8c*/ 	.word	0x00004030


	//   ....[203]....
        /*0e90*/ 	.word	0x000040e0


	//   ....[204]....
        /*0e94*/ 	.word	0x00004140


	//   ....[205]....
        /*0e98*/ 	.word	0x00004300


	//   ....[206]....
        /*0e9c*/ 	.word	0x00004340


	//   ....[207]....
        /*0ea0*/ 	.word	0x00004390


	//   ....[208]....
        /*0ea4*/ 	.word	0x000044b0


	//   ....[209]....
        /*0ea8*/ 	.word	0x00004540


	//   ....[210]....
        /*0eac*/ 	.word	0x00004570


	//   ....[211]....
        /*0eb0*/ 	.word	0x00004590


	//   ....[212]....
        /*0eb4*/ 	.word	0x000045c0


	//   ....[213]....
        /*0eb8*/ 	.word	0x00004680


	//   ....[214]....
        /*0ebc*/ 	.word	0x00004690


	//   ....[215]....
        /*0ec0*/ 	.word	0x00004710


	//   ....[216]....
        /*0ec4*/ 	.word	0x00004730


	//   ....[217]....
        /*0ec8*/ 	.word	0x00004740


	//   ....[218]....
        /*0ecc*/ 	.word	0x00004750


	//   ....[219]....
        /*0ed0*/ 	.word	0x00004780


	//   ....[220]....
        /*0ed4*/ 	.word	0x000047b0


	//   ....[221]....
        /*0ed8*/ 	.word	0x000047e0


	//   ....[222]....
        /*0edc*/ 	.word	0x00004810


	//   ....[223]....
        /*0ee0*/ 	.word	0x00004820


	//   ....[224]....
        /*0ee4*/ 	.word	0x00004830


	//   ....[225]....
        /*0ee8*/ 	.word	0x00004840


	//   ....[226]....
        /*0eec*/ 	.word	0x000048a0


	//   ....[227]....
        /*0ef0*/ 	.word	0x000048d0


	//   ....[228]....
        /*0ef4*/ 	.word	0x00004980


	//   ....[229]....
        /*0ef8*/ 	.word	0x00004990


	//   ....[230]....
        /*0efc*/ 	.word	0x000049a0


	//   ....[231]....
        /*0f00*/ 	.word	0x000049d0


	//   ....[232]....
        /*0f04*/ 	.word	0x000049e0


	//   ....[233]....
        /*0f08*/ 	.word	0x000049f0


	//   ....[234]....
        /*0f0c*/ 	.word	0x00004a00


	//   ....[235]....
        /*0f10*/ 	.word	0x00004a10


	//   ....[236]....
        /*0f14*/ 	.word	0x00004a40


	//   ....[237]....
        /*0f18*/ 	.word	0x00004b20


	//   ....[238]....
        /*0f1c*/ 	.word	0x00004b40


	//   ....[239]....
        /*0f20*/ 	.word	0x00004b70


	//   ....[240]....
        /*0f24*/ 	.word	0x00004b80


	//   ....[241]....
        /*0f28*/ 	.word	0x00004b90


	//   ....[242]....
        /*0f2c*/ 	.word	0x00004ba0


	//   ....[243]....
        /*0f30*/ 	.word	0x00004bb0


	//   ....[244]....
        /*0f34*/ 	.word	0x00004bc0


	//   ....[245]....
        /*0f38*/ 	.word	0x00004bf0


	//   ....[246]....
        /*0f3c*/ 	.word	0x00004ca0


	//   ....[247]....
        /*0f40*/ 	.word	0x00004cd0


	//   ....[248]....
        /*0f44*/ 	.word	0x00004d00


	//   ....[249]....
        /*0f48*/ 	.word	0x00004d30


	//   ....[250]....
        /*0f4c*/ 	.word	0x00004d40


	//   ....[251]....
        /*0f50*/ 	.word	0x00004d50


	//   ....[252]....
        /*0f54*/ 	.word	0x00004d60


	//   ....[253]....
        /*0f58*/ 	.word	0x00004d70


	//   ....[254]....
        /*0f5c*/ 	.word	0x00004d80


	//   ....[255]....
        /*0f60*/ 	.word	0x00004da0


	//   ....[0]....
        /*0f64*/ 	.word	0x00004dc0


	//   ....[1]....
        /*0f68*/ 	.word	0x00004ee0


	//   ....[2]....
        /*0f6c*/ 	.word	0x00004f00


	//   ....[3]....
        /*0f70*/ 	.word	0x00004f20


	//   ....[4]....
        /*0f74*/ 	.word	0x00004f30


	//   ....[5]....
        /*0f78*/ 	.word	0x00004f40


	//   ....[6]....
        /*0f7c*/ 	.word	0x00004f50


	//   ....[7]....
        /*0f80*/ 	.word	0x00004f70


	//   ....[8]....
        /*0f84*/ 	.word	0x00004f90


	//   ....[9]....
        /*0f88*/ 	.word	0x00005030


	//   ....[10]....
        /*0f8c*/ 	.word	0x00005050


	//   ....[11]....
        /*0f90*/ 	.word	0x00005060


	//   ....[12]....
        /*0f94*/ 	.word	0x000050b0


	//   ....[13]....
        /*0f98*/ 	.word	0x000050c0


	//   ....[14]....
        /*0f9c*/ 	.word	0x000050d0


	//   ....[15]....
        /*0fa0*/ 	.word	0x00005100


	//   ....[16]....
        /*0fa4*/ 	.word	0x00005130


	//   ....[17]....
        /*0fa8*/ 	.word	0x00005140


	//   ....[18]....
        /*0fac*/ 	.word	0x00005160


	//   ....[19]....
        /*0fb0*/ 	.word	0x00005180


	//   ....[20]....
        /*0fb4*/ 	.word	0x00005370


	//   ....[21]....
        /*0fb8*/ 	.word	0x000053d0


	//   ....[22]....
        /*0fbc*/ 	.word	0x000053e0


	//   ....[23]....
        /*0fc0*/ 	.word	0x000053f0


	//   ....[24]....
        /*0fc4*/ 	.word	0x00005400


	//   ....[25]....
        /*0fc8*/ 	.word	0x00005410


	//   ....[26]....
        /*0fcc*/ 	.word	0x00005420


	//   ....[27]....
        /*0fd0*/ 	.word	0x00005440


	//   ....[28]....
        /*0fd4*/ 	.word	0x00005470


	//   ....[29]....
        /*0fd8*/ 	.word	0x00005480


	//   ....[30]....
        /*0fdc*/ 	.word	0x00005490


	//   ....[31]....
        /*0fe0*/ 	.word	0x000054a0


	//   ....[32]....
        /*0fe4*/ 	.word	0x000054b0


	//   ....[33]....
        /*0fe8*/ 	.word	0x000054c0


	//   ....[34]....
        /*0fec*/ 	.word	0x000054d0


	//   ....[35]....
        /*0ff0*/ 	.word	0x000054e0


	//   ....[36]....
        /*0ff4*/ 	.word	0x000054f0


	//   ....[37]....
        /*0ff8*/ 	.word	0x00005560


	//   ....[38]....
        /*0ffc*/ 	.word	0x00005650


	//   ....[39]....
        /*1000*/ 	.word	0x00005680


	//   ....[40]....
        /*1004*/ 	.word	0x00005690


	//   ....[41]....
        /*1008*/ 	.word	0x000056c0


	//   ....[42]....
        /*100c*/ 	.word	0x000056d0


	//   ....[43]....
        /*1010*/ 	.word	0x000056e0


	//   ....[44]....
        /*1014*/ 	.word	0x000056f0


	//   ....[45]....
        /*1018*/ 	.word	0x00005710


	//   ....[46]....
        /*101c*/ 	.word	0x00005730


	//   ....[47]....
        /*1020*/ 	.word	0x00005750


	//   ....[48]....
        /*1024*/ 	.word	0x00005780


	//   ....[49]....
        /*1028*/ 	.word	0x000057d0


	//   ....[50]....
        /*102c*/ 	.word	0x000057f0


	//   ....[51]....
        /*1030*/ 	.word	0x00005830


	//   ....[52]....
        /*1034*/ 	.word	0x00005860


	//   ....[53]....
        /*1038*/ 	.word	0x00005980


	//   ....[54]....
        /*103c*/ 	.word	0x000059b0


	//   ....[55]....
        /*1040*/ 	.word	0x000059c0


	//   ....[56]....
        /*1044*/ 	.word	0x000059e0


	//   ....[57]....
        /*1048*/ 	.word	0x00005a00


	//   ....[58]....
        /*104c*/ 	.word	0x00005a10


	//   ....[59]....
        /*1050*/ 	.word	0x00005a20


	//   ....[60]....
        /*1054*/ 	.word	0x00005a30


	//   ....[61]....
        /*1058*/ 	.word	0x00005a40


	//   ....[62]....
        /*105c*/ 	.word	0x00005a50


	//   ....[63]....
        /*1060*/ 	.word	0x00005a60


	//   ....[64]....
        /*1064*/ 	.word	0x00005a70


	//   ....[65]....
        /*1068*/ 	.word	0x00005a80


	//   ....[66]....
        /*106c*/ 	.word	0x00005cc0


	//   ....[67]....
        /*1070*/ 	.word	0x00005d10


	//   ....[68]....
        /*1074*/ 	.word	0x00005d20


	//   ....[69]....
        /*1078*/ 	.word	0x00005d30


	//   ....[70]....
        /*107c*/ 	.word	0x00005d40


	//   ....[71]....
        /*1080*/ 	.word	0x00005d50


	//   ....[72]....
        /*1084*/ 	.word	0x00005d60


	//   ....[73]....
        /*1088*/ 	.word	0x00005d70


	//   ....[74]....
        /*108c*/ 	.word	0x00005d80


	//   ....[75]....
        /*1090*/ 	.word	0x00005d90


	//   ....[76]....
        /*1094*/ 	.word	0x00005da0


	//   ....[77]....
        /*1098*/ 	.word	0x00005db0


	//   ....[78]....
        /*109c*/ 	.word	0x00005dc0


	//   ....[79]....
        /*10a0*/ 	.word	0x00005dd0


	//   ....[80]....
        /*10a4*/ 	.word	0x00005de0


	//   ....[81]....
        /*10a8*/ 	.word	0x00005df0


	//   ....[82]....
        /*10ac*/ 	.word	0x00005e00


	//   ....[83]....
        /*10b0*/ 	.word	0x00005e10


	//   ....[84]....
        /*10b4*/ 	.word	0x00005e20


	//   ....[85]....
        /*10b8*/ 	.word	0x00005e30


	//   ....[86]....
        /*10bc*/ 	.word	0x00005e40


	//   ....[87]....
        /*10c0*/ 	.word	0x00005e50


	//   ....[88]....
        /*10c4*/ 	.word	0x00005e60


	//   ....[89]....
        /*10c8*/ 	.word	0x000069b0


	//   ....[90]....
        /*10cc*/ 	.word	0x00006aa0


	//   ....[91]....
        /*10d0*/ 	.word	0x00006b30


	//   ....[92]....
        /*10d4*/ 	.word	0x00006bb0


	//   ....[93]....
        /*10d8*/ 	.word	0x00006c00


	//   ....[94]....
        /*10dc*/ 	.word	0x00006c50


	//   ....[95]....
        /*10e0*/ 	.word	0x00006ca0


	//   ....[96]....
        /*10e4*/ 	.word	0x00006cf0


	//   ....[97]....
        /*10e8*/ 	.word	0x00006d50


	//   ....[98]....
        /*10ec*/ 	.word	0x00006db0


	//   ....[99]....
        /*10f0*/ 	.word	0x00006e00


	//   ....[100]....
        /*10f4*/ 	.word	0x00006e80


	//   ....[101]....
        /*10f8*/ 	.word	0x00006ed0


	//   ....[102]....
        /*10fc*/ 	.word	0x00006f40


	//   ....[103]....
        /*1100*/ 	.word	0x00006fb0


	//   ....[104]....
        /*1104*/ 	.word	0x00007020


	//   ....[105]....
        /*1108*/ 	.word	0x00007090


	//   ....[106]....
        /*110c*/ 	.word	0x00007110


	//   ....[107]....
        /*1110*/ 	.word	0x00007160


	//   ....[108]....
        /*1114*/ 	.word	0x000071d0


	//   ....[109]....
        /*1118*/ 	.word	0x00007240


	//   ....[110]....
        /*111c*/ 	.word	0x000072b0


	//   ....[111]....
        /*1120*/ 	.word	0x00007320


	//   ....[112]....
        /*1124*/ 	.word	0x00007390


	//   ....[113]....
        /*1128*/ 	.word	0x00007410


	//   ....[114]....
        /*112c*/ 	.word	0x00007460


	//   ....[115]....
        /*1130*/ 	.word	0x000074d0


	//   ....[116]....
        /*1134*/ 	.word	0x00007540


	//   ....[117]....
        /*1138*/ 	.word	0x000075b0


	//   ....[118]....
        /*113c*/ 	.word	0x00007620


	//   ....[119]....
        /*1140*/ 	.word	0x000076a0


	//   ....[120]....
        /*1144*/ 	.word	0x00007710


	//   ....[121]....
        /*1148*/ 	.word	0x00007770


	//   ....[122]....
        /*114c*/ 	.word	0x000077c0


	//   ....[123]....
        /*1150*/ 	.word	0x00007810


	//   ....[124]....
        /*1154*/ 	.word	0x00007860


	//   ....[125]....
        /*1158*/ 	.word	0x000078b0


	//   ....[126]....
        /*115c*/ 	.word	0x00007900


	//   ....[127]....
        /*1160*/ 	.word	0x00007950


	//   ....[128]....
        /*1164*/ 	.word	0x000079a0


	//   ....[129]....
        /*1168*/ 	.word	0x000079f0


	//   ....[130]....
        /*116c*/ 	.word	0x00007a60


	//   ....[131]....
        /*1170*/ 	.word	0x00007ab0


	//   ....[132]....
        /*1174*/ 	.word	0x00007b20


	//   ....[133]....
        /*1178*/ 	.word	0x00007c20


	//   ....[134]....
        /*117c*/ 	.word	0x00007c90


	//   ....[135]....
        /*1180*/ 	.word	0x00007ce0


	//   ....[136]....
        /*1184*/ 	.word	0x00007d30


	//   ....[137]....
        /*1188*/ 	.word	0x00007d80


	//   ....[138]....
        /*118c*/ 	.word	0x00007df0


	//   ....[139]....
        /*1190*/ 	.word	0x00007e40


	//   ....[140]....
        /*1194*/ 	.word	0x00007eb0


	//   ....[141]....
        /*1198*/ 	.word	0x00007f20


	//   ....[142]....
        /*119c*/ 	.word	0x00007f70


	//   ....[143]....
        /*11a0*/ 	.word	0x00007fe0


	//   ....[144]....
        /*11a4*/ 	.word	0x00008040


	//   ....[145]....
        /*11a8*/ 	.word	0x00008090


	//   ....[146]....
        /*11ac*/ 	.word	0x00008100


	//   ....[147]....
        /*11b0*/ 	.word	0x00008150


	//   ....[148]....
        /*11b4*/ 	.word	0x00008240


	//   ....[149]....
        /*11b8*/ 	.word	0x000082a0


	//   ....[150]....
        /*11bc*/ 	.word	0x00008300


	//   ....[151]....
        /*11c0*/ 	.word	0x00008360


	//   ....[152]....
        /*11c4*/ 	.word	0x000083c0


	//   ....[153]....
        /*11c8*/ 	.word	0x00008420


	//   ....[154]....
        /*11cc*/ 	.word	0x00008470


	//   ....[155]....
        /*11d0*/ 	.word	0x000084e0


	//   ....[156]....
        /*11d4*/ 	.word	0x00008550


	//   ....[157]....
        /*11d8*/ 	.word	0x00008600


	//   ....[158]....
        /*11dc*/ 	.word	0x00008670


	//   ....[159]....
        /*11e0*/ 	.word	0x000086e0


	//   ....[160]....
        /*11e4*/ 	.word	0x00008730


	//   ....[161]....
        /*11e8*/ 	.word	0x00008780


	//   ....[162]....
        /*11ec*/ 	.word	0x000087d0


	//   ....[163]....
        /*11f0*/ 	.word	0x00008990


	//   ....[164]....
        /*11f4*/ 	.word	0x00008a50


	//   ....[165]....
        /*11f8*/ 	.word	0x00008aa0


	//   ....[166]....
        /*11fc*/ 	.word	0x00008af0


	//   ....[167]....
        /*1200*/ 	.word	0x00008b40


	//   ....[168]....
        /*1204*/ 	.word	0x00008ba0


	//   ....[169]....
        /*1208*/ 	.word	0x00008bf0


	//   ....[170]....
        /*120c*/ 	.word	0x00008c40


	//   ....[171]....
        /*1210*/ 	.word	0x00008c90


	//   ....[172]....
        /*1214*/ 	.word	0x00008ce0


	//   ....[173]....
        /*1218*/ 	.word	0x00008d30


	//   ....[174]....
        /*121c*/ 	.word	0x00008d80


	//   ....[175]....
        /*1220*/ 	.word	0x00008de0


	//   ....[176]....
        /*1224*/ 	.word	0x00008e30


	//   ....[177]....
        /*1228*/ 	.word	0x00008ea0


	//   ....[178]....
        /*122c*/ 	.word	0x00008f10


	//   ....[179]....
        /*1230*/ 	.word	0x00008f80


	//   ....[180]....
        /*1234*/ 	.word	0x00008fe0


	//   ....[181]....
        /*1238*/ 	.word	0x00009050


	//   ....[182]....
        /*123c*/ 	.word	0x000090c0


	//   ....[183]....
        /*1240*/ 	.word	0x00009120


	//   ....[184]....
        /*1244*/ 	.word	0x00009180


	//   ....[185]....
        /*1248*/ 	.word	0x00009330


	//   ....[186]....
        /*124c*/ 	.word	0x000093e0


	//   ....[187]....
        /*1250*/ 	.word	0x00009430


	//   ....[188]....
        /*1254*/ 	.word	0x00009480


	//   ....[189]....
        /*1258*/ 	.word	0x000094d0


	//   ....[190]....
        /*125c*/ 	.word	0x00009530


	//   ....[191]....
        /*1260*/ 	.word	0x00009580


	//   ....[192]....
        /*1264*/ 	.word	0x000095d0


	//   ....[193]....
        /*1268*/ 	.word	0x00009620


	//   ....[194]....
        /*126c*/ 	.word	0x00009670


	//   ....[195]....
        /*1270*/ 	.word	0x000096c0


	//   ....[196]....
        /*1274*/ 	.word	0x00009710


	//   ....[197]....
        /*1278*/ 	.word	0x00009770


	//   ....[198]....
        /*127c*/ 	.word	0x000098e0


	//   ....[199]....
        /*1280*/ 	.word	0x00009950


	//   ....[200]....
        /*1284*/ 	.word	0x000099c0


	//   ....[201]....
        /*1288*/ 	.word	0x00009a30


	//   ....[202]....
        /*128c*/ 	.word	0x00009aa0


	//   ....[203]....
        /*1290*/ 	.word	0x00009af0


	//   ....[204]....
        /*1294*/ 	.word	0x00009b60


	//   ....[205]....
        /*1298*/ 	.word	0x00009bd0


	//   ....[206]....
        /*129c*/ 	.word	0x00009c20


	//   ....[207]....
        /*12a0*/ 	.word	0x00009c80


	//   ....[208]....
        /*12a4*/ 	.word	0x00009ce0


	//   ....[209]....
        /*12a8*/ 	.word	0x00009d30


	//   ....[210]....
        /*12ac*/ 	.word	0x00009d80


	//   ....[211]....
        /*12b0*/ 	.word	0x00009dd0


	//   ....[212]....
        /*12b4*/ 	.word	0x00009e30


	//   ....[213]....
        /*12b8*/ 	.word	0x00009f10


	//   ....[214]....
        /*12bc*/ 	.word	0x00009f70


	//   ....[215]....
        /*12c0*/ 	.word	0x00009fd0


	//   ....[216]....
        /*12c4*/ 	.word	0x0000a030


	//   ....[217]....
        /*12c8*/ 	.word	0x0000a090


	//   ....[218]....
        /*12cc*/ 	.word	0x0000a0f0


	//   ....[219]....
        /*12d0*/ 	.word	0x0000a150


	//   ....[220]....
        /*12d4*/ 	.word	0x0000a1c0


	//   ....[221]....
        /*12d8*/ 	.word	0x0000a2e0


	//   ....[222]....
        /*12dc*/ 	.word	0x0000a350


	//   ....[223]....
        /*12e0*/ 	.word	0x0000a3c0


	//   ....[224]....
        /*12e4*/ 	.word	0x0000a430


	//   ....[225]....
        /*12e8*/ 	.word	0x0000a4a0


	//   ....[226]....
        /*12ec*/ 	.word	0x0000a510


	//   ....[227]....
        /*12f0*/ 	.word	0x0000a580


	//   ....[228]....
        /*12f4*/ 	.word	0x0000a5d0


	//   ....[229]....
        /*12f8*/ 	.word	0x0000a630


	//   ....[230]....
        /*12fc*/ 	.word	0x0000a740


	//   ....[231]....
        /*1300*/ 	.word	0x0000a790


	//   ....[232]....
        /*1304*/ 	.word	0x0000a7e0


	//   ....[233]....
        /*1308*/ 	.word	0x0000a840


	//   ....[234]....
        /*130c*/ 	.word	0x0000a910


	//   ....[235]....
        /*1310*/ 	.word	0x0000a970


	//   ....[236]....
        /*1314*/ 	.word	0x0000a9d0


	//   ....[237]....
        /*1318*/ 	.word	0x0000aa30


	//   ....[238]....
        /*131c*/ 	.word	0x0000aa80


	//   ....[239]....
        /*1320*/ 	.word	0x0000aad0


	//   ....[240]....
        /*1324*/ 	.word	0x0000ab70


	//   ....[241]....
        /*1328*/ 	.word	0x0000abd0


	//   ....[242]....
        /*132c*/ 	.word	0x0000ac20


	//   ....[243]....
        /*1330*/ 	.word	0x0000ac70


	//   ....[244]....
        /*1334*/ 	.word	0x0000acc0


	//   ....[245]....
        /*1338*/ 	.word	0x0000ad10


	//   ....[246]....
        /*133c*/ 	.word	0x0000ad70


	//   ....[247]....
        /*1340*/ 	.word	0x0000ade0


	//   ....[248]....
        /*1344*/ 	.word	0x0000ae50


	//   ....[249]....
        /*1348*/ 	.word	0x0000aec0


	//   ....[250]....
        /*134c*/ 	.word	0x0000af30


	//   ....[251]....
        /*1350*/ 	.word	0x0000afb0


	//   ....[252]....
        /*1354*/ 	.word	0x0000b010


	//   ....[253]....
        /*1358*/ 	.word	0x0000b060


	//   ....[254]....
        /*135c*/ 	.word	0x0000b0b0


	//   ....[255]....
        /*1360*/ 	.word	0x0000b120


	//   ....[0]....
        /*1364*/ 	.word	0x0000b190


	//   ....[1]....
        /*1368*/ 	.word	0x0000b200


	//   ....[2]....
        /*136c*/ 	.word	0x0000b270


	//   ....[3]....
        /*1370*/ 	.word	0x0000b2c0


	//   ....[4]....
        /*1374*/ 	.word	0x0000b340


	//   ....[5]....
        /*1378*/ 	.word	0x0000b3b0


	//   ....[6]....
        /*137c*/ 	.word	0x0000b440


	//   ....[7]....
        /*1380*/ 	.word	0x0000b4e0


	//   ....[8]....
        /*1384*/ 	.word	0x0000b530


	//   ....[9]....
        /*1388*/ 	.word	0x0000b580


	//   ....[10]....
        /*138c*/ 	.word	0x0000b620


	//   ....[11]....
        /*1390*/ 	.word	0x0000b670


	//   ....[12]....
        /*1394*/ 	.word	0x0000b6c0


	//   ....[13]....
        /*1398*/ 	.word	0x0000b710


	//   ....[14]....
        /*139c*/ 	.word	0x0000b760


	//   ....[15]....
        /*13a0*/ 	.word	0x0000b7c0


	//   ....[16]....
        /*13a4*/ 	.word	0x0000b840


	//   ....[17]....
        /*13a8*/ 	.word	0x0000bb40


	//   ....[18]....
        /*13ac*/ 	.word	0x0000bbe0


	//   ....[19]....
        /*13b0*/ 	.word	0x0000bc40


	//   ....[20]....
        /*13b4*/ 	.word	0x0000bc90


	//   ....[21]....
        /*13b8*/ 	.word	0x0000bcf0


	//   ....[22]....
        /*13bc*/ 	.word	0x0000bd40


	//   ....[23]....
        /*13c0*/ 	.word	0x0000be20


	//   ....[24]....
        /*13c4*/ 	.word	0x0000bfd0


	//   ....[25]....
        /*13c8*/ 	.word	0x0000c0d0


	//   ....[26]....
        /*13cc*/ 	.word	0x0000c1c0


	//   ....[27]....
        /*13d0*/ 	.word	0x0000c290


	//   ....[28]....
        /*13d4*/ 	.word	0x0000c390


	//   ....[29]....
        /*13d8*/ 	.word	0x0000c490


	//   ....[30]....
        /*13dc*/ 	.word	0x0000c580


	//   ....[31]....
        /*13e0*/ 	.word	0x0000c660


	//   ....[32]....
        /*13e4*/ 	.word	0x0000c760


	//   ....[33]....
        /*13e8*/ 	.word	0x0000c860


	//   ....[34]....
        /*13ec*/ 	.word	0x0000c960


	//   ....[35]....
        /*13f0*/ 	.word	0x0000ca40


	//   ....[36]....
        /*13f4*/ 	.word	0x0000cb40


	//   ....[37]....
        /*13f8*/ 	.word	0x0000cc40


	//   ....[38]....
        /*13fc*/ 	.word	0x0000cd40


	//   ....[39]....
        /*1400*/ 	.word	0x0000ce40


	//   ....[40]....
        /*1404*/ 	.word	0x0000cf20


	//   ....[41]....
        /*1408*/ 	.word	0x0000d020


	//   ....[42]....
        /*140c*/ 	.word	0x0000d110


	//   ....[43]....
        /*1410*/ 	.word	0x0000d260


	//   ....[44]....
        /*1414*/ 	.word	0x0000d2c0


	//   ....[45]....
        /*1418*/ 	.word	0x0000d320


	//   ....[46]....
        /*141c*/ 	.word	0x0000d370


	//   ....[47]....
        /*1420*/ 	.word	0x0000d3c0


	//   ....[48]....
        /*1424*/ 	.word	0x0000d420


	//   ....[49]....
        /*1428*/ 	.word	0x0000d470


	//   ....[50]....
        /*142c*/ 	.word	0x0000d4c0


	//   ....[51]....
        /*1430*/ 	.word	0x0000d510


	//   ....[52]....
        /*1434*/ 	.word	0x0000d560


	//   ....[53]....
        /*1438*/ 	.word	0x0000d5d0


	//   ....[54]....
        /*143c*/ 	.word	0x0000d640


	//   ....[55]....
        /*1440*/ 	.word	0x0000d690


	//   ....[56]....
        /*1444*/ 	.word	0x0000d6e0


	//   ....[57]....
        /*1448*/ 	.word	0x0000d730


	//   ....[58]....
        /*144c*/ 	.word	0x0000d7a0


	//   ....[59]....
        /*1450*/ 	.word	0x0000d880


	//   ....[60]....
        /*1454*/ 	.word	0x0000d8f0


	//   ....[61]....
        /*1458*/ 	.word	0x0000d960


	//   ....[62]....
        /*145c*/ 	.word	0x0000d9d0


	//   ....[63]....
        /*1460*/ 	.word	0x0000da40


	//   ....[64]....
        /*1464*/ 	.word	0x0000dab0


	//   ....[65]....
        /*1468*/ 	.word	0x0000db30


	//   ....[66]....
        /*146c*/ 	.word	0x0000dbb0


	//   ....[67]....
        /*1470*/ 	.word	0x0000dc00


	//   ....[68]....
        /*1474*/ 	.word	0x0000dc50


	//   ....[69]....
        /*1478*/ 	.word	0x0000dca0


	//   ....[70]....
        /*147c*/ 	.word	0x0000dd00


	//   ....[71]....
        /*1480*/ 	.word	0x0000dd50


	//   ....[72]....
        /*1484*/ 	.word	0x0000ddc0


	//   ....[73]....
        /*1488*/ 	.word	0x0000de80


	//   ....[74]....
        /*148c*/ 	.word	0x0000dee0


	//   ....[75]....
        /*1490*/ 	.word	0x0000df80


	//   ....[76]....
        /*1494*/ 	.word	0x0000e020


	//   ....[77]....
        /*1498*/ 	.word	0x0000e070


	//   ....[78]....
        /*149c*/ 	.word	0x0000e0c0


	//   ....[79]....
        /*14a0*/ 	.word	0x0000e130


	//   ....[80]....
        /*14a4*/ 	.word	0x0000e1a0


	//   ....[81]....
        /*14a8*/ 	.word	0x0000e210


	//   ....[82]....
        /*14ac*/ 	.word	0x0000e280


	//   ....[83]....
        /*14b0*/ 	.word	0x0000e2f0


	//   ....[84]....
        /*14b4*/ 	.word	0x0000e360


	//   ....[85]....
        /*14b8*/ 	.word	0x0000e3d0


	//   ....[86]....
        /*14bc*/ 	.word	0x0000e440


	//   ....[87]....
        /*14c0*/ 	.word	0x0000e4a0


	//   ....[88]....
        /*14c4*/ 	.word	0x0000e500


	//   ....[89]....
        /*14c8*/ 	.word	0x0000e550


	//   ....[90]....
        /*14cc*/ 	.word	0x0000e5c0


	//   ....[91]....
        /*14d0*/ 	.word	0x0000e610


	//   ....[92]....
        /*14d4*/ 	.word	0x0000e660


	//   ....[93]....
        /*14d8*/ 	.word	0x0000e6c0


	//   ....[94]....
        /*14dc*/ 	.word	0x0000e790


	//   ....[95]....
        /*14e0*/ 	.word	0x0000e7e0


	//   ....[96]....
        /*14e4*/ 	.word	0x0000e870


	//   ....[97]....
        /*14e8*/ 	.word	0x0000e940


	//   ....[98]....
        /*14ec*/ 	.word	0x0000e9a0


	//   ....[99]....
        /*14f0*/ 	.word	0x0000ea10


	//   ....[100]....
        /*14f4*/ 	.word	0x0000ea80


	//   ....[101]....
        /*14f8*/ 	.word	0x0000eaf0


	//   ....[102]....
        /*14fc*/ 	.word	0x0000eb60


	//   ....[103]....
        /*1500*/ 	.word	0x0000ebd0


	//   ....[104]....
        /*1504*/ 	.word	0x0000ec40


	//   ....[105]....
        /*1508*/ 	.word	0x0000ec90


	//   ....[106]....
        /*150c*/ 	.word	0x0000ece0


	//   ....[107]....
        /*1510*/ 	.word	0x0000ed30


	//   ....[108]....
        /*1514*/ 	.word	0x0000ed80


	//   ....[109]....
        /*1518*/ 	.word	0x0000ef70


	//   ....[110]....
        /*151c*/ 	.word	0x0000f040


	//   ....[111]....
        /*1520*/ 	.word	0x0000f0a0


	//   ....[112]....
        /*1524*/ 	.word	0x0000f130


	//   ....[113]....
        /*1528*/ 	.word	0x0000f180


	//   ....[114]....
        /*152c*/ 	.word	0x0000f1f0


	//   ....[115]....
        /*1530*/ 	.word	0x0000f260


	//   ....[116]....
        /*1534*/ 	.word	0x0000f2d0


	//   ....[117]....
        /*1538*/ 	.word	0x0000f340


	//   ....[118]....
        /*153c*/ 	.word	0x0000f3b0


	//   ....[119]....
        /*1540*/ 	.word	0x0000f420


	//   ....[120]....
        /*1544*/ 	.word	0x0000f490


	//   ....[121]....
        /*1548*/ 	.word	0x0000f500


	//   ....[122]....
        /*154c*/ 	.word	0x0000f580


	//   ....[123]....
        /*1550*/ 	.word	0x0000f5d0


	//   ....[124]....
        /*1554*/ 	.word	0x0000f640


	//   ....[125]....
        /*1558*/ 	.word	0x0000f6b0


	//   ....[126]....
        /*155c*/ 	.word	0x0000f720


	//   ....[127]....
        /*1560*/ 	.word	0x0000f790


	//   ....[128]....
        /*1564*/ 	.word	0x0000f800


	//   ....[129]....
        /*1568*/ 	.word	0x0000f870


	//   ....[130]....
        /*156c*/ 	.word	0x0000f8e0


	//   ....[131]....
        /*1570*/ 	.word	0x0000f950


	//   ....[132]....
        /*1574*/ 	.word	0x0000f9c0


	//   ....[133]....
        /*1578*/ 	.word	0x0000fa40


	//   ....[134]....
        /*157c*/ 	.word	0x0000fac0


	//   ....[135]....
        /*1580*/ 	.word	0x0000fb10


	//   ....[136]....
        /*1584*/ 	.word	0x0000fb60


	//   ....[137]....
        /*1588*/ 	.word	0x0000fbb0


	//   ....[138]....
        /*158c*/ 	.word	0x0000fc00


	//   ....[139]....
        /*1590*/ 	.word	0x0000fc50


	//   ....[140]....
        /*1594*/ 	.word	0x0000fca0


	//   ....[141]....
        /*1598*/ 	.word	0x0000fcf0


	//   ....[142]....
        /*159c*/ 	.word	0x0000fd40


	//   ....[143]....
        /*15a0*/ 	.word	0x0000fda0


	//   ....[144]....
        /*15a4*/ 	.word	0x0000fe10


	//   ....[145]....
        /*15a8*/ 	.word	0x0000fe80


	//   ....[146]....
        /*15ac*/ 	.word	0x0000fef0


	//   ....[147]....
        /*15b0*/ 	.word	0x0000ff60


	//   ....[148]....
        /*15b4*/ 	.word	0x0000ffd0


	//   ....[149]....
        /*15b8*/ 	.word	0x00010020


	//   ....[150]....
        /*15bc*/ 	.word	0x00010070


	//   ....[151]....
        /*15c0*/ 	.word	0x000100d0


	//   ....[152]....
        /*15c4*/ 	.word	0x00010120


	//   ....[153]....
        /*15c8*/ 	.word	0x00010170


	//   ....[154]....
        /*15cc*/ 	.word	0x000101c0


	//   ....[155]....
        /*15d0*/ 	.word	0x000103e0


	//   ....[156]....
        /*15d4*/ 	.word	0x00010490


	//   ....[157]....
        /*15d8*/ 	.word	0x000104f0


	//   ....[158]....
        /*15dc*/ 	.word	0x00010540


	//   ....[159]....
        /*15e0*/ 	.word	0x000105b0


	//   ....[160]....
        /*15e4*/ 	.word	0x00010620


	//   ....[161]....
        /*15e8*/ 	.word	0x00010690


	//   ....[162]....
        /*15ec*/ 	.word	0x00010700


	//   ....[163]....
        /*15f0*/ 	.word	0x00010770


	//   ....[164]....
        /*15f4*/ 	.word	0x000107e0


	//   ....[165]....
        /*15f8*/ 	.word	0x00010850


	//   ....[166]....
        /*15fc*/ 	.word	0x000108c0


	//   ....[167]....
        /*1600*/ 	.word	0x00010930


	//   ....[168]....
        /*1604*/ 	.word	0x000109a0


	//   ....[169]....
        /*1608*/ 	.word	0x00010a10


	//   ....[170]....
        /*160c*/ 	.word	0x00010a80


	//   ....[171]....
        /*1610*/ 	.word	0x00010af0


	//   ....[172]....
        /*1614*/ 	.word	0x00010b60


	//   ....[173]....
        /*1618*/ 	.word	0x00010bd0


	//   ....[174]....
        /*161c*/ 	.word	0x00010c40


	//   ....[175]....
        /*1620*/ 	.word	0x00010cb0


	//   ....[176]....
        /*1624*/ 	.word	0x00010d20


	//   ....[177]....
        /*1628*/ 	.word	0x00010d90


	//----- nvinfo : EIATTR_VRC_CTA_INIT_COUNT
	.align		4
.L_105:
        /*162c*/ 	.byte	0x02, 0x4a
	.zero		1
	.zero		1


	//----- nvinfo : EIATTR_EXIT_INSTR_OFFSETS
	.align		4
        /*1630*/ 	.byte	0x04, 0x1c
        /*1632*/ 	.short	(.L_107 - .L_106)


	//   ....[0]....
.L_106:
        /*1634*/ 	.word	0x00006940


	//----- nvinfo : EIATTR_CRS_STACK_SIZE
	.align		4
.L_107:
        /*1638*/ 	.byte	0x04, 0x1e
        /*163a*/ 	.short	(.L_109 - .L_108)
.L_108:
        /*163c*/ 	.word	0x00000000


	//----- nvinfo : EIATTR_CBANK_PARAM_SIZE
	.align		4
.L_109:
        /*1640*/ 	.byte	0x03, 0x19
        /*1642*/ 	.short	0x0038


	//----- nvinfo : EIATTR_PARAM_CBANK
	.align		4
        /*1644*/ 	.byte	0x04, 0x0a
        /*1646*/ 	.short	(.L_111 - .L_110)
	.align		4
.L_110:
        /*1648*/ 	.word	index@(.nv.constant0._Z12_spmm_conv_1PKfPfiiPKiS3_S3_S0_)
        /*164c*/ 	.short	0x0380
        /*164e*/ 	.short	0x0038


	//----- nvinfo : EIATTR_SW_WAR
	.align		4
.L_111:
        /*1650*/ 	.byte	0x04, 0x36
        /*1652*/ 	.short	(.L_113 - .L_112)
.L_112:
        /*1654*/ 	.word	0x00000008
.L_113:


//--------------------- .nv.info._Z12_spmm_conv_0PKfPfiiPKiS3_S3_S0_ --------------------------
	.section	.nv.info._Z12_spmm_conv_0PKfPfiiPKiS3_S3_S0_,"",@"SHT_CUDA_INFO"
	.sectionflags	@""
	.align	4


	//----- nvinfo : EIATTR_CUDA_API_VERSION
	.align		4
        /*0000*/ 	.byte	0x04, 0x37
        /*0002*/ 	.short	(.L_115 - .L_114)
.L_114:
        /*0004*/ 	.word	0x00000082


	//----- nvinfo : EIATTR_KPARAM_INFO
	.align		4
.L_115:
        /*0008*/ 	.byte	0x04, 0x17
        /*000a*/ 	.short	(.L_117 - .L_116)
.L_116:
        /*000c*/ 	.word	0x00000000
        /*0010*/ 	.short	0x0007
        /*0012*/ 	.short	0x0030
        /*0014*/ 	.byte	0x00, 0xf5, 0x21, 0x00


	//----- nvinfo : EIATTR_KPARAM_INFO
	.align		4
.L_117:
        /*0018*/ 	.byte	0x04, 0x17
        /*001a*/ 	.short	(.L_119 - .L_118)
.L_118:
        /*001c*/ 	.word	0x00000000
        /*0020*/ 	.short	0x0006
        /*0022*/ 	.short	0x0028
        /*0024*/ 	.byte	0x00, 0xf5, 0x21, 0x00


	//----- nvinfo : EIATTR_KPARAM_INFO
	.align		4
.L_119:
        /*0028*/ 	.byte	0x04, 0x17
        /*002a*/ 	.short	(.L_121 - .L_120)
.L_120:
        /*002c*/ 	.word	0x00000000
        /*0030*/ 	.short	0x0005
        /*0032*/ 	.short	0x0020
        /*0034*/ 	.byte	0x00, 0xf5, 0x21, 0x00


	//----- nvinfo : EIATTR_KPARAM_INFO
	.align		4
.L_121:
        /*0038*/ 	.byte	0x04, 0x17
        /*003a*/ 	.short	(.L_123 - .L_122)
.L_122:
        /*003c*/ 	.word	0x00000000
        /*0040*/ 	.short	0x0004
        /*0042*/ 	.short	0x0018
        /*0044*/ 	.byte	0x00, 0xf5, 0x21, 0x00


	//----- nvinfo : EIATTR_KPARAM_INFO
	.align		4
.L_123:
        /*0048*/ 	.byte	0x04, 0x17
        /*004a*/ 	.short	(.L_125 - .L_124)
.L_124:
        /*004c*/ 	.word	0x00000000
        /*0050*/ 	.short	0x0003
        /*0052*/ 	.short	0x0014
        /*0054*/ 	.byte	0x00, 0xf0, 0x11, 0x00


	//----- nvinfo : EIATTR_KPARAM_INFO
	.align		4
.L_125:
        /*0058*/ 	.byte	0x04, 0x17
        /*005a*/ 	.short	(.L_127 - .L_126)
.L_126:
        /*005c*/ 	.word	0x00000000
        /*0060*/ 	.short	0x0002
        /*0062*/ 	.short	0x0010
        /*0064*/ 	.byte	0x00, 0xf0, 0x11, 0x00


	//----- nvinfo : EIATTR_KPARAM_INFO
	.align		4
.L_127:
        /*0068*/ 	.byte	0x04, 0x17
        /*006a*/ 	.short	(.L_129 - .L_128)
.L_128:
        /*006c*/ 	.word	0x00000000
        /*0070*/ 	.short	0x0001
        /*0072*/ 	.short	0x0008
        /*0074*/ 	.byte	0x00, 0xf5, 0x21, 0x00


	//----- nvinfo : EIATTR_KPARAM_INFO
	.align		4
.L_129:
        /*0078*/ 	.byte	0x04, 0x17
        /*007a*/ 	.short	(.L_131 - .L_130)
.L_130:
        /*007c*/ 	.word	0x00000000
        /*0080*/ 	.short	0x0000
        /*0082*/ 	.short	0x0000
        /*0084*/ 	.byte	0x00, 0xf5, 0x21, 0x00


	//----- nvinfo : EIATTR_SPARSE_MMA_MASK
	.align		4
.L_131:
        /*0088*/ 	.byte	0x03, 0x50
        /*008a*/ 	.short	0x0000


	//----- nvinfo : EIATTR_MAXREG_COUNT
	.align		4
        /*008c*/ 	.byte	0x03, 0x1b
        /*008e*/ 	.short	0x00ff


	//----- nvinfo : EIATTR_MERCURY_ISA_VERSION
	.align		4
        /*0090*/ 	.byte	0x03, 0x5f
        /*0092*/ 	.short	0x0101


	//----- nvinfo : EIATTR_COOP_GROUP_MASK_REGIDS
	.align		4
        /*0094*/ 	.byte	0x04, 0x29
        /*0096*/ 	.short	(.L_133 - .L_132)


	//   ....[0]....
.L_132:
        /*0098*/ 	.word	0xffffffff


	//   ....[1]....
        /*009c*/ 	.word	0xffffffff


	//   ....[2]....
        /*00a0*/ 	.word	0xffffffff


	//   ....[3]....
        /*00a4*/ 	.word	0xffffffff


	//   ....[4]....
        /*00a8*/ 	.word	0xffffffff


	//   ....[5]....
        /*00ac*/ 	.word	0xffffffff


	//   ....[6]....
        /*00b0*/ 	.word	0xffffffff


	//   ....[7]....
        /*00b4*/ 	.word	0xffffffff


	//   ....[8]....
        /*00b8*/ 	.word	0xffffffff


	//   ....[9]....
        /*00bc*/ 	.word	0xffffffff


	//   ....[10]....
        /*00c0*/ 	.word	0xffffffff


	//   ....[11]....
        /*00c4*/ 	.word	0xffffffff


	//   ....[12]....
        /*00c8*/ 	.word	0xffffffff


	//   ....[13]....
        /*00cc*/ 	.word	0xffffffff


	//   ....[14]....
        /*00d0*/ 	.word	0xffffffff


	//   ....[15]....
        /*00d4*/ 	.word	0xffffffff


	//   ....[16]....
        /*00d8*/ 	.word	0xffffffff


	//   ....[17]....
        /*00dc*/ 	.word	0xffffffff


	//   ....[18]....
        /*00e0*/ 	.word	0xffffffff


	//   ....[19]....
        /*00e4*/ 	.word	0xffffffff


	//   ....[20]....
        /*00e8*/ 	.word	0xffffffff


	//   ....[21]....
        /*00ec*/ 	.word	0xffffffff


	//   ....[22]....
        /*00f0*/ 	.word	0xffffffff


	//   ....[23]....
        /*00f4*/ 	.word	0xffffffff


	//   ....[24]....
        /*00f8*/ 	.word	0xffffffff


	//   ....[25]....
        /*00fc*/ 	.word	0xffffffff


	//   ....[26]....
        /*0100*/ 	.word	0xffffffff


	//   ....[27]....
        /*0104*/ 	.word	0xffffffff


	//   ....[28]....
        /*0108*/ 	.word	0xffffffff


	//   ....[29]....
        /*010c*/ 	.word	0xffffffff


	//   ....[30]....
        /*0110*/ 	.word	0xffffffff


	//   ....[31]....
        /*0114*/ 	.word	0xffffffff


	//   ....[32]....
        /*0118*/ 	.word	0xffffffff


	//   ....[33]....
        /*011c*/ 	.word	0xffffffff


	//   ....[34]....
        /*0120*/ 	.word	0xffffffff


	//   ....[35]....
        /*0124*/ 	.word	0xffffffff


	//   ....[36]....
        /*0128*/ 	.word	0xffffffff


	//   ....[37]....
        /*012c*/ 	.word	0xffffffff


	//   ....[38]....
        /*0130*/ 	.word	0xffffffff


	//   ....[39]....
        /*0134*/ 	.word	0xffffffff


	//   ....[40]....
        /*0138*/ 	.word	0xffffffff


	//   ....[41]....
        /*013c*/ 	.word	0xffffffff


	//   ....[42]....
        /*0140*/ 	.word	0xffffffff


	//   ....[43]....
        /*0144*/ 	.word	0xffffffff


	//   ....[44]....
        /*0148*/ 	.word	0xffffffff


	//   ....[45]....
        /*014c*/ 	.word	0xffffffff


	//   ....[46]....
        /*0150*/ 	.word	0xffffffff


	//   ....[47]....
        /*0154*/ 	.word	0xffffffff


	//   ....[48]....
        /*0158*/ 	.word	0xffffffff


	//   ....[49]....
        /*015c*/ 	.word	0xffffffff


	//   ....[50]....
        /*0160*/ 	.word	0xffffffff


	//   ....[51]....
        /*0164*/ 	.word	0xffffffff


	//   ....[52]....
        /*0168*/ 	.word	0xffffffff


	//   ....[53]....
        /*016c*/ 	.word	0xffffffff


	//   ....[54]....
        /*0170*/ 	.word	0xffffffff


	//   ....[55]....
        /*0174*/ 	.word	0xffffffff


	//   ....[56]....
        /*0178*/ 	.word	0xffffffff


	//   ....[57]....
        /*017c*/ 	.word	0xffffffff


	//   ....[58]....
        /*0180*/ 	.word	0xffffffff


	//   ....[59]....
        /*0184*/ 	.word	0xffffffff


	//   ....[60]....
        /*0188*/ 	.word	0xffffffff


	//   ....[61]....
        /*018c*/ 	.word	0xffffffff


	//   ....[62]....
        /*0190*/ 	.word	0xffffffff


	//   ....[63]....
        /*0194*/ 	.word	0xffffffff


	//   ....[64]....
        /*0198*/ 	.word	0xffffffff


	//   ....[65]....
        /*019c*/ 	.word	0xffffffff


	//   ....[66]....
        /*01a0*/ 	.word	0xffffffff


	//   ....[67]....
        /*01a4*/ 	.word	0xffffffff


	//   ....[68]....
        /*01a8*/ 	.word	0xffffffff


	//   ....[69]....
        /*01ac*/ 	.word	0xffffffff


	//   ....[70]....
        /*01b0*/ 	.word	0xffffffff


	//   ....[71]....
        /*01b4*/ 	.word	0xffffffff


	//   ....[72]....
        /*01b8*/ 	.word	0xffffffff


	//   ....[73]....
        /*01bc*/ 	.word	0xffffffff


	//   ....[74]....
        /*01c0*/ 	.word	0xffffffff


	//   ....[75]....
        /*01c4*/ 	.word	0xffffffff


	//   ....[76]....
        /*01c8*/ 	.word	0xffffffff


	//   ....[77]....
        /*01cc*/ 	.word	0xffffffff


	//   ....[78]....
        /*01d0*/ 	.word	0xffffffff


	//   ....[79]....
        /*01d4*/ 	.word	0xffffffff


	//   ....[80]....
        /*01d8*/ 	.word	0xffffffff


	//   ....[81]....
        /*01dc*/ 	.word	0xffffffff


	//   ....[82]....
        /*01e0*/ 	.word	0xffffffff


	//   ....[83]....
        /*01e4*/ 	.word	0xffffffff


	//   ....[84]....
        /*01e8*/ 	.word	0xffffffff


	//   ....[85]....
        /*01ec*/ 	.word	0xffffffff


	//   ....[86]....
        /*01f0*/ 	.word	0xffffffff


	//   ....[87]....
        /*01f4*/ 	.word	0xffffffff


	//   ....[88]....
        /*01f8*/ 	.word	0xffffffff


	//   ....[89]....
        /*01fc*/ 	.word	0xffffffff


	//   ....[90]....
        /*0200*/ 	.word	0xffffffff


	//   ....[91]....
        /*0204*/ 	.word	0xffffffff


	//   ....[92]....
        /*0208*/ 	.word	0xffffffff


	//   ....[93]....
        /*020c*/ 	.word	0xffffffff


	//   ....[94]....
        /*0210*/ 	.word	0xffffffff


	//   ....[95]....
        /*0214*/ 	.word	0xffffffff


	//   ....[96]....
        /*0218*/ 	.word	0xffffffff


	//   ....[97]....
        /*021c*/ 	.word	0xffffffff


	//   ....[98]....
        /*0220*/ 	.word	0xffffffff


	//   ....[99]....
        /*0224*/ 	.word	0xffffffff


	//   ....[100]....
        /*0228*/ 	.word	0xffffffff


	//   ....[101]....
        /*022c*/ 	.word	0xffffffff


	//   ....[102]....
        /*0230*/ 	.word	0xffffffff


	//   ....[103]....
        /*0234*/ 	.word	0xffffffff


	//   ....[104]....
        /*0238*/ 	.word	0xffffffff


	//   ....[105]....
        /*023c*/ 	.word	0xffffffff


	//   ....[106]....
        /*0240*/ 	.word	0xffffffff


	//   ....[107]....
        /*0244*/ 	.word	0xffffffff


	//   ....[108]....
        /*0248*/ 	.word	0xffffffff


	//   ....[109]....
        /*024c*/ 	.word	0xffffffff


	//   ....[110]....
        /*0250*/ 	.word	0xffffffff


	//   ....[111]....
        /*0254*/ 	.word	0xffffffff


	//   ....[112]....
        /*0258*/ 	.word	0xffffffff


	//   ....[113]....
        /*025c*/ 	.word	0xffffffff


	//   ....[114]....
        /*0260*/ 	.word	0xffffffff


	//   ....[115]....
        /*0264*/ 	.word	0xffffffff


	//   ....[116]....
        /*0268*/ 	.word	0xffffffff


	//   ....[117]....
        /*026c*/ 	.word	0xffffffff


	//   ....[118]....
        /*0270*/ 	.word	0xffffffff


	//   ....[119]....
        /*0274*/ 	.word	0xffffffff


	//   ....[120]....
        /*0278*/ 	.word	0xffffffff


	//   ....[121]....
        /*027c*/ 	.word	0xffffffff


	//   ....[122]....
        /*0280*/ 	.word	0xffffffff


	//   ....[123]....
        /*0284*/ 	.word	0xffffffff


	//   ....[124]....
        /*0288*/ 	.word	0xffffffff


	//   ....[125]....
        /*028c*/ 	.word	0xffffffff


	//   ....[126]....
        /*0290*/ 	.word	0xffffffff


	//   ....[127]....
        /*0294*/ 	.word	0xffffffff


	//   ....[128]....
        /*0298*/ 	.word	0xffffffff


	//   ....[129]....
        /*029c*/ 	.word	0xffffffff


	//   ....[130]....
        /*02a0*/ 	.word	0xffffffff


	//   ....[131]....
        /*02a4*/ 	.word	0xffffffff


	//   ....[132]....
        /*02a8*/ 	.word	0xffffffff


	//   ....[133]....
        /*02ac*/ 	.word	0xffffffff


	//   ....[134]....
        /*02b0*/ 	.word	0xffffffff


	//   ....[135]....
        /*02b4*/ 	.word	0xffffffff


	//   ....[136]....
        /*02b8*/ 	.word	0xffffffff


	//   ....[137]....
        /*02bc*/ 	.word	0xffffffff


	//   ....[138]....
        /*02c0*/ 	.word	0xffffffff


	//   ....[139]....
        /*02c4*/ 	.word	0xffffffff


	//   ....[140]....
        /*02c8*/ 	.word	0xffffffff


	//   ....[141]....
        /*02cc*/ 	.word	0xffffffff


	//   ....[142]....
        /*02d0*/ 	.word	0xffffffff


	//   ....[143]....
        /*02d4*/ 	.word	0xffffffff


	//   ....[144]....
        /*02d8*/ 	.word	0xffffffff


	//   ....[145]....
        /*02dc*/ 	.word	0xffffffff


	//   ....[146]....
        /*02e0*/ 	.word	0xffffffff


	//   ....[147]....
        /*02e4*/ 	.word	0xffffffff


	//   ....[148]....
        /*02e8*/ 	.word	0xffffffff


	//   ....[149]....
        /*02ec*/ 	.word	0xffffffff


	//   ....[150]....
        /*02f0*/ 	.word	0xffffffff


	//   ....[151]....
        /*02f4*/ 	.word	0xffffffff


	//   ....[152]....
        /*02f8*/ 	.word	0xffffffff


	//   ....[153]....
        /*02fc*/ 	.word	0xffffffff


	//   ....[154]....
        /*0300*/ 	.word	0xffffffff


	//   ....[155]....
        /*0304*/ 	.word	0xffffffff


	//   ....[156]....
        /*0308*/ 	.word	0xffffffff


	//   ....[157]....
        /*030c*/ 	.word	0xffffffff


	//   ....[158]....
        /*0310*/ 	.word	0xffffffff


	//   ....[159]....
        /*0314*/ 	.word	0xffffffff


	//   ....[160]....
        /*0318*/ 	.word	0xffffffff


	//   ....[161]....
        /*031c*/ 	.word	0xffffffff


	//   ....[162]....
        /*0320*/ 	.word	0xffffffff


	//   ....[163]....
        /*0324*/ 	.word	0xffffffff


	//   ....[164]....
        /*0328*/ 	.word	0xffffffff


	//   ....[165]....
        /*032c*/ 	.word	0xffffffff


	//   ....[166]....
        /*0330*/ 	.word	0xffffffff


	//   ....[167]....
        /*0334*/ 	.word	0xffffffff


	//   ....[168]....
        /*0338*/ 	.word	0xffffffff


	//   ....[169]....
        /*033c*/ 	.word	0xffffffff


	//   ....[170]....
        /*0340*/ 	.word	0xffffffff


	//   ....[171]....
        /*0344*/ 	.word	0xffffffff


	//   ....[172]....
        /*0348*/ 	.word	0xffffffff


	//   ....[173]....
        /*034c*/ 	.word	0xffffffff


	//   ....[174]....
        /*0350*/ 	.word	0xffffffff


	//   ....[175]....
        /*0354*/ 	.word	0xffffffff


	//   ....[176]....
        /*0358*/ 	.word	0xffffffff


	//   ....[177]....
        /*035c*/ 	.word	0xffffffff


	//   ....[178]....
        /*0360*/ 	.word	0xffffffff


	//   ....[179]....
        /*0364*/ 	.word	0xffffffff


	//   ....[180]....
        /*0368*/ 	.word	0xffffffff


	//   ....[181]....
        /*036c*/ 	.word	0xffffffff


	//   ....[182]....
        /*0370*/ 	.word	0xffffffff


	//   ....[183]....
        /*0374*/ 	.word	0xffffffff


	//   ....[184]....
        /*0378*/ 	.word	0xffffffff


	//   ....[185]....
        /*037c*/ 	.word	0xffffffff


	//   ....[186]....
        /*0380*/ 	.word	0xffffffff


	//   ....[187]....
        /*0384*/ 	.word	0xffffffff


	//   ....[188]....
        /*0388*/ 	.word	0xffffffff


	//   ....[189]....
        /*038c*/ 	.word	0xffffffff


	//   ....[190]....
        /*0390*/ 	.word	0xffffffff


	//   ....[191]....
        /*0394*/ 	.word	0xffffffff


	//   ....[192]....
        /*0398*/ 	.word	0xffffffff


	//   ....[193]....
        /*039c*/ 	.word	0xffffffff


	//   ....[194]....
        /*03a0*/ 	.word	0xffffffff


	//   ....[195]....
        /*03a4*/ 	.word	0xffffffff


	//   ....[196]....
        /*03a8*/ 	.word	0xffffffff


	//   ....[197]....
        /*03ac*/ 	.word	0xffffffff


	//   ....[198]....
        /*03b0*/ 	.word	0xffffffff


	//   ....[199]....
        /*03b4*/ 	.word	0xffffffff


	//   ....[200]....
        /*03b8*/ 	.word	0xffffffff


	//   ....[201]....
        /*03bc*/ 	.word	0xffffffff


	//   ....[202]....
        /*03c0*/ 	.word	0xffffffff


	//   ....[203]....
        /*03c4*/ 	.word	0xffffffff


	//   ....[204]....
        /*03c8*/ 	.word	0xffffffff


	//   ....[205]....
        /*03cc*/ 	.word	0xffffffff


	//   ....[206]....
        /*03d0*/ 	.word	0xffffffff


	//   ....[207]....
        /*03d4*/ 	.word	0xffffffff


	//   ....[208]....
        /*03d8*/ 	.word	0xffffffff


	//   ....[209]....
        /*03dc*/ 	.word	0xffffffff


	//   ....[210]....
        /*03e0*/ 	.word	0xffffffff


	//   ....[211]....
        /*03e4*/ 	.word	0xffffffff


	//   ....[212]....
        /*03e8*/ 	.word	0xffffffff


	//   ....[213]....
        /*03ec*/ 	.word	0xffffffff


	//   ....[214]....
        /*03f0*/ 	.word	0xffffffff


	//   ....[215]....
        /*03f4*/ 	.word	0xffffffff


	//   ....[216]....
        /*03f8*/ 	.word	0xffffffff


	//   ....[217]....
        /*03fc*/ 	.word	0xffffffff


	//   ....[218]....
        /*0400*/ 	.word	0xffffffff


	//   ....[219]....
        /*0404*/ 	.word	0xffffffff


	//   ....[220]....
        /*0408*/ 	.word	0xffffffff


	//   ....[221]....
        /*040c*/ 	.word	0xffffffff


	//   ....[222]....
        /*0410*/ 	.word	0xffffffff


	//   ....[223]....
        /*0414*/ 	.word	0xffffffff


	//   ....[224]....
        /*0418*/ 	.word	0xffffffff


	//   ....[225]....
        /*041c*/ 	.word	0xffffffff


	//   ....[226]....
        /*0420*/ 	.word	0xffffffff


	//   ....[227]....
        /*0424*/ 	.word	0xffffffff


	//   ....[228]....
        /*0428*/ 	.word	0xffffffff


	//   ....[229]....
        /*042c*/ 	.word	0xffffffff


	//   ....[230]....
        /*0430*/ 	.word	0xffffffff


	//   ....[231]....
        /*0434*/ 	.word	0xffffffff


	//   ....[232]....
        /*0438*/ 	.word	0xffffffff


	//   ....[233]....
        /*043c*/ 	.word	0xffffffff


	//   ....[234]....
        /*0440*/ 	.word	0xffffffff


	//   ....[235]....
        /*0444*/ 	.word	0xffffffff


	//   ....[236]....
        /*0448*/ 	.word	0xffffffff


	//   ....[237]....
        /*044c*/ 	.word	0xffffffff


	//   ....[238]....
        /*0450*/ 	.word	0xffffffff


	//   ....[239]....
        /*0454*/ 	.word	0xffffffff


	//   ....[240]....
        /*0458*/ 	.word	0xffffffff


	//   ....[241]....
        /*045c*/ 	.word	0xffffffff


	//   ....[242]....
        /*0460*/ 	.word	0xffffffff


	//   ....[243]....
        /*0464*/ 	.word	0xffffffff


	//   ....[244]....
        /*0468*/ 	.word	0xffffffff


	//   ....[245]....
        /*046c*/ 	.word	0xffffffff


	//   ....[246]....
        /*0470*/ 	.word	0xffffffff


	//   ....[247]....
        /*0474*/ 	.word	0xffffffff


	//   ....[248]....
        /*0478*/ 	.word	0xffffffff


	//   ....[249]....
        /*047c*/ 	.word	0xffffffff


	//   ....[250]....
        /*0480*/ 	.word	0xffffffff


	//   ....[251]....
        /*0484*/ 	.word	0xffffffff


	//   ....[252]....
        /*0488*/ 	.word	0xffffffff


	//   ....[253]....
        /*048c*/ 	.word	0xffffffff


	//   ....[254]....
        /*0490*/ 	.word	0xffffffff


	//   ....[255]....
        /*0494*/ 	.word	0xffffffff


	//   ....[0]....
        /*0498*/ 	.word	0xffffffff


	//   ....[1]....
        /*049c*/ 	.word	0xffffffff


	//   ....[2]....
        /*04a0*/ 	.word	0xffffffff


	//   ....[3]....
        /*04a4*/ 	.word	0xffffffff


	//   ....[4]....
        /*04a8*/ 	.word	0xffffffff


	//   ....[5]....
        /*04ac*/ 	.word	0xffffffff


	//   ....[6]....
        /*04b0*/ 	.word	0xffffffff


	//   ....[7]....
        /*04b4*/ 	.word	0xffffffff


	//   ....[8]....
        /*04b8*/ 	.word	0xffffffff


	//   ....[9]....
        /*04bc*/ 	.word	0xffffffff


	//   ....[10]....
        /*04c0*/ 	.word	0xffffffff


	//   ....[11]....
        /*04c4*/ 	.word	0xffffffff


	//   ....[12]....
        /*04c8*/ 	.word	0xffffffff


	//   ....[13]....
        /*04cc*/ 	.word	0xffffffff


	//   ....[14]....
        /*04d0*/ 	.word	0xffffffff


	//   ....[15]....
        /*04d4*/ 	.word	0xffffffff


	//   ....[16]....
        /*04d8*/ 	.word	0xffffffff


	//   ....[17]....
        /*04dc*/ 	.word	0xffffffff


	//   ....[18]....
        /*04e0*/ 	.word	0xffffffff


	//   ....[19]....
        /*04e4*/ 	.word	0xffffffff


	//   ....[20]....
        /*04e8*/ 	.word	0xffffffff


	//   ....[21]....
        /*04ec*/ 	.word	0xffffffff


	//   ....[22]....
        /*04f0*/ 	.word	0xffffffff


	//   ....[23]....
        /*04f4*/ 	.word	0xffffffff


	//   ....[24]....
        /*04f8*/ 	.word	0xffffffff


	//   ....[25]....
        /*04fc*/ 	.word	0xffffffff


	//   ....[26]....
        /*0500*/ 	.word	0xffffffff


	//   ....[27]....
        /*0504*/ 	.word	0xffffffff


	//   ....[28]....
        /*0508*/ 	.word	0xffffffff


	//   ....[29]....
        /*050c*/ 	.word	0xffffffff


	//   ....[30]....
        /*0510*/ 	.word	0xffffffff


	//   ....[31]....
        /*0514*/ 	.word	0xffffffff


	//   ....[32]....
        /*0518*/ 	.word	0xffffffff


	//   ....[33]....
        /*051c*/ 	.word	0xffffffff


	//   ....[34]....
        /*0520*/ 	.word	0xffffffff


	//   ....[35]....
        /*0524*/ 	.word	0xffffffff


	//   ....[36]....
        /*0528*/ 	.word	0xffffffff


	//   ....[37]....
        /*052c*/ 	.word	0xffffffff


	//   ....[38]....
        /*0530*/ 	.word	0xffffffff


	//   ....[39]....
        /*0534*/ 	.word	0xffffffff


	//   ....[40]....
        /*0538*/ 	.word	0xffffffff


	//   ....[41]....
        /*053c*/ 	.word	0xffffffff


	//   ....[42]....
        /*0540*/ 	.word	0xffffffff


	//   ....[43]....
        /*0544*/ 	.word	0xffffffff


	//   ....[44]....
        /*0548*/ 	.word	0xffffffff


	//   ....[45]....
        /*054c*/ 	.word	0xffffffff


	//   ....[46]....
        /*0550*/ 	.word	0xffffffff


	//   ....[47]....
        /*0554*/ 	.word	0xffffffff


	//   ....[48]....
        /*0558*/ 	.word	0xffffffff


	//   ....[49]....
        /*055c*/ 	.word	0xffffffff


	//   ....[50]....
        /*0560*/ 	.word	0xffffffff


	//   ....[51]....
        /*0564*/ 	.word	0xffffffff


	//   ....[52]....
        /*0568*/ 	.word	0xffffffff


	//   ....[53]....
        /*056c*/ 	.word	0xffffffff


	//   ....[54]....
        /*0570*/ 	.word	0xffffffff


	//   ....[55]....
        /*0574*/ 	.word	0xffffffff


	//   ....[56]....
        /*0578*/ 	.word	0xffffffff


	//   ....[57]....
        /*057c*/ 	.word	0xffffffff


	//   ....[58]....
        /*0580*/ 	.word	0xffffffff


	//   ....[59]....
        /*0584*/ 	.word	0xffffffff


	//   ....[60]....
        /*0588*/ 	.word	0xffffffff


	//   ....[61]....
        /*058c*/ 	.word	0xffffffff


	//   ....[62]....
        /*0590*/ 	.word	0xffffffff


	//   ....[63]....
        /*0594*/ 	.word	0xffffffff


	//   ....[64]....
        /*0598*/ 	.word	0xffffffff


	//   ....[65]....
        /*059c*/ 	.word	0xffffffff


	//   ....[66]....
        /*05a0*/ 	.word	0xffffffff


	//   ....[67]....
        /*05a4*/ 	.word	0xffffffff


	//   ....[68]....
        /*05a8*/ 	.word	0xffffffff


	//   ....[69]....
        /*05ac*/ 	.word	0xffffffff


	//   ....[70]....
        /*05b0*/ 	.word	0xffffffff


	//   ....[71]....
        /*05b4*/ 	.word	0xffffffff


	//   ....[72]....
        /*05b8*/ 	.word	0xffffffff


	//   ....[73]....
        /*05bc*/ 	.word	0xffffffff


	//   ....[74]....
        /*05c0*/ 	.word	0xffffffff


	//   ....[75]....
        /*05c4*/ 	.word	0xffffffff


	//   ....[76]....
        /*05c8*/ 	.word	0xffffffff


	//   ....[77]....
        /*05cc*/ 	.word	0xffffffff


	//   ....[78]....
        /*05d0*/ 	.word	0xffffffff


	//   ....[79]....
        /*05d4*/ 	.word	0xffffffff


	//   ....[80]....
        /*05d8*/ 	.word	0xffffffff


	//   ....[81]....
        /*05dc*/ 	.word	0xffffffff


	//   ....[82]....
        /*05e0*/ 	.word	0xffffffff


	//   ....[83]....
        /*05e4*/ 	.word	0xffffffff


	//   ....[84]....
        /*05e8*/ 	.word	0xffffffff


	//   ....[85]....
        /*05ec*/ 	.word	0xffffffff


	//   ....[86]....
        /*05f0*/ 	.word	0xffffffff


	//   ....[87]....
        /*05f4*/ 	.word	0xffffffff


	//   ....[88]....
        /*05f8*/ 	.word	0xffffffff


	//   ....[89]....
        /*05fc*/ 	.word	0xffffffff


	//   ....[90]....
        /*0600*/ 	.word	0xffffffff


	//   ....[91]....
        /*0604*/ 	.word	0xffffffff


	//   ....[92]....
        /*0608*/ 	.word	0xffffffff


	//   ....[93]....
        /*060c*/ 	.word	0xffffffff


	//   ....[94]....
        /*0610*/ 	.word	0xffffffff


	//   ....[95]....
        /*0614*/ 	.word	0xffffffff


	//   ....[96]....
        /*0618*/ 	.word	0xffffffff


	//   ....[97]....
        /*061c*/ 	.word	0xffffffff


	//   ....[98]....
        /*0620*/ 	.word	0xffffffff


	//   ....[99]....
        /*0624*/ 	.word	0xffffffff


	//   ....[100]....
        /*0628*/ 	.word	0xffffffff


	//   ....[101]....
        /*062c*/ 	.word	0xffffffff


	//   ....[102]....
        /*0630*/ 	.word	0xffffffff


	//   ....[103]....
        /*0634*/ 	.word	0xffffffff


	//   ....[104]....
        /*0638*/ 	.word	0x0500004a


	//   ....[105]....
        /*063c*/ 	.word	0x0500004a


	//   ....[106]....
        /*0640*/ 	.word	0x0500004a


	//   ....[107]....
        /*0644*/ 	.word	0x0500004a


	//   ....[108]....
        /*0648*/ 	.word	0x0500004a


	//   ....[109]....
        /*064c*/ 	.word	0x0500004a


	//   ....[110]....
        /*0650*/ 	.word	0x0500004a


	//   ....[111]....
        /*0654*/ 	.word	0x0500004a


	//   ....[112]....
        /*0658*/ 	.word	0x0500004a


	//   ....[113]....
        /*065c*/ 	.word	0x0500004a


	//   ....[114]....
        /*0660*/ 	.word	0x0500004a


	//   ....[115]....
        /*0664*/ 	.word	0x0500004a


	//   ....[116]....
        /*0668*/ 	.word	0x0500004a


	//   ....[117]....
        /*066c*/ 	.word	0x0500004a


	//   ....[118]....
        /*0670*/ 	.word	0x0500004a


	//   ....[119]....
        /*0674*/ 	.word	0x0500004a


	//   ....[120]....
        /*0678*/ 	.word	0x0500004a


	//   ....[121]....
        /*067c*/ 	.word	0x0500004a


	//   ....[122]....
        /*0680*/ 	.word	0x0500004a


	//   ....[123]....
        /*0684*/ 	.word	0x0500004a


	//   ....[124]....
        /*0688*/ 	.word	0x0500004a


	//   ....[125]....
        /*068c*/ 	.word	0x0500004a


	//   ....[126]....
        /*0690*/ 	.word	0x0500004a


	//   ....[127]....
        /*0694*/ 	.word	0x0500004a


	//   ....[128]....
        /*0698*/ 	.word	0x0500004a


	//   ....[129]....
        /*069c*/ 	.word	0x0500004a


	//   ....[130]....
        /*06a0*/ 	.word	0x0500004a


	//   ....[131]....
        /*06a4*/ 	.word	0x0500004a


	//   ....[132]....
        /*06a8*/ 	.word	0x0500004a


	//   ....[133]....
        /*06ac*/ 	.word	0x0500004a


	//   ....[134]....
        /*06b0*/ 	.word	0x0500004a


	//   ....[135]....
        /*06b4*/ 	.word	0x0500004a


	//   ....[136]....
        /*06b8*/ 	.word	0x0500004a


	//   ....[137]....
        /*06bc*/ 	.word	0x0500004a


	//   ....[138]....
        /*06c0*/ 	.word	0x0500004a


	//   ....[139]....
        /*06c4*/ 	.word	0x0500004a


	//   ....[140]....
        /*06c8*/ 	.word	0x0500004a


	//   ....[141]....
        /*06cc*/ 	.word	0x0500004a


	//   ....[142]....
        /*06d0*/ 	.word	0x0500004a


	//   ....[143]....
        /*06d4*/ 	.word	0x0500004a


	//   ....[144]....
        /*06d8*/ 	.word	0x0500004a


	//   ....[145]....
        /*06dc*/ 	.word	0x0500004a


	//   ....[146]....
        /*06e0*/ 	.word	0x0500004a


	//   ....[147]....
        /*06e4*/ 	.word	0x0500004a


	//   ....[148]....
        /*06e8*/ 	.word	0x0500004a


	//   ....[149]....
        /*06ec*/ 	.word	0x0500004a


	//   ....[150]....
        /*06f0*/ 	.word	0x0500004a


	//   ....[151]....
        /*06f4*/ 	.word	0x0500004a


	//   ....[152]....
        /*06f8*/ 	.word	0x0500004a


	//   ....[153]....
        /*06fc*/ 	.word	0x0500004a


	//   ....[154]....
        /*0700*/ 	.word	0x0500004a


	//   ....[155]....
        /*0704*/ 	.word	0x0500004a


	//   ....[156]....
        /*0708*/ 	.word	0x0500004a


	//   ....[157]....
        /*070c*/ 	.word	0x0500004a


	//   ....[158]....
        /*0710*/ 	.word	0x0500004a


	//   ....[159]....
        /*0714*/ 	.word	0x0500004a


	//   ....[160]....
        /*0718*/ 	.word	0x0500004a


	//   ....[161]....
        /*071c*/ 	.word	0x0500004a


	//   ....[162]....
        /*0720*/ 	.word	0x0500004a


	//   ....[163]....
        /*0724*/ 	.word	0x0500004a


	//   ....[164]....
        /*0728*/ 	.word	0x0500004a


	//   ....[165]....
        /*072c*/ 	.word	0x0500004a


	//   ....[166]....
        /*0730*/ 	.word	0x0500004a


	//   ....[167]....
        /*0734*/ 	.word	0x0500004a


	//   ....[168]....
        /*0738*/ 	.word	0x0500004a


	//   ....[169]....
        /*073c*/ 	.word	0x0500004a


	//   ....[170]....
        /*0740*/ 	.word	0x0500004a


	//   ....[171]....
        /*0744*/ 	.word	0x0500004a


	//   ....[172]....
        /*0748*/ 	.word	0x0500004a


	//   ....[173]....
        /*074c*/ 	.word	0x0500004a


	//   ....[174]....
        /*0750*/ 	.word	0x0500004a


	//   ....[175]....
        /*0754*/ 	.word	0x0500004a


	//   ....[176]....
        /*0758*/ 	.word	0x0500004a


	//   ....[177]....
        /*075c*/ 	.word	0x0500004a


	//   ....[178]....
        /*0760*/ 	.word	0x0500004a


	//   ....[179]....
        /*0764*/ 	.word	0x0500004a


	//   ....[180]....
        /*0768*/ 	.word	0x0500004a


	//   ....[181]....
        /*076c*/ 	.word	0x0500004a


	//   ....[182]....
        /*0770*/ 	.word	0x0500004a


	//   ....[183]....
        /*0774*/ 	.word	0x0500004a


	//   ....[184]....
        /*0778*/ 	.word	0x0500004a


	//   ....[185]....
        /*077c*/ 	.word	0x0500004a


	//   ....[186]....
        /*0780*/ 	.word	0x0500004a


	//   ....[187]....
        /*0784*/ 	.word	0x0500004a


	//   ....[188]....
        /*0788*/ 	.word	0x0500004a


	//   ....[189]....
        /*078c*/ 	.word	0x0500004a


	//   ....[190]....
        /*0790*/ 	.word	0x0500004a


	//   ....[191]....
        /*0794*/ 	.word	0x0500004a


	//   ....[192]....
        /*0798*/ 	.word	0x0500004a


	//   ....[193]....
        /*079c*/ 	.word	0x0500004a


	//   ....[194]....
        /*07a0*/ 	.word	0x0500004a


	//   ....[195]....
        /*07a4*/ 	.word	0x0500004a


	//   ....[196]....
        /*07a8*/ 	.word	0x0500004a


	//   ....[197]....
        /*07ac*/ 	.word	0x0500004a


	//   ....[198]....
        /*07b0*/ 	.word	0x0500004a


	//   ....[199]....
        /*07b4*/ 	.word	0x0500004a


	//   ....[200]....
        /*07b8*/ 	.word	0x0500004a


	//   ....[201]....
        /*07bc*/ 	.word	0x0500004a


	//   ....[202]....
        /*07c0*/ 	.word	0x0500004a


	//   ....[203]....
        /*07c4*/ 	.word	0x0500004a


	//   ....[204]....
        /*07c8*/ 	.word	0x0500004a


	//   ....[205]....
        /*07cc*/ 	.word	0x0500004a


	//   ....[206]....
        /*07d0*/ 	.word	0x0500004a


	//   ....[207]....
        /*07d4*/ 	.word	0x0500004a


	//   ....[208]....
        /*07d8*/ 	.word	0x0500004a


	//   ....[209]....
        /*07dc*/ 	.word	0x0500004a


	//   ....[210]....
        /*07e0*/ 	.word	0x0500004a


	//   ....[211]....
        /*07e4*/ 	.word	0x0500004a


	//   ....[212]....
        /*07e8*/ 	.word	0x0500004a


	//   ....[213]....
        /*07ec*/ 	.word	0x0500004a


	//   ....[214]....
        /*07f0*/ 	.word	0x0500004a


	//   ....[215]....
        /*07f4*/ 	.word	0x0500004a


	//   ....[216]....
        /*07f8*/ 	.word	0x0500004a


	//   ....[217]....
        /*07fc*/ 	.word	0x0500004a


	//   ....[218]....
        /*0800*/ 	.word	0x0500004a


	//   ....[219]....
        /*0804*/ 	.word	0x0500004a


	//   ....[220]....
        /*0808*/ 	.word	0x0500004a


	//   ....[221]....
        /*080c*/ 	.word	0x0500004a


	//   ....[222]....
        /*0810*/ 	.word	0x0500004a


	//   ....[223]....
        /*0814*/ 	.word	0x0500004a


	//   ....[224]....
        /*0818*/ 	.word	0x0500004a


	//   ....[225]....
        /*081c*/ 	.word	0x0500004a


	//   ....[226]....
        /*0820*/ 	.word	0x0500004a


	//   ....[227]....
        /*0824*/ 	.word	0x0500004a


	//   ....[228]....
        /*0828*/ 	.word	0x0500004a


	//   ....[229]....
        /*082c*/ 	.word	0x0500004a


	//   ....[230]....
        /*0830*/ 	.word	0x0500004a


	//   ....[231]....
        /*0834*/ 	.word	0x0500004a


	//   ....[232]....
        /*0838*/ 	.word	0x0500004a


	//   ....[233]....
        /*083c*/ 	.word	0x0500004a


	//   ....[234]....
        /*0840*/ 	.word	0x0500004a


	//   ....[235]....
        /*0844*/ 	.word	0x0500004a


	//   ....[236]....
        /*0848*/ 	.word	0x0500004a


	//   ....[237]....
        /*084c*/ 	.word	0x0500004a


	//   ....[238]....
        /*0850*/ 	.word	0x0500004a


	//   ....[239]....
        /*0854*/ 	.word	0x0500004a


	//   ....[240]....
        /*0858*/ 	.word	0x0500004a


	//   ....[241]....
        /*085c*/ 	.word	0x0500004a


	//   ....[242]....
        /*0860*/ 	.word	0x0500004a


	//   ....[243]....
        /*0864*/ 	.word	0x0500004a


	//   ....[244]....
        /*0868*/ 	.word	0x0500004a


	//   ....[245]....
        /*086c*/ 	.word	0x0500004a


	//   ....[246]....
        /*0870*/ 	.word	0x0500004a


	//   ....[247]....
        /*0874*/ 	.word	0x0500004a


	//   ....[248]....
        /*0878*/ 	.word	0x0500004a


	//   ....[249]....
        /*087c*/ 	.word	0x0500004a


	//   ....[250]....
        /*0880*/ 	.word	0x0500004a


	//   ....[251]....
        /*0884*/ 	.word	0x0500004a


	//   ....[252]....
        /*0888*/ 	.word	0x0500004a


	//   ....[253]....
        /*088c*/ 	.word	0x0500004a


	//   ....[254]....
        /*0890*/ 	.word	0x0500004a


	//   ....[255]....
        /*0894*/ 	.word	0x0500004a


	//   ....[0]....
        /*0898*/ 	.word	0x0500004a


	//   ....[1]....
        /*089c*/ 	.word	0x0500004a


	//   ....[2]....
        /*08a0*/ 	.word	0x0500004a


	//   ....[3]....
        /*08a4*/ 	.word	0x0500004a


	//   ....[4]....
        /*08a8*/ 	.word	0x0500004a


	//   ....[5]....
        /*08ac*/ 	.word	0x0500004a


	//   ....[6]....
        /*08b0*/ 	.word	0x0500004a


	//   ....[7]....
        /*08b4*/ 	.word	0x0500004a


	//   ....[8]....
        /*08b8*/ 	.word	0x0500004a


	//   ....[9]....
        /*08bc*/ 	.word	0x0500004a


	//   ....[10]....
        /*08c0*/ 	.word	0x0500004a


	//   ....[11]....
        /*08c4*/ 	.word	0x0500004a


	//   ....[12]....
        /*08c8*/ 	.word	0x0500004a


	//   ....[13]....
        /*08cc*/ 	.word	0x0500004a


	//   ....[14]....
        /*08d0*/ 	.word	0x0500004a


	//   ....[15]....
        /*08d4*/ 	.word	0x0500004a


	//   ....[16]....
        /*08d8*/ 	.word	0x0500004a


	//   ....[17]....
        /*08dc*/ 	.word	0x0500004a


	//   ....[18]....
        /*08e0*/ 	.word	0x0500004a


	//   ....[19]....
        /*08e4*/ 	.word	0x0500004a


	//   ....[20]....
        /*08e8*/ 	.word	0x0500004a


	//   ....[21]....
        /*08ec*/ 	.word	0x0500004a


	//   ....[22]....
        /*08f0*/ 	.word	0x0500004a


	//   ....[23]....
        /*08f4*/ 	.word	0x0500004a


	//   ....[24]....
        /*08f8*/ 	.word	0x0500004a


	//   ....[25]....
        /*08fc*/ 	.word	0x0500004a


	//   ....[26]....
        /*0900*/ 	.word	0x0500004a


	//   ....[27]....
        /*0904*/ 	.word	0x0500004a


	//   ....[28]....
        /*0908*/ 	.word	0x0500004a


	//   ....[29]....
        /*090c*/ 	.word	0x0500004a


	//   ....[30]....
        /*0910*/ 	.word	0x0500004a


	//   ....[31]....
        /*0914*/ 	.word	0x0500004a


	//   ....[32]....
        /*0918*/ 	.word	0x0500004a


	//   ....[33]....
        /*091c*/ 	.word	0x0500004a


	//   ....[34]....
        /*0920*/ 	.word	0x0500004a


	//   ....[35]....
        /*0924*/ 	.word	0x0500004a


	//   ....[36]....
        /*0928*/ 	.word	0x0500004a


	//   ....[37]....
        /*092c*/ 	.word	0x0500004a


	//   ....[38]....
        /*0930*/ 	.word	0x0500004a


	//   ....[39]....
        /*0934*/ 	.word	0x0500004a


	//   ....[40]....
        /*0938*/ 	.word	0x0500004a


	//   ....[41]....
        /*093c*/ 	.word	0x0500004a


	//   ....[42]....
        /*0940*/ 	.word	0x0500004a


	//   ....[43]....
        /*0944*/ 	.word	0x0500004a


	//   ....[44]....
        /*0948*/ 	.word	0x0500004a


	//   ....[45]....
        /*094c*/ 	.word	0x0500004a


	//   ....[46]....
        /*0950*/ 	.word	0x0500004a


	//   ....[47]....
        /*0954*/ 	.word	0x0500004a


	//   ....[48]....
        /*0958*/ 	.word	0x0500004a


	//   ....[49]....
        /*095c*/ 	.word	0x0500004a


	//   ....[50]....
        /*0960*/ 	.word	0x0500004a


	//   ....[51]....
        /*0964*/ 	.word	0x0500004a


	//   ....[52]....
        /*0968*/ 	.word	0x0500004a


	//   ....[53]....
        /*096c*/ 	.word	0x0500004a


	//   ....[54]....
        /*0970*/ 	.word	0x0500004a


	//   ....[55]....
        /*0974*/ 	.word	0x0500004a


	//   ....[56]....
        /*0978*/ 	.word	0x0500004a


	//   ....[57]....
        /*097c*/ 	.word	0x0500004a


	//   ....[58]....
        /*0980*/ 	.word	0x0500004a


	//   ....[59]....
        /*0984*/ 	.word	0x0500004a


	//   ....[60]....
        /*0988*/ 	.word	0x0500004a


	//   ....[61]....
        /*098c*/ 	.word	0x0500004a


	//   ....[62]....
        /*0990*/ 	.word	0x0500004a


	//   ....[63]....
        /*0994*/ 	.word	0x0500004a


	//   ....[64]....
        /*0998*/ 	.word	0x0500004a


	//   ....[65]....
        /*099c*/ 	.word	0x0500004a


	//   ....[66]....
        /*09a0*/ 	.word	0x0500004a


	//   ....[67]....
        /*09a4*/ 	.word	0x0500004a


	//   ....[68]....
        /*09a8*/ 	.word	0x0500004a


	//   ....[69]....
        /*09ac*/ 	.word	0x0500004a


	//   ....[70]....
        /*09b0*/ 	.word	0x0500004a


	//   ....[71]....
        /*09b4*/ 	.word	0x0500004a


	//   ....[72]....
        /*09b8*/ 	.word	0x0500004a


	//   ....[73]....
        /*09bc*/ 	.word	0x0500004a


	//   ....[74]....
        /*09c0*/ 	.word	0x0500004a


	//   ....[75]....
        /*09c4*/ 	.word	0x0500004a


	//   ....[76]....
        /*09c8*/ 	.word	0x0500004a


	//   ....[77]....
        /*09cc*/ 	.word	0x0500004a


	//   ....[78]....
        /*09d0*/ 	.word	0x0500004a


	//   ....[79]....
        /*09d4*/ 	.word	0x0500004a


	//   ....[80]....
        /*09d8*/ 	.word	0x0500004a


	//   ....[81]....
        /*09dc*/ 	.word	0x0500004a


	//   ....[82]....
        /*09e0*/ 	.word	0x0500004a


	//   ....[83]....
        /*09e4*/ 	.word	0x0500004a


	//   ....[84]....
        /*09e8*/ 	.word	0x0500004a


	//   ....[85]....
        /*09ec*/ 	.word	0x0500004a


	//   ....[86]....
        /*09f0*/ 	.word	0x0500004a


	//   ....[87]....
        /*09f4*/ 	.word	0x0500004a


	//   ....[88]....
        /*09f8*/ 	.word	0x0500004a


	//   ....[89]....
        /*09fc*/ 	.word	0x0500004a


	//   ....[90]....
        /*0a00*/ 	.word	0x0500004a


	//   ....[91]....
        /*0a04*/ 	.word	0x0500004a


	//   ....[92]....
        /*0a08*/ 	.word	0x0500004a


	//   ....[93]....
        /*0a0c*/ 	.word	0x0500004a


	//   ....[94]....
        /*0a10*/ 	.word	0x0500004a


	//   ....[95]....
        /*0a14*/ 	.word	0x0500004a


	//   ....[96]....
        /*0a18*/ 	.word	0x0500004a


	//   ....[97]....
        /*0a1c*/ 	.word	0x0500004a


	//   ....[98]....
        /*0a20*/ 	.word	0x0500004a


	//   ....[99]....
        /*0a24*/ 	.word	0x0500004a


	//   ....[100]....
        /*0a28*/ 	.word	0x0500004a


	//   ....[101]....
        /*0a2c*/ 	.word	0x0500004a


	//   ....[102]....
        /*0a30*/ 	.word	0x0500004a


	//   ....[103]....
        /*0a34*/ 	.word	0x0500004a


	//   ....[104]....
        /*0a38*/ 	.word	0x0500004a


	//   ....[105]....
        /*0a3c*/ 	.word	0x0500004a


	//   ....[106]....
        /*0a40*/ 	.word	0x0500004a


	//   ....[107]....
        /*0a44*/ 	.word	0x0500004a


	//   ....[108]....
        /*0a48*/ 	.word	0x0500004a


	//   ....[109]....
        /*0a4c*/ 	.word	0x0500004a


	//   ....[110]....
        /*0a50*/ 	.word	0x0500004a


	//   ....[111]....
        /*0a54*/ 	.word	0x0500004a


	//   ....[112]....
        /*0a58*/ 	.word	0x0500004a


	//   ....[113]....
        /*0a5c*/ 	.word	0x0500004a


	//   ....[114]....
        /*0a60*/ 	.word	0x0500004a


	//   ....[115]....
        /*0a64*/ 	.word	0x0500004a


	//   ....[116]....
        /*0a68*/ 	.word	0x0500004a


	//   ....[117]....
        /*0a6c*/ 	.word	0x0500004a


	//   ....[118]....
        /*0a70*/ 	.word	0x0500004a


	//   ....[119]....
        /*0a74*/ 	.word	0x0500004a


	//   ....[120]....
        /*0a78*/ 	.word	0x0500004a


	//   ....[121]....
        /*0a7c*/ 	.word	0x0500004a


	//   ....[122]....
        /*0a80*/ 	.word	0x0500004a


	//   ....[123]....
        /*0a84*/ 	.word	0x0500004a


	//   ....[124]....
        /*0a88*/ 	.word	0x0500004a


	//   ....[125]....
        /*0a8c*/ 	.word	0x0500004a


	//   ....[126]....
        /*0a90*/ 	.word	0x0500004a


	//   ....[127]....
        /*0a94*/ 	.word	0x0500004a


	//   ....[128]....
        /*0a98*/ 	.word	0x0500004a


	//   ....[129]....
        /*0a9c*/ 	.word	0x0500004a


	//   ....[130]....
        /*0aa0*/ 	.word	0x0500004a


	//   ....[131]....
        /*0aa4*/ 	.word	0x0500004a


	//   ....[132]....
        /*0aa8*/ 	.word	0x0500004a


	//   ....[133]....
        /*0aac*/ 	.word	0x0500004a


	//   ....[134]....
        /*0ab0*/ 	.word	0x0500004a


	//   ....[135]....
        /*0ab4*/ 	.word	0x0500004a


	//   ....[136]....
        /*0ab8*/ 	.word	0x0500004a


	//   ....[137]....
        /*0abc*/ 	.word	0x0500004a


	//   ....[138]....
        /*0ac0*/ 	.word	0x0500004a


	//   ....[139]....
        /*0ac4*/ 	.word	0x0500004a


	//   ....[140]....
        /*0ac8*/ 	.word	0x0500004a


	//   ....[141]....
        /*0acc*/ 	.word	0x0500004a


	//   ....[142]....
        /*0ad0*/ 	.word	0x0500004a


	//   ....[143]....
        /*0ad4*/ 	.word	0x0500004a


	//   ....[144]....
        /*0ad8*/ 	.word	0x0500004a


	//   ....[145]....
        /*0adc*/ 	.word	0x0500004a


	//   ....[146]....
        /*0ae0*/ 	.word	0x0500004a


	//   ....[147]....
        /*0ae4*/ 	.word	0x0500004a


	//   ....[148]....
        /*0ae8*/ 	.word	0x0500004a


	//   ....[149]....
        /*0aec*/ 	.word	0x0500004a


	//   ....[150]....
        /*0af0*/ 	.word	0x0500004a


	//   ....[151]....
        /*0af4*/ 	.word	0x0500004a


	//   ....[152]....
        /*0af8*/ 	.word	0x0500004a


	//   ....[153]....
        /*0afc*/ 	.word	0x0500004a


	//   ....[154]....
        /*0b00*/ 	.word	0x0500004a


	//   ....[155]....
        /*0b04*/ 	.word	0x0500004a


	//   ....[156]....
        /*0b08*/ 	.word	0x0500004a


	//   ....[157]....
        /*0b0c*/ 	.word	0x0500004a


	//   ....[158]....
        /*0b10*/ 	.word	0x0500004a


	//   ....[159]....
        /*0b14*/ 	.word	0x0500004a


	//   ....[160]....
        /*0b18*/ 	.word	0x0500004a


	//   ....[161]....
        /*0b1c*/ 	.word	0x0500004a


	//   ....[162]....
        /*0b20*/ 	.word	0x0500004a


	//   ....[163]....
        /*0b24*/ 	.word	0x0500004a


	//   ....[164]....
        /*0b28*/ 	.word	0x0500004a


	//   ....[165]....
        /*0b2c*/ 	.word	0x0500004a


	//   ....[166]....
        /*0b30*/ 	.word	0x0500004a


	//   ....[167]....
        /*0b34*/ 	.word	0x0500004a


	//   ....[168]....
        /*0b38*/ 	.word	0x0500004a


	//   ....[169]....
        /*0b3c*/ 	.word	0x0500004a


	//   ....[170]....
        /*0b40*/ 	.word	0x0500004a


	//   ....[171]....
        /*0b44*/ 	.word	0x0500004a


	//   ....[172]....
        /*0b48*/ 	.word	0x0500004a


	//   ....[173]....
        /*0b4c*/ 	.word	0x0500004a


	//   ....[174]....
        /*0b50*/ 	.word	0x0500004a


	//   ....[175]....
        /*0b54*/ 	.word	0x0500004a


	//   ....[176]....
        /*0b58*/ 	.word	0x0500004a


	//   ....[177]....
        /*0b5c*/ 	.word	0x0500004a


	//   ....[178]....
        /*0b60*/ 	.word	0x0500004a


	//   ....[179]....
        /*0b64*/ 	.word	0x0500004a


	//   ....[180]....
        /*0b68*/ 	.word	0x0500004a


	//   ....[181]....
        /*0b6c*/ 	.word	0x0500004a


	//   ....[182]....
        /*0b70*/ 	.word	0x0500004a


	//   ....[183]....
        /*0b74*/ 	.word	0x0500004a


	//   ....[184]....
        /*0b78*/ 	.word	0x0500004a


	//   ....[185]....
        /*0b7c*/ 	.word	0x0500004a


	//   ....[186]....
        /*0b80*/ 	.word	0x0500004a


	//   ....[187]....
        /*0b84*/ 	.word	0x0500004a


	//   ....[188]....
        /*0b88*/ 	.word	0x0500004a


	//   ....[189]....
        /*0b8c*/ 	.word	0x0500004a


	//   ....[190]....
        /*0b90*/ 	.word	0x0500004a


	//   ....[191]....
        /*0b94*/ 	.word	0x0500004a


	//   ....[192]....
        /*0b98*/ 	.word	0x0500004a


	//   ....[193]....
        /*0b9c*/ 	.word	0x0500004a


	//   ....[194]....
        /*0ba0*/ 	.word	0x0500004a


	//   ....[195]....
        /*0ba4*/ 	.word	0x0500004a


	//   ....[196]....
        /*0ba8*/ 	.word	0x0500004a


	//   ....[197]....
        /*0bac*/ 	.word	0x0500004a


	//   ....[198]....
        /*0bb0*/ 	.word	0x0500004a


	//   ....[199]....
        /*0bb4*/ 	.word	0x0500004a


	//   ....[200]....
        /*0bb8*/ 	.word	0x0500004a


	//   ....[201]....
        /*0bbc*/ 	.word	0x0500004a


	//   ....[202]....
        /*0bc0*/ 	.word	0x0500004a


	//   ....[203]....
        /*0bc4*/ 	.word	0x0500004a


	//   ....[204]....
        /*0bc8*/ 	.word	0x0500004a


	//   ....[205]....
        /*0bcc*/ 	.word	0x0500004a


	//   ....[206]....
        /*0bd0*/ 	.word	0x0500004a


	//   ....[207]....
        /*0bd4*/ 	.word	0x0500004a


	//----- nvinfo : EIATTR_COOP_GROUP_INSTR_OFFSETS
	.align		4
.L_133:
        /*0bd8*/ 	.byte	0x04, 0x28
        /*0bda*/ 	.short	(.L_135 - .L_134)


	//   ....[0]....
.L_134:
        /*0bdc*/ 	.word	0x000009f0


	//   ....[1]....
        /*0be0*/ 	.word	0x00000a50


	//   ....[2]....
        /*0be4*/ 	.word	0x00000a90


	//   ....[3]....
        /*0be8*/ 	.word	0x00000aa0


	//   ....[4]....
        /*0bec*/ 	.word	0x00000ab0


	//   ....[5]....
        /*0bf0*/ 	.word	0x00000ac0


	//   ....[6]....
        /*0bf4*/ 	.word	0x00000ad0


	//   ....[7]....
        /*0bf8*/ 	.word	0x00000ae0


	//   ....[8]....
        /*0bfc*/ 	.word	0x00000af0


	//   ....[9]....
        /*0c00*/ 	.word	0x00000b00


	//   ....[10]....
        /*0c04*/ 	.word	0x00000b10


	//   ....[11]....
        /*0c08*/ 	.word	0x00000b20


	//   ....[12]....
        /*0c0c*/ 	.word	0x00000b30


	//   ....[13]....
        /*0c10*/ 	.word	0x00000ba0


	//   ....[14]....
        /*0c14*/ 	.word	0x00000bc0


	//   ....[15]....
        /*0c18*/ 	.word	0x00000c00


	//   ....[16]....
        /*0c1c*/ 	.word	0x00000c40


	//   ....[17]....
        /*0c20*/ 	.word	0x00000c80


	//   ....[18]....
        /*0c24*/ 	.word	0x00000cc0


	//   ....[19]....
        /*0c28*/ 	.word	0x00000cd0


	//   ....[20]....
        /*0c2c*/ 	.word	0x00000d10


	//   ....[21]....
        /*0c30*/ 	.word	0x00000d50


	//   ....[22]....
        /*0c34*/ 	.word	0x00000d80


	//   ....[23]....
        /*0c38*/ 	.word	0x00000db0


	//   ....[24]....
        /*0c3c*/ 	.word	0x00000de0


	//   ....[25]....
        /*0c40*/ 	.word	0x00000df0


	//   ....[26]....
        /*0c44*/ 	.word	0x00000e20


	//   ....[27]....
        /*0c48*/ 	.word	0x00000e60


	//   ....[28]....
        /*0c4c*/ 	.word	0x00000ea0


	//   ....[29]....
        /*0c50*/ 	.word	0x00000ed0


	//   ....[30]....
        /*0c54*/ 	.word	0x00000ee0


	//   ....[31]....
        /*0c58*/ 	.word	0x00000f30


	//   ....[32]....
        /*0c5c*/ 	.word	0x00000f70


	//   ....[33]....
        /*0c60*/ 	.word	0x00000fb0


	//   ....[34]....
        /*0c64*/ 	.word	0x00000fe0


	//   ....[35]....
        /*0c68*/ 	.word	0x00001010


	//   ....[36]....
        /*0c6c*/ 	.word	0x00001050


	//   ....[37]....
        /*0c70*/ 	.word	0x00001090


	//   ....[38]....
        /*0c74*/ 	.word	0x00001100


	//   ....[39]....
        /*0c78*/ 	.word	0x00001160


	//   ....[40]....
        /*0c7c*/ 	.word	0x000011a0


	//   ....[41]....
        /*0c80*/ 	.word	0x000011b0


	//   ....[42]....
        /*0c84*/ 	.word	0x000011d0


	//   ....[43]....
        /*0c88*/ 	.word	0x000011f0


	//   ....[44]....
        /*0c8c*/ 	.word	0x00001250


	//   ....[45]....
        /*0c90*/ 	.word	0x00001280


	//   ....[46]....
        /*0c94*/ 	.word	0x000012c0


	//   ....[47]....
        /*0c98*/ 	.word	0x000012f0


	//   ....[48]....
        /*0c9c*/ 	.word	0x00001320


	//   ....[49]....
        /*0ca0*/ 	.word	0x00001360


	//   ....[50]....
        /*0ca4*/ 	.word	0x00001370


	//   ....[51]....
        /*0ca8*/ 	.word	0x00001390


	//   ....[52]....
        /*0cac*/ 	.word	0x000013a0


	//   ....[53]....
        /*0cb0*/ 	.word	0x000013c0


	//   ....[54]....
        /*0cb4*/ 	.word	0x000013d0


	//   ....[55]....
        /*0cb8*/ 	.word	0x000013e0


	//   ....[56]....
        /*0cbc*/ 	.word	0x00001400


	//   ....[57]....
        /*0cc0*/ 	.word	0x00001410


	//   ....[58]....
        /*0cc4*/ 	.word	0x00001420


	//   ....[59]....
        /*0cc8*/ 	.word	0x00001430


	//   ....[60]....
        /*0ccc*/ 	.word	0x00001490


	//   ....[61]....
        /*0cd0*/ 	.word	0x000014a0


	//   ....[62]....
        /*0cd4*/ 	.word	0x000014f0


	//   ....[63]....
        /*0cd8*/ 	.word	0x00001500


	//   ....[64]....
        /*0cdc*/ 	.word	0x00001530


	//   ....[65]....
        /*0ce0*/ 	.word	0x00001560


	//   ....[66]....
        /*0ce4*/ 	.word	0x00001610


	//   ....[67]....
        /*0ce8*/ 	.word	0x00001620


	//   ....[68]....
        /*0cec*/ 	.word	0x00001630


	//   ....[69]....
        /*0cf0*/ 	.word	0x00001660


	//   ....[70]....
        /*0cf4*/ 	.word	0x00001690


	//   ....[71]....
        /*0cf8*/ 	.word	0x000016a0


	//   ....[72]....
        /*0cfc*/ 	.word	0x000016b0


	//   ....[73]....
        /*0d00*/ 	.word	0x000017c0


	//   ....[74]....
        /*0d04*/ 	.word	0x000017d0


	//   ....[75]....
        /*0d08*/ 	.word	0x00001800


	//   ....[76]....
        /*0d0c*/ 	.word	0x00001810


	//   ....[77]....
        /*0d10*/ 	.word	0x00001820


	//   ....[78]....
        /*0d14*/ 	.word	0x00001850


	//   ....[79]....
        /*0d18*/ 	.word	0x00001860


	//   ....[80]....
        /*0d1c*/ 	.word	0x000018b0


	//   ....[81]....
        /*0d20*/ 	.word	0x000018d0


	//   ....[82]....
        /*0d24*/ 	.word	0x000018e0


	//   ....[83]....
        /*0d28*/ 	.word	0x000018f0


	//   ....[84]....
        /*0d2c*/ 	.word	0x00001940


	//   ....[85]....
        /*0d30*/ 	.word	0x00001950


	//   ....[86]....
        /*0d34*/ 	.word	0x000019a0


	//   ....[87]....
        /*0d38*/ 	.word	0x000019b0


	//   ....[88]....
        /*0d3c*/ 	.word	0x000019e0


	//   ....[89]....
        /*0d40*/ 	.word	0x00001a10


	//   ....[90]....
        /*0d44*/ 	.word	0x00001a40


	//   ....[91]....
        /*0d48*/ 	.word	0x00001ad0


	//   ....[92]....
        /*0d4c*/ 	.word	0x00001ae0


	//   ....[93]....
        /*0d50*/ 	.word	0x00001b10


	//   ....[94]....
        /*0d54*/ 	.word	0x00001b40


	//   ....[95]....
        /*0d58*/ 	.word	0x00001b50


	//   ....[96]....
        /*0d5c*/ 	.word	0x00001b60


	//   ....[97]....
        /*0d60*/ 	.word	0x00001c90


	//   ....[98]....
        /*0d64*/ 	.word	0x00001ca0


	//   ....[99]....
        /*0d68*/ 	.word	0x00001cb0


	//   ....[100]....
        /*0d6c*/ 	.word	0x00001cd0


	//   ....[101]....
        /*0d70*/ 	.word	0x00001ce0


	//   ....[102]....
        /*0d74*/ 	.word	0x00001d10


	//   ....[103]....
        /*0d78*/ 	.word	0x00001d20


	//   ....[104]....
        /*0d7c*/ 	.word	0x00001d70


	//   ....[105]....
        /*0d80*/ 	.word	0x00001d80


	//   ....[106]....
        /*0d84*/ 	.word	0x00001d90


	//   ....[107]....
        /*0d88*/ 	.word	0x00001e00


	//   ....[108]....
        /*0d8c*/ 	.word	0x00001e10


	//   ....[109]....
        /*0d90*/ 	.word	0x00001e20


	//   ....[110]....
        /*0d94*/ 	.word	0x00001e50


	//   ....[111]....
        /*0d98*/ 	.word	0x00001e80


	//   ....[112]....
        /*0d9c*/ 	.word	0x00001eb0


	//   ....[113]....
        /*0da0*/ 	.word	0x00001ee0


	//   ....[114]....
        /*0da4*/ 	.word	0x00001f10


	//   ....[115]....
        /*0da8*/ 	.word	0x00001f80


	//   ....[116]....
        /*0dac*/ 	.word	0x00001f90


	//   ....[117]....
        /*0db0*/ 	.word	0x00001fc0


	//   ....[118]....
        /*0db4*/ 	.word	0x00001ff0


	//   ....[119]....
        /*0db8*/ 	.word	0x00002020


	//   ....[120]....
        /*0dbc*/ 	.word	0x00002030


	//   ....[121]....
        /*0dc0*/ 	.word	0x00002150


	//   ....[122]....
        /*0dc4*/ 	.word	0x00002160


	//   ....[123]....
        /*0dc8*/ 	.word	0x00002170


	//   ....[124]....
        /*0dcc*/ 	.word	0x00002190


	//   ....[125]....
        /*0dd0*/ 	.word	0x000021a0


	//   ....[126]....
        /*0dd4*/ 	.word	0x000021c0


	//   ....[127]....
        /*0dd8*/ 	.word	0x000021d0


	//   ....[128]....
        /*0ddc*/ 	.word	0x00002210


	//   ....[129]....
        /*0de0*/ 	.word	0x00002230


	//   ....[130]....
        /*0de4*/ 	.word	0x00002240


	//   ....[131]....
        /*0de8*/ 	.word	0x000022b0


	//   ....[132]....
        /*0dec*/ 	.word	0x000022c0


	//   ....[133]....
        /*0df0*/ 	.word	0x000022d0


	//   ....[134]....
        /*0df4*/ 	.word	0x00002300


	//   ....[135]....
        /*0df8*/ 	.word	0x00002330


	//   ....[136]....
        /*0dfc*/ 	.word	0x00002360


	//   ....[137]....
        /*0e00*/ 	.word	0x00002390


	//   ....[138]....
        /*0e04*/ 	.word	0x000023c0


	//   ....[139]....
        /*0e08*/ 	.word	0x00002430


	//   ....[140]....
        /*0e0c*/ 	.word	0x00002440


	//   ....[141]....
        /*0e10*/ 	.word	0x00002470


	//   ....[142]....
        /*0e14*/ 	.word	0x000024a0


	//   ....[143]....
        /*0e18*/ 	.word	0x000024d0


	//   ....[144]....
        /*0e1c*/ 	.word	0x000024e0


	//   ....[145]....
        /*0e20*/ 	.word	0x000025f0


	//   ....[146]....
        /*0e24*/ 	.word	0x00002600


	//   ....[147]....
        /*0e28*/ 	.word	0x00002610


	//   ....[148]....
        /*0e2c*/ 	.word	0x00002630


	//   ....[149]....
        /*0e30*/ 	.word	0x00002640


	//   ....[150]....
        /*0e34*/ 	.word	0x00002660


	//   ....[151]....
        /*0e38*/ 	.word	0x000026b0


	//   ....[152]....
        /*0e3c*/ 	.word	0x000026c0


	//   ....[153]....
        /*0e40*/ 	.word	0x000026d0


	//   ....[154]....
        /*0e44*/ 	.word	0x000026e0


	//   ....[155]....
        /*0e48*/ 	.word	0x00002750


	//   ....[156]....
        /*0e4c*/ 	.word	0x00002760


	//   ....[157]....
        /*0e50*/ 	.word	0x00002770


	//   ....[158]....
        /*0e54*/ 	.word	0x000027c0


	//   ....[159]....
        /*0e58*/ 	.word	0x000027d0


	//   ....[160]....
        /*0e5c*/ 	.word	0x00002800


	//   ....[161]....
        /*0e60*/ 	.word	0x00002830


	//   ....[162]....
        /*0e64*/ 	.word	0x00002860


	//   ....[163]....
        /*0e68*/ 	.word	0x000028b0


	//   ....[164]....
        /*0e6c*/ 	.word	0x000028e0


	//   ....[165]....
        /*0e70*/ 	.word	0x000028f0


	//   ....[166]....
        /*0e74*/ 	.word	0x00002920


	//   ....[167]....
        /*0e78*/ 	.word	0x00002950


	//   ....[168]....
        /*0e7c*/ 	.word	0x00002980


	//   ....[169]....
        /*0e80*/ 	.word	0x00002a70


	//   ....[170]....
        /*0e84*/ 	.word	0x00002a90


	//   ....[171]....
        /*0e88*/ 	.word	0x00002aa0


	//   ....[172]....
        /*0e8c*/ 	.word	0x00002ab0


	//   ....[173]....
        /*0e90*/ 	.word	0x00002b20


	//   ....[174]....
        /*0e94*/ 	.word	0x00002b30


	//   ....[175]....
        /*0e98*/ 	.word	0x00002b40


	//   ....[176]....
        /*0e9c*/ 	.word	0x00002b50


	//   ....[177]....
        /*0ea0*/ 	.word	0x00002b80


	//   ....[178]....
        /*0ea4*/ 	.word	0x00002bb0


	//   ....[179]....
        /*0ea8*/ 	.word	0x00002be0


	//   ....[180]....
        /*0eac*/ 	.word	0x00002c00


	//   ....[181]....
        /*0eb0*/ 	.word	0x00002c10


	//   ....[182]....
        /*0eb4*/ 	.word	0x00002c40


	//   ....[183]....
        /*0eb8*/ 	.word	0x00002cc0


	//   ....[184]....
        /*0ebc*/ 	.word	0x00002ce0


	//   ....[185]....
        /*0ec0*/ 	.word	0x00002d10


	//   ....[186]....
        /*0ec4*/ 	.word	0x00002d30


	//   ....[187]....
        /*0ec8*/ 	.word	0x00002d40


	//   ....[188]....
        /*0ecc*/ 	.word	0x00002d50


	//   ....[189]....
        /*0ed0*/ 	.word	0x00002d60


	//   ....[190]....
        /*0ed4*/ 	.word	0x00002d70


	//   ....[191]....
        /*0ed8*/ 	.word	0x00002da0


	//   ....[192]....
        /*0edc*/ 	.word	0x000038a0


	//   ....[193]....
        /*0ee0*/ 	.word	0x000038c0


	//   ....[194]....
        /*0ee4*/ 	.word	0x000038d0


	//   ....[195]....
        /*0ee8*/ 	.word	0x00003930


	//   ....[196]....
        /*0eec*/ 	.word	0x00003980


	//   ....[197]....
        /*0ef0*/ 	.word	0x00003af0


	//   ....[198]....
        /*0ef4*/ 	.word	0x00003b50


	//   ....[199]....
        /*0ef8*/ 	.word	0x00003c30


	//   ....[200]....
        /*0efc*/ 	.word	0x00003cb0


	//   ....[201]....
        /*0f00*/ 	.word	0x00003d80


	//   ....[202]....
        /*0f04*/ 	.word	0x00003e50


	//   ....[203]....
        /*0f08*/ 	.word	0x00003f60


	//   ....[204]....
        /*0f0c*/ 	.word	0x00003ff0


	//   ....[205]....
        /*0f10*/ 	.word	0x000040a0


	//   ....[206]....
        /*0f14*/ 	.word	0x00004130


	//   ....[207]....
        /*0f18*/ 	.word	0x00004220


	//   ....[208]....
        /*0f1c*/ 	.word	0x000042d0


	//   ....[209]....
        /*0f20*/ 	.word	0x00004380


	//   ....[210]....
        /*0f24*/ 	.word	0x00004450


	//   ....[211]....
        /*0f28*/ 	.word	0x000044c0


	//   ....[212]....
        /*0f2c*/ 	.word	0x000045c0


	//   ....[213]....
        /*0f30*/ 	.word	0x00004660


	//   ....[214]....
        /*0f34*/ 	.word	0x00004780


	//   ....[215]....
        /*0f38*/ 	.word	0x00004870


	//   ....[216]....
        /*0f3c*/ 	.word	0x000048a0


	//   ....[217]....
        /*0f40*/ 	.word	0x00004950


	//   ....[218]....
        /*0f44*/ 	.word	0x000049b0


	//   ....[219]....
        /*0f48*/ 	.word	0x000049d0


	//   ....[220]....
        /*0f4c*/ 	.word	0x000049e0


	//   ....[221]....
        /*0f50*/ 	.word	0x000049f0


	//   ....[222]....
        /*0f54*/ 	.word	0x00004a40


	//   ....[223]....
        /*0f58*/ 	.word	0x00004a60


	//   ....[224]....
        /*0f5c*/ 	.word	0x00004a80


	//   ....[225]....
        /*0f60*/ 	.word	0x00004ae0


	//   ....[226]....
        /*0f64*/ 	.word	0x00004af0


	//   ....[227]....
        /*0f68*/ 	.word	0x00004b00


	//   ....[228]....
        /*0f6c*/ 	.word	0x00004b10


	//   ....[229]....
        /*0f70*/ 	.word	0x00004b40


	//   ....[230]....
        /*0f74*/ 	.word	0x00004b90


	//   ....[231]....
        /*0f78*/ 	.word	0x00004bc0


	//   ....[232]....
        /*0f7c*/ 	.word	0x00004c30


	//   ....[233]....
        /*0f80*/ 	.word	0x00004c60


	//   ....[234]....
        /*0f84*/ 	.word	0x00004c70


	//   ....[235]....
        /*0f88*/ 	.word	0x00004c80


	//   ....[236]....
        /*0f8c*/ 	.word	0x00004c90


	//   ....[237]....
        /*0f90*/ 	.word	0x00004ce0


	//   ....[238]....
        /*0f94*/ 	.word	0x00004d40


	//   ....[239]....
        /*0f98*/ 	.word	0x00004d70


	//   ....[240]....
        /*0f9c*/ 	.word	0x00004da0


	//   ....[241]....
        /*0fa0*/ 	.word	0x00004df0


	//   ....[242]....
        /*0fa4*/ 	.word	0x00004e20


	//   ....[243]....
        /*0fa8*/ 	.word	0x00004eb0


	//   ....[244]....
        /*0fac*/ 	.word	0x00004ec0


	//   ....[245]....
        /*0fb0*/ 	.word	0x00004ed0


	//   ....[246]....
        /*0fb4*/ 	.word	0x00004ee0


	//   ....[247]....
        /*0fb8*/ 	.word	0x00004ef0


	//   ....[248]....
        /*0fbc*/ 	.word	0x00004f00


	//   ....[249]....
        /*0fc0*/ 	.word	0x00004f10


	//   ....[250]....
        /*0fc4*/ 	.word	0x00004f20


	//   ....[251]....
        /*0fc8*/ 	.word	0x00004f50


	//   ....[252]....
        /*0fcc*/ 	.word	0x00004f70


	//   ....[253]....
        /*0fd0*/ 	.word	0x00004f90


	//   ....[254]....
        /*0fd4*/ 	.word	0x00004fa0


	//   ....[255]....
        /*0fd8*/ 	.word	0x00004fb0


	//   ....[0]....
        /*0fdc*/ 	.word	0x00004fc0


	//   ....[1]....
        /*0fe0*/ 	.word	0x00005000


	//   ....[2]....
        /*0fe4*/ 	.word	0x00005030


	//   ....[3]....
        /*0fe8*/ 	.word	0x00005080


	//   ....[4]....
        /*0fec*/ 	.word	0x00005170


	//   ....[5]....
        /*0ff0*/ 	.word	0x00005180


	//   ....[6]....
        /*0ff4*/ 	.word	0x00005190


	//   ....[7]....
        /*0ff8*/ 	.word	0x000051c0


	//   ....[8]....
        /*0ffc*/ 	.word	0x000051d0


	//   ....[9]....
        /*1000*/ 	.word	0x00005210


	//   ....[10]....
        /*1004*/ 	.word	0x000052f0


	//   ....[11]....
        /*1008*/ 	.word	0x00005330


	//   ....[12]....
        /*100c*/ 	.word	0x00005370


	//   ....[13]....
        /*1010*/ 	.word	0x000053d0


	//   ....[14]....
        /*1014*/ 	.word	0x000053e0


	//   ....[15]....
        /*1018*/ 	.word	0x000053f0


	//   ....[16]....
        /*101c*/ 	.word	0x00005400


	//   ....[17]....
        /*1020*/ 	.word	0x00005410


	//   ....[18]....
        /*1024*/ 	.word	0x00005440


	//   ....[19]....
        /*1028*/ 	.word	0x00005460


	//   ....[20]....
        /*102c*/ 	.word	0x00005480


	//   ....[21]....
        /*1030*/ 	.word	0x000054a0


	//   ....[22]....
        /*1034*/ 	.word	0x000054c0


	//   ....[23]....
        /*1038*/ 	.word	0x00005510


	//   ....[24]....
        /*103c*/ 	.word	0x00005530


	//   ....[25]....
        /*1040*/ 	.word	0x00005570


	//   ....[26]....
        /*1044*/ 	.word	0x000055a0


	//   ....[27]....
        /*1048*/ 	.word	0x00005610


	//   ....[28]....
        /*104c*/ 	.word	0x00005620


	//   ....[29]....
        /*1050*/ 	.word	0x00005630


	//   ....[30]....
        /*1054*/ 	.word	0x00005640


	//   ....[31]....
        /*1058*/ 	.word	0x00005670


	//   ....[32]....
        /*105c*/ 	.word	0x00005870


	//   ....[33]....
        /*1060*/ 	.word	0x000058d0


	//   ....[34]....
        /*1064*/ 	.word	0x000058e0


	//   ....[35]....
        /*1068*/ 	.word	0x000058f0


	//   ....[36]....
        /*106c*/ 	.word	0x00005900


	//   ....[37]....
        /*1070*/ 	.word	0x00005910


	//   ....[38]....
        /*1074*/ 	.word	0x00005920


	//   ....[39]....
        /*1078*/ 	.word	0x00005930


	//   ....[40]....
        /*107c*/ 	.word	0x00005950


	//   ....[41]....
        /*1080*/ 	.word	0x00005970


	//   ....[42]....
        /*1084*/ 	.word	0x00005980


	//   ....[43]....
        /*1088*/ 	.word	0x000059a0


	//   ....[44]....
        /*108c*/ 	.word	0x000059b0


	//   ....[45]....
        /*1090*/ 	.word	0x000059c0


	//   ....[46]....
        /*1094*/ 	.word	0x000059d0


	//   ....[47]....
        /*1098*/ 	.word	0x000059e0


	//   ....[48]....
        /*109c*/ 	.word	0x000059f0


	//   ....[49]....
        /*10a0*/ 	.word	0x00005a00


	//   ....[50]....
        /*10a4*/ 	.word	0x00005a10


	//   ....[51]....
        /*10a8*/ 	.word	0x00005a20


	//   ....[52]....
        /*10ac*/ 	.word	0x00005a30


	//   ....[53]....
        /*10b0*/ 	.word	0x00005a40


	//   ....[54]....
        /*10b4*/ 	.word	0x00005ab0


	//   ....[55]....
        /*10b8*/ 	.word	0x00005bf0


	//   ....[56]....
        /*10bc*/ 	.word	0x00005c50


	//   ....[57]....
        /*10c0*/ 	.word	0x00005c90


	//   ....[58]....
        /*10c4*/ 	.word	0x00005ca0


	//   ....[59]....
        /*10c8*/ 	.word	0x00005d30


	//   ....[60]....
        /*10cc*/ 	.word	0x00005d90


	//   ....[61]....
        /*10d0*/ 	.word	0x00005dc0


	//   ....[62]....
        /*10d4*/ 	.word	0x00005dd0


	//   ....[63]....
        /*10d8*/ 	.word	0x00005de0


	//   ....[64]....
        /*10dc*/ 	.word	0x00005df0


	//   ....[65]....
        /*10e0*/ 	.word	0x00005e00


	//   ....[66]....
        /*10e4*/ 	.word	0x00005e30


	//   ....[67]....
        /*10e8*/ 	.word	0x00005e60


	//   ....[68]....
        /*10ec*/ 	.word	0x00005e90


	//   ....[69]....
        /*10f0*/ 	.word	0x00005ec0


	//   ....[70]....
        /*10f4*/ 	.word	0x00005ef0


	//   ....[71]....
        /*10f8*/ 	.word	0x00005f20


	//   ....[72]....
        /*10fc*/ 	.word	0x00005f30


	//   ....[73]....
        /*1100*/ 	.word	0x00005f40


	//   ....[74]....
        /*1104*/ 	.word	0x00005f60


	//   ....[75]....
        /*1108*/ 	.word	0x00005f80


	//   ....[76]....
        /*110c*/ 	.word	0x00005f90


	//   ....[77]....
        /*1110*/ 	.word	0x00005fa0


	//   ....[78]....
        /*1114*/ 	.word	0x00005fb0


	//   ....[79]....
        /*1118*/ 	.word	0x00005fc0


	//   ....[80]....
        /*111c*/ 	.word	0x00006220


	//   ....[81]....
        /*1120*/ 	.word	0x00006270


	//   ....[82]....
        /*1124*/ 	.word	0x00006280


	//   ....[83]....
        /*1128*/ 	.word	0x00006290


	//   ....[84]....
        /*112c*/ 	.word	0x000062a0


	//   ....[85]....
        /*1130*/ 	.word	0x000062b0


	//   ....[86]....
        /*1134*/ 	.word	0x000062c0


	//   ....[87]....
        /*1138*/ 	.word	0x000062d0


	//   ....[88]....
        /*113c*/ 	.word	0x000062e0


	//   ....[89]....
        /*1140*/ 	.word	0x000062f0


	//   ....[90]....
        /*1144*/ 	.word	0x00006300


	//   ....[91]....
        /*1148*/ 	.word	0x00006310


	//   ....[92]....
        /*114c*/ 	.word	0x00006320


	//   ....[93]....
        /*1150*/ 	.word	0x00006330


	//   ....[94]....
        /*1154*/ 	.word	0x00006340


	//   ....[95]....
        /*1158*/ 	.word	0x00006350


	//   ....[96]....
        /*115c*/ 	.word	0x00006360


	//   ....[97]....
        /*1160*/ 	.word	0x00006370


	//   ....[98]....
        /*1164*/ 	.word	0x00006380


	//   ....[99]....
        /*1168*/ 	.word	0x00006390


	//   ....[100]....
        /*116c*/ 	.word	0x000063a0


	//   ....[101]....
        /*1170*/ 	.word	0x000063b0


	//   ....[102]....
        /*1174*/ 	.word	0x000063c0


	//   ....[103]....
        /*1178*/ 	.word	0x000063d0


	//   ....[104]....
        /*117c*/ 	.word	0x00006f90


	//   ....[105]....
        /*1180*/ 	.word	0x00007080


	//   ....[106]....
        /*1184*/ 	.word	0x00007100


	//   ....[107]....
        /*1188*/ 	.word	0x00007160


	//   ....[108]....
        /*118c*/ 	.word	0x000071b0


	//   ....[109]....
        /*1190*/ 	.word	0x00007200


	//   ....[110]....
        /*1194*/ 	.word	0x00007250


	//   ....[111]....
        /*1198*/ 	.word	0x000072a0


	//   ....[112]....
        /*119c*/ 	.word	0x00007300


	//   ....[113]....
        /*11a0*/ 	.word	0x00007360


	//   ....[114]....
        /*11a4*/ 	.word	0x000073b0


	//   ....[115]....
        /*11a8*/ 	.word	0x00007430


	//   ....[116]....
        /*11ac*/ 	.word	0x00007480


	//   ....[117]....
        /*11b0*/ 	.word	0x000074f0


	//   ....[118]....
        /*11b4*/ 	.word	0x00007570


	//   ....[119]....
        /*11b8*/ 	.word	0x000075c0


	//   ....[120]....
        /*11bc*/ 	.word	0x00007630


	//   ....[121]....
        /*11c0*/ 	.word	0x000076b0


	//   ....[122]....
        /*11c4*/ 	.word	0x00007700


	//   ....[123]....
        /*11c8*/ 	.word	0x00007770


	//   ....[124]....
        /*11cc*/ 	.word	0x000077f0


	//   ....[125]....
        /*11d0*/ 	.word	0x00007840


	//   ....[126]....
        /*11d4*/ 	.word	0x000078b0


	//   ....[127]....
        /*11d8*/ 	.word	0x00007930


	//   ....[128]....
        /*11dc*/ 	.word	0x00007980


	//   ....[129]....
        /*11e0*/ 	.word	0x00007a20


	//   ....[130]....
        /*11e4*/ 	.word	0x00007aa0


	//   ....[131]....
        /*11e8*/ 	.word	0x00007af0


	//   ....[132]....
        /*11ec*/ 	.word	0x00007b60


	//   ....[133]....
        /*11f0*/ 	.word	0x00007be0


	//   ....[134]....
        /*11f4*/ 	.word	0x00007c30


	//   ....[135]....
        /*11f8*/ 	.word	0x00007cb0


	//   ....[136]....
        /*11fc*/ 	.word	0x00007d30


	//   ....[137]....
        /*1200*/ 	.word	0x00007d80


	//   ....[138]....
        /*1204*/ 	.word	0x00007dd0


	//   ....[139]....
        /*1208*/ 	.word	0x00007e20


	//   ....[140]....
        /*120c*/ 	.word	0x00007e80


	//   ....[141]....
        /*1210*/ 	.word	0x00007ef0


	//   ....[142]....
        /*1214*/ 	.word	0x00007f40


	//   ....[143]....
        /*1218*/ 	.word	0x00007fb0


	//   ....[144]....
        /*121c*/ 	.word	0x00008000


	//   ....[145]....
        /*1220*/ 	.word	0x00008050


	//   ....[146]....
        /*1224*/ 	.word	0x000080b0


	//   ....[147]....
        /*1228*/ 	.word	0x00008120


	//   ....[148]....
        /*122c*/ 	.word	0x00008190


	//   ....[149]....
        /*1230*/ 	.word	0x00008200


	//   ....[150]....
        /*1234*/ 	.word	0x00008270


	//   ....[151]....
        /*1238*/ 	.word	0x000082e0


	//   ....[152]....
        /*123c*/ 	.word	0x00008340


	//   ....[153]....
        /*1240*/ 	.word	0x00008400


	//   ....[154]....
        /*1244*/ 	.word	0x00008470


	//   ....[155]....
        /*1248*/ 	.word	0x000084c0


	//   ....[156]....
        /*124c*/ 	.word	0x00008510


	//   ....[157]....
        /*1250*/ 	.word	0x00008560


	//   ....[158]....
        /*1254*/ 	.word	0x000085e0


	//   ....[159]....
        /*1258*/ 	.word	0x000086e0


	//   ....[160]....
        /*125c*/ 	.word	0x00008730


	//   ....[161]....
        /*1260*/ 	.word	0x00008780


	//   ....[162]....
        /*1264*/ 	.word	0x000087d0


	//   ....[163]....
        /*1268*/ 	.word	0x00008830


	//   ....[164]....
        /*126c*/ 	.word	0x00008880


	//   ....[165]....
        /*1270*/ 	.word	0x000088f0


	//   ....[166]....
        /*1274*/ 	.word	0x00008960


	//   ....[167]....
        /*1278*/ 	.word	0x000089c0


	//   ....[168]....
        /*127c*/ 	.word	0x00008a20


	//   ....[169]....
        /*1280*/ 	.word	0x00008a80


	//   ....[170]....
        /*1284*/ 	.word	0x00008af0


	//   ....[171]....
        /*1288*/ 	.word	0x00008b60


	//   ....[172]....
        /*128c*/ 	.word	0x00008bd0


	//   ....[173]....
        /*1290*/ 	.word	0x00008c40


	//   ....[174]....
        /*1294*/ 	.word	0x00008cb0


	//   ....[175]....
        /*1298*/ 	.word	0x00008d10


	//   ....[176]....
        /*129c*/ 	.word	0x00008d80


	//   ....[177]....
        /*12a0*/ 	.word	0x00008df0


	//   ....[178]....
        /*12a4*/ 	.word	0x00008e50


	//   ....[179]....
        /*12a8*/ 	.word	0x00008ea0


	//   ....[180]....
        /*12ac*/ 	.word	0x00008f00


	//   ....[181]....
        /*12b0*/ 	.word	0x00009050


	//   ....[182]....
        /*12b4*/ 	.word	0x00009100


	//   ....[183]....
        /*12b8*/ 	.word	0x00009150


	//   ....[184]....
        /*12bc*/ 	.word	0x000091a0


	//   ....[185]....
        /*12c0*/ 	.word	0x000091f0


	//   ....[186]....
        /*12c4*/ 	.word	0x00009250


	//   ....[187]....
        /*12c8*/ 	.word	0x000092a0


	//   ....[188]....
        /*12cc*/ 	.word	0x00009310


	//   ....[189]....
        /*12d0*/ 	.word	0x00009360


	//   ....[190]....
        /*12d4*/ 	.word	0x000093d0


	//   ....[191]....
        /*12d8*/ 	.word	0x00009420


	//   ....[192]....
        /*12dc*/ 	.word	0x00009480


	//   ....[193]....
        /*12e0*/ 	.word	0x000094f0


	//   ....[194]....
        /*12e4*/ 	.word	0x00009560


	//   ....[195]....
        /*12e8*/ 	.word	0x000095d0


	//   ....[196]....
        /*12ec*/ 	.word	0x00009640


	//   ....[197]....
        /*12f0*/ 	.word	0x000096b0


	//   ....[198]....
        /*12f4*/ 	.word	0x00009710


	//   ....[199]....
        /*12f8*/ 	.word	0x000097b0


	//   ....[200]....
        /*12fc*/ 	.word	0x00009820


	//   ....[201]....
        /*1300*/ 	.word	0x00009890


	//   ....[202]....
        /*1304*/ 	.word	0x000098e0


	//   ....[203]....
        /*1308*/ 	.word	0x00009930


	//   ....[204]....
        /*130c*/ 	.word	0x00009a90


	//   ....[205]....
        /*1310*/ 	.word	0x00009b30


	//   ....[206]....
        /*1314*/ 	.word	0x00009b80


	//   ....[207]....
        /*1318*/ 	.word	0x00009bd0


	//   ....[208]....
        /*131c*/ 	.word	0x00009c20


	//   ....[209]....
        /*1320*/ 	.word	0x00009c80


	//   ....[210]....
        /*1324*/ 	.word	0x00009cf0


	//   ....[211]....
        /*1328*/ 	.word	0x00009d40


	//   ....[212]....
        /*132c*/ 	.word	0x00009db0


	//   ....[213]....
        /*1330*/ 	.word	0x00009e00


	//   ....[214]....
        /*1334*/ 	.word	0x00009e50


	//   ....[215]....
        /*1338*/ 	.word	0x00009eb0


	//   ....[216]....
        /*133c*/ 	.word	0x00009f20


	//   ....[217]....
        /*1340*/ 	.word	0x00009f90


	//   ....[218]....
        /*1344*/ 	.word	0x0000a000


	//   ....[219]....
        /*1348*/ 	.word	0x0000a070


	//   ....[220]....
        /*134c*/ 	.word	0x0000a0e0


	//   ....[221]....
        /*1350*/ 	.word	0x0000a140


	//   ....[222]....
        /*1354*/ 	.word	0x0000a1b0


	//   ....[223]....
        /*1358*/ 	.word	0x0000a220


	//   ....[224]....
        /*135c*/ 	.word	0x0000a280


	//   ....[225]....
        /*1360*/ 	.word	0x0000a2f0


	//   ....[226]....
        /*1364*/ 	.word	0x0000a350


	//   ....[227]....
        /*1368*/ 	.word	0x0000a4a0


	//   ....[228]....
        /*136c*/ 	.word	0x0000a540


	//   ....[229]....
        /*1370*/ 	.word	0x0000a590


	//   ....[230]....
        /*1374*/ 	.word	0x0000a5e0


	//   ....[231]....
        /*1378*/ 	.word	0x0000a630


	//   ....[232]....
        /*137c*/ 	.word	0x0000a690


	//   ....[233]....
        /*1380*/ 	.word	0x0000a700


	//   ....[234]....
        /*1384*/ 	.word	0x0000a770


	//   ....[235]....
        /*1388*/ 	.word	0x0000a7c0


	//   ....[236]....
        /*138c*/ 	.word	0x0000a810


	//   ....[237]....
        /*1390*/ 	.word	0x0000a860


	//   ....[238]....
        /*1394*/ 	.word	0x0000a8c0


	//   ....[239]....
        /*1398*/ 	.word	0x0000a930


	//   ....[240]....
        /*139c*/ 	.word	0x0000a9a0


	//   ....[241]....
        /*13a0*/ 	.word	0x0000aa10


	//   ....[242]....
        /*13a4*/ 	.word	0x0000aa80


	//   ....[243]....
        /*13a8*/ 	.word	0x0000aaf0


	//   ....[244]....
        /*13ac*/ 	.word	0x0000ab50


	//   ....[245]....
        /*13b0*/ 	.word	0x0000abd0


	//   ....[246]....
        /*13b4*/ 	.word	0x0000ac40


	//   ....[247]....
        /*13b8*/ 	.word	0x0000acb0


	//   ....[248]....
        /*13bc*/ 	.word	0x0000ad20


	//   ....[249]....
        /*13c0*/ 	.word	0x0000ad70


	//   ....[250]....
        /*13c4*/ 	.word	0x0000aec0


	//   ....[251]....
        /*13c8*/ 	.word	0x0000af60


	//   ....[252]....
        /*13cc*/ 	.word	0x0000afb0


	//   ....[253]....
        /*13d0*/ 	.word	0x0000b000


	//   ....[254]....
        /*13d4*/ 	.word	0x0000b050


	//   ....[255]....
        /*13d8*/ 	.word	0x0000b0b0


	//   ....[0]....
        /*13dc*/ 	.word	0x0000b120


	//   ....[1]....
        /*13e0*/ 	.word	0x0000b190


	//   ....[2]....
        /*13e4*/ 	.word	0x0000b1e0


	//   ....[3]....
        /*13e8*/ 	.word	0x0000b230


	//   ....[4]....
        /*13ec*/ 	.word	0x0000b280


	//   ....[5]....
        /*13f0*/ 	.word	0x0000b2e0


	//   ....[6]....
        /*13f4*/ 	.word	0x0000b350


	//   ....[7]....
        /*13f8*/ 	.word	0x0000b3c0


	//   ....[8]....
        /*13fc*/ 	.word	0x0000b430


	//   ....[9]....
        /*1400*/ 	.word	0x0000b4a0


	//   ....[10]....
        /*1404*/ 	.word	0x0000b510


	//   ....[11]....
        /*1408*/ 	.word	0x0000b570


	//   ....[12]....
        /*140c*/ 	.word	0x0000b5e0


	//   ....[13]....
        /*1410*/ 	.word	0x0000b650


	//   ....[14]....
        /*1414*/ 	.word	0x0000b6c0


	//   ....[15]....
        /*1418*/ 	.word	0x0000b730


	//   ....[16]....
        /*141c*/ 	.word	0x0000b780


	//   ....[17]....
        /*1420*/ 	.word	0x0000b8c0


	//   ....[18]....
        /*1424*/ 	.word	0x0000b990


	//   ....[19]....
        /*1428*/ 	.word	0x0000b9e0


	//   ....[20]....
        /*142c*/ 	.word	0x0000ba30


	//   ....[21]....
        /*1430*/ 	.word	0x0000ba80


	//   ....[22]....
        /*1434*/ 	.word	0x0000bae0


	//   ....[23]....
        /*1438*/ 	.word	0x0000bb50


	//   ....[24]....
        /*143c*/ 	.word	0x0000bbc0


	//   ....[25]....
        /*1440*/ 	.word	0x0000bc10


	//   ....[26]....
        /*1444*/ 	.word	0x0000bc60


	//   ....[27]....
        /*1448*/ 	.word	0x0000bcc0


	//   ....[28]....
        /*144c*/ 	.word	0x0000bd10


	//   ....[29]....
        /*1450*/ 	.word	0x0000bd60


	//   ....[30]....
        /*1454*/ 	.word	0x0000bdb0


	//   ....[31]....
        /*1458*/ 	.word	0x0000be10


	//   ....[32]....
        /*145c*/ 	.word	0x0000be60


	//   ....[33]....
        /*1460*/ 	.word	0x0000bf20


	//   ....[34]....
        /*1464*/ 	.word	0x0000bf90


	//   ....[35]....
        /*1468*/ 	.word	0x0000bfe0


	//   ....[36]....
        /*146c*/ 	.word	0x0000c050


	//   ....[37]....
        /*1470*/ 	.word	0x0000c0a0


	//   ....[38]....
        /*1474*/ 	.word	0x0000c0f0


	//   ....[39]....
        /*1478*/ 	.word	0x0000c140


	//   ....[40]....
        /*147c*/ 	.word	0x0000c530


	//   ....[41]....
        /*1480*/ 	.word	0x0000c5d0


	//   ....[42]....
        /*1484*/ 	.word	0x0000c630


	//   ....[43]....
        /*1488*/ 	.word	0x0000c680


	//   ....[44]....
        /*148c*/ 	.word	0x0000c6e0


	//   ....[45]....
        /*1490*/ 	.word	0x0000c730


	//   ....[46]....
        /*1494*/ 	.word	0x0000c820


	//   ....[47]....
        /*1498*/ 	.word	0x0000c9c0


	//   ....[48]....
        /*149c*/ 	.word	0x0000cab0


	//   ....[49]....
        /*14a0*/ 	.word	0x0000cba0


	//   ....[50]....
        /*14a4*/ 	.word	0x0000cc90


	//   ....[51]....
        /*14a8*/ 	.word	0x0000cd90


	//   ....[52]....
        /*14ac*/ 	.word	0x0000ce90


	//   ....[53]....
        /*14b0*/ 	.word	0x0000cf80


	//   ....[54]....
        /*14b4*/ 	.word	0x0000d080


	//   ....[55]....
        /*14b8*/ 	.word	0x0000d180


	//   ....[56]....
        /*14bc*/ 	.word	0x0000d270


	//   ....[57]....
        /*14c0*/ 	.word	0x0000d370


	//   ....[58]....
        /*14c4*/ 	.word	0x0000d470


	//   ....[59]....
        /*14c8*/ 	.word	0x0000d560


	//   ....[60]....
        /*14cc*/ 	.word	0x0000d670


	//   ....[61]....
        /*14d0*/ 	.word	0x0000d770


	//   ....[62]....
        /*14d4*/ 	.word	0x0000d850


	//   ....[63]....
        /*14d8*/ 	.word	0x0000d960


	//   ....[64]....
        /*14dc*/ 	.word	0x0000da60


	//   ....[65]....
        /*14e0*/ 	.word	0x0000db30


	//   ....[66]....
        /*14e4*/ 	.word	0x0000dc40


	//   ....[67]....
        /*14e8*/ 	.word	0x0000dd70


	//   ....[68]....
        /*14ec*/ 	.word	0x0000ddd0


	//   ....[69]....
        /*14f0*/ 	.word	0x0000de30


	//   ....[70]....
        /*14f4*/ 	.word	0x0000de80


	//   ....[71]....
        /*14f8*/ 	.word	0x0000ded0


	//   ....[72]....
        /*14fc*/ 	.word	0x0000df20


	//   ....[73]....
        /*1500*/ 	.word	0x0000df80


	//   ....[74]....
        /*1504*/ 	.word	0x0000dff0


	//   ....[75]....
        /*1508*/ 	.word	0x0000e060


	//   ....[76]....
        /*150c*/ 	.word	0x0000e0d0


	//   ....[77]....
        /*1510*/ 	.word	0x0000e140


	//   ....[78]....
        /*1514*/ 	.word	0x0000e190


	//   ....[79]....
        /*1518*/ 	.word	0x0000e1f0


	//   ....[80]....
        /*151c*/ 	.word	0x0000e260


	//   ....[81]....
        /*1520*/ 	.word	0x0000e2d0


	//   ....[82]....
        /*1524*/ 	.word	0x0000e340


	//   ....[83]....
        /*1528*/ 	.word	0x0000e3b0


	//   ....[84]....
        /*152c*/ 	.word	0x0000e400


	//   ....[85]....
        /*1530*/ 	.word	0x0000e460


	//   ....[86]....
        /*1534*/ 	.word	0x0000e4d0


	//   ....[87]....
        /*1538*/ 	.word	0x0000e5b0


	//   ....[88]....
        /*153c*/ 	.word	0x0000e600


	//   ....[89]....
        /*1540*/ 	.word	0x0000e650


	//   ....[90]....
        /*1544*/ 	.word	0x0000e6d0


	//   ....[91]....
        /*1548*/ 	.word	0x0000e740


	//   ....[92]....
        /*154c*/ 	.word	0x0000e830


	//   ....[93]....
        /*1550*/ 	.word	0x0000e880


	//   ....[94]....
        /*1554*/ 	.word	0x0000e8d0


	//   ....[95]....
        /*1558*/ 	.word	0x0000e920


	//   ....[96]....
        /*155c*/ 	.word	0x0000e9a0


	//   ....[97]....
        /*1560*/ 	.word	0x0000e9f0


	//   ....[98]....
        /*1564*/ 	.word	0x0000ea40


	//   ....[99]....
        /*1568*/ 	.word	0x0000ea90


	//   ....[100]....
        /*156c*/ 	.word	0x0000eae0


	//   ....[101]....
        /*1570*/ 	.word	0x0000eb30


	//   ....[102]....
        /*1574*/ 	.word	0x0000ec70


	//   ....[103]....
        /*1578*/ 	.word	0x0000ecf0


	//   ....[104]....
        /*157c*/ 	.word	0x0000ed40


	//   ....[105]....
        /*1580*/ 	.word	0x0000ed90


	//   ....[106]....
        /*1584*/ 	.word	0x0000ede0


	//   ....[107]....
        /*1588*/ 	.word	0x0000ee30


	//   ....[108]....
        /*158c*/ 	.word	0x0000ee90


	//   ....[109]....
        /*1590*/ 	.word	0x0000eee0


	//   ....[110]....
        /*1594*/ 	.word	0x0000ef50


	//   ....[111]....
        /*1598*/ 	.word	0x0000efa0


	//   ....[112]....
        /*159c*/ 	.word	0x0000eff0


	//   ....[113]....
        /*15a0*/ 	.word	0x0000f050


	//   ....[114]....
        /*15a4*/ 	.word	0x0000f170


	//   ....[115]....
        /*15a8*/ 	.word	0x0000f1d0


	//   ....[116]....
        /*15ac*/ 	.word	0x0000f250


	//   ....[117]....
        /*15b0*/ 	.word	0x0000f2a0


	//   ....[118]....
        /*15b4*/ 	.word	0x0000f2f0


	//   ....[119]....
        /*15b8*/ 	.word	0x0000f370


	//   ....[120]....
        /*15bc*/ 	.word	0x0000f420


	//   ....[121]....
        /*15c0*/ 	.word	0x0000f470


	//   ....[122]....
        /*15c4*/ 	.word	0x0000f4c0


	//   ....[123]....
        /*15c8*/ 	.word	0x0000f510


	//   ....[124]....
        /*15cc*/ 	.word	0x0000f560


	//   ....[125]....
        /*15d0*/ 	.word	0x0000f5b0


	//   ....[126]....
        /*15d4*/ 	.word	0x0000f600


	//   ....[127]....
        /*15d8*/ 	.word	0x0000f670


	//   ....[128]....
        /*15dc*/ 	.word	0x0000f6d0


	//   ....[129]....
        /*15e0*/ 	.word	0x0000f720


	//   ....[130]....
        /*15e4*/ 	.word	0x0000f770


	//   ....[131]....
        /*15e8*/ 	.word	0x0000f7c0


	//   ....[132]....
        /*15ec*/ 	.word	0x0000f830


	//   ....[133]....
        /*15f0*/ 	.word	0x0000f8a0


	//   ....[134]....
        /*15f4*/ 	.word	0x0000f910


	//   ....[135]....
        /*15f8*/ 	.word	0x0000f9e0


	//   ....[136]....
        /*15fc*/ 	.word	0x0000fbc0


	//   ....[137]....
        /*1600*/ 	.word	0x0000fc90


	//   ....[138]....
        /*1604*/ 	.word	0x0000fcf0


	//   ....[139]....
        /*1608*/ 	.word	0x0000fd80


	//   ....[140]....
        /*160c*/ 	.word	0x0000fdd0


	//   ....[141]....
        /*1610*/ 	.word	0x0000fe40


	//   ....[142]....
        /*1614*/ 	.word	0x0000feb0


	//   ....[143]....
        /*1618*/ 	.word	0x0000ff20


	//   ....[144]....
        /*161c*/ 	.word	0x0000ffa0


	//   ....[145]....
        /*1620*/ 	.word	0x0000fff0


	//   ....[146]....
        /*1624*/ 	.word	0x00010060


	//   ....[147]....
        /*1628*/ 	.word	0x000100d0


	//   ....[148]....
        /*162c*/ 	.word	0x00010140


	//   ....[149]....
        /*1630*/ 	.word	0x000101b0


	//   ....[150]....
        /*1634*/ 	.word	0x00010220


	//   ....[151]....
        /*1638*/ 	.word	0x00010290


	//   ....[152]....
        /*163c*/ 	.word	0x00010300


	//   ....[153]....
        /*1640*/ 	.word	0x00010380


	//   ....[154]....
        /*1644*/ 	.word	0x000103d0


	//   ....[155]....
        /*1648*/ 	.word	0x00010440


	//   ....[156]....
        /*164c*/ 	.word	0x000104b0


	//   ....[157]....
        /*1650*/ 	.word	0x00010520


	//   ....[158]....
        /*1654*/ 	.word	0x00010590


	//   ....[159]....
        /*1658*/ 	.word	0x00010600


	//   ....[160]....
        /*165c*/ 	.word	0x00010670


	//   ....[161]....
        /*1660*/ 	.word	0x000106f0


	//   ....[162]....
        /*1664*/ 	.word	0x00010770


	//   ....[163]....
        /*1668*/ 	.word	0x000107c0


	//   ....[164]....
        /*166c*/ 	.word	0x00010810


	//   ....[165]....
        /*1670*/ 	.word	0x00010860


	//   ....[166]....
        /*1674*/ 	.word	0x000108c0


	//   ....[167]....
        /*1678*/ 	.word	0x00010910


	//   ....[168]....
        /*167c*/ 	.word	0x00010960


	//   ....[169]....
        /*1680*/ 	.word	0x000109b0


	//   ....[170]....
        /*1684*/ 	.word	0x00010a00


	//   ....[171]....
        /*1688*/ 	.word	0x00010a70


	//   ....[172]....
        /*168c*/ 	.word	0x00010ac0


	//   ....[173]....
        /*1690*/ 	.word	0x00010b20


	//   ....[174]....
        /*1694*/ 	.word	0x00010b90


	//   ....[175]....
        /*1698*/ 	.word	0x00010c00


	//   ....[176]....
        /*169c*/ 	.word	0x00010c70


	//   ....[177]....
        /*16a0*/ 	.word	0x00010cc0


	//   ....[178]....
        /*16a4*/ 	.word	0x00010d10


	//   ....[179]....
        /*16a8*/ 	.word	0x00010d60


	//   ....[180]....
        /*16ac*/ 	.word	0x00010db0


	//   ....[181]....
        /*16b0*/ 	.word	0x00010e00


	//   ....[182]....
        /*16b4*/ 	.word	0x00010e70


	//   ....[183]....
        /*16b8*/ 	.word	0x00010ec0


	//   ....[184]....
        /*16bc*/ 	.word	0x00011100


	//   ....[185]....
        /*16c0*/ 	.word	0x000111b0


	//   ....[186]....
        /*16c4*/ 	.word	0x00011210


	//   ....[187]....
        /*16c8*/ 	.word	0x00011260


	//   ....[188]....
        /*16cc*/ 	.word	0x000112d0


	//   ....[189]....
        /*16d0*/ 	.word	0x00011340


	//   ....[190]....
        /*16d4*/ 	.word	0x000113b0


	//   ....[191]....
        /*16d8*/ 	.word	0x00011420


	//   ....[192]....
        /*16dc*/ 	.word	0x00011490


	//   ....[193]....
        /*16e0*/ 	.word	0x00011500


	//   ....[194]....
        /*16e4*/ 	.word	0x00011570


	//   ....[195]....
        /*16e8*/ 	.word	0x000115e0


	//   ....[196]....
        /*16ec*/ 	.word	0x00011650


	//   ....[197]....
        /*16f0*/ 	.word	0x000116c0


	//   ....[198]....
        /*16f4*/ 	.word	0x00011730


	//   ....[199]....
        /*16f8*/ 	.word	0x000117a0


	//   ....[200]....
        /*16fc*/ 	.word	0x00011810


	//   ....[201]....
        /*1700*/ 	.word	0x00011880


	//   ....[202]....
        /*1704*/ 	.word	0x000118f0


	//   ....[203]....
        /*1708*/ 	.word	0x00011960


	//   ....[204]....
        /*170c*/ 	.word	0x000119d0


	//   ....[205]....
        /*1710*/ 	.word	0x00011a40


	//   ....[206]....
        /*1714*/ 	.word	0x00011ab0


	//   ....[207]....
        /*1718*/ 	.word	0x00011b20


	//----- nvinfo : EIATTR_VRC_CTA_INIT_COUNT
	.align		4
.L_135:
        /*171c*/ 	.byte	0x02, 0x4a
	.zero		1
	.zero		1


	//----- nvinfo : EIATTR_EXIT_INSTR_OFFSETS
	.align		4
        /*1720*/ 	.byte	0x04, 0x1c
        /*1722*/ 	.short	(.L_137 - .L_136)


	//   ....[0]....
.L_136:
        /*1724*/ 	.word	0x00006f20


	//----- nvinfo : EIATTR_CRS_STACK_SIZE
	.align		4
.L_137:
        /*1728*/ 	.byte	0x04, 0x1e
        /*172a*/ 	.short	(.L_139 - .L_138)
.L_138:
        /*172c*/ 	.word	0x00000000


	//----- nvinfo : EIATTR_CBANK_PARAM_SIZE
	.align		4
.L_139:
        /*1730*/ 	.byte	0x03, 0x19
        /*1732*/ 	.short	0x0038


	//----- nvinfo : EIATTR_PARAM_CBANK
	.align		4
        /*1734*/ 	.byte	0x04, 0x0a
        /*1736*/ 	.short	(.L_141 - .L_140)
	.align		4
.L_140:
        /*1738*/ 	.word	index@(.nv.constant0._Z12_spmm_conv_0PKfPfiiPKiS3_S3_S0_)
        /*173c*/ 	.short	0x0380
        /*173e*/ 	.short	0x0038


	//----- nvinfo : EIATTR_SW_WAR
	.align		4
.L_141:
        /*1740*/ 	.byte	0x04, 0x36
        /*1742*/ 	.short	(.L_143 - .L_142)
.L_142:
        /*1744*/ 	.word	0x00000008
.L_143:


//--------------------- .nv.callgraph             --------------------------
	.section	.nv.callgraph,"",@"SHT_CUDA_CALLGRAPH"
	.align	4
	.sectionentsize	8
	.align		4
        /*0000*/ 	.word	0x00000000
	.align		4
        /*0004*/ 	.word	0xffffffff
	.align		4
        /*0008*/ 	.word	0x00000000
	.align		4
        /*000c*/ 	.word	0xfffffffe
	.align		4
        /*0010*/ 	.word	0x00000000
	.align		4
        /*0014*/ 	.word	0xfffffffd
	.align		4
        /*0018*/ 	.word	0x00000000
	.align		4
        /*001c*/ 	.word	0xfffffffc


//--------------------- .text._Z12_spmm_conv_3PKfPfiiPKiS3_S3_S0_ --------------------------
	.section	.text._Z12_spmm_conv_3PKfPfiiPKiS3_S3_S0_,"ax",@progbits
	.align	128
        .global         _Z12_spmm_conv_3PKfPfiiPKiS3_S3_S0_
        .type           _Z12_spmm_conv_3PKfPfiiPKiS3_S3_S0_,@function
        .size           _Z12_spmm_conv_3PKfPfiiPKiS3_S3_S0_,(.L_x_1424 - _Z12_spmm_conv_3PKfPfiiPKiS3_S3_S0_)
        .other          _Z12_spmm_conv_3PKfPfiiPKiS3_S3_S0_,@"STO_CUDA_ENTRY STV_DEFAULT"
_Z12_spmm_conv_3PKfPfiiPKiS3_S3_S0_:
.text._Z12_spmm_conv_3PKfPfiiPKiS3_S3_S0_:
[----:B------:R-:W-:Y:S01]  /*0000*/  LDC R1, c[0x0][0x37c] ;  /* 0x0000df00ff017b82 */ /* 0x000fe20000000800 */
[----:B------:R-:W0:Y:S07]  /*0010*/  S2R R0, SR_TID.Y ;  /* 0x0000000000007919 */ /* 0x000e2e0000002200 */
[----:B------:R-:W1:Y:S01]  /*0020*/  LDC R7, c[0x0][0x390] ;  /* 0x0000e400ff077b82 */ /* 0x000e620000000800 */
[----:B------:R-:W2:Y:S01]  /*0030*/  LDCU.64 UR6, c[0x0][0x398] ;  /* 0x00007300ff0677ac */ /* 0x000ea20008000a00 */
[----:B------:R-:W0:Y:S01]  /*0040*/  S2R R3, SR_CTAID.X ;  /* 0x0000000000037919 */ /* 0x000e220000002500 */
[----:B------:R-:W3:Y:S01]  /*0050*/  LDCU.64 UR4, c[0x0][0x358] ;  /* 0x00006b00ff0477ac */ /* 0x000ee20008000a00 */
[----:B0-----:R-:W-:-:S04]  /*0060*/  LEA R3, R3, R0, 0x2 ;  /* 0x0000000003037211 */ /* 0x001fc800078e10ff */
[----:B------:R-:W-:-:S05]  /*0070*/  LEA R3, R3, R3, 0x4 ;  /* 0x0000000303037211 */ /* 0x000fca00078e20ff */
[----:B------:R-:W-:-:S05]  /*0080*/  IMAD.HI R42, R3, 0x78787879, RZ ;  /* 0x78787879032a7827 */ /* 0x000fca00078e02ff */
[----:B------:R-:W-:-:S04]  /*0090*/  SHF.R.U32.HI R5, RZ, 0x1f, R42 ;  /* 0x0000001fff057819 */ /* 0x000fc8000001162a */
[----:B------:R-:W-:-:S05]  /*00a0*/  LEA.HI.SX32 R42, R42, R5, 0x1d ;  /* 0x000000052a2a7211 */ /* 0x000fca00078feaff */
[----:B------:R-:W-:-:S05]  /*00b0*/  IMAD R40, R42, -0x11, R3 ;  /* 0xffffffef2a287824 */ /* 0x000fca00078e0203 */
[----:B------:R-:W-:Y:S02]  /*00c0*/  SHF.R.S32.HI R0, RZ, 0x1f, R40 ;  /* 0x0000001fff007819 */ /* 0x000fe40000011428 */
[----:B-1----:R-:W-:-:S04]  /*00d0*/  IADD3 R3, P0, PT, R40, R7, RZ ;  /* 0x0000000728037210 */ /* 0x002fc80007f1e0ff */
[----:B------:R-:W-:Y:S02]  /*00e0*/  LEA.HI.X.SX32 R0, R7, R0, 0x1, P0 ;  /* 0x0000000007007211 */ /* 0x000fe400000f0eff */
[----:B--2---:R-:W-:-:S04]  /*00f0*/  LEA R2, P0, R3, UR6, 0x2 ;  /* 0x0000000603027c11 */ /* 0x004fc8000f8010ff */
[----:B------:R-:W-:-:S05]  /*0100*/  LEA.HI.X R3, R3, UR7, R0, 0x2, P0 ;  /* 0x0000000703037c11 */ /* 0x000fca00080f1400 */
[----:B---3--:R-:W2:Y:S04]  /*0110*/  LDG.E.CONSTANT R61, desc[UR4][R2.64] ;  /* 0x00000004023d7981 */ /* 0x008ea8000c1e9900 */
[----:B------:R-:W2:Y:S01]  /*0120*/  LDG.E.CONSTANT R38, desc[UR4][R2.64+0x4] ;  /* 0x0000040402267981 */ /* 0x000ea2000c1e9900 */
[----:B------:R-:W-:Y:S01]  /*0130*/  BSSY B0, `(.L_x_0) ;  /* 0x000026b000007945 */ /* 0x000fe20003800000 */
[----:B------:R-:W-:Y:S01]  /*0140*/  HFMA2 R36, -RZ, RZ, 0, 0 ;  /* 0x00000000ff247431 */ /* 0x000fe200000001ff */
[----:B------:R-:W-:Y:S01]  /*0150*/  CS2R R58, SRZ ;  /* 0x00000000003a7805 */ /* 0x000fe2000001ff00 */
[----:B------:R-:W-:Y:S01]  /*0160*/  HFMA2 R32, -RZ, RZ, 0, 0 ;  /* 0x00000000ff207431 */ /* 0x000fe200000001ff */
[----:B------:R-:W-:Y:S01]  /*0170*/  CS2R R80, SRZ ;  /* 0x0000000000507805 */ /* 0x000fe2000001ff00 */
[----:B------:R-:W-:Y:S01]  /*0180*/  HFMA2 R60, -RZ, RZ, 0, 0 ;  /* 0x00000000ff3c7431 */ /* 0x000fe200000001ff */
[----:B------:R-:W-:Y:S01]  /*0190*/  MOV R34, RZ ;  /* 0x000000ff00227202 */ /* 0x000fe20000000f00 */
[----:B------:R-:W-:Y:S01]  /*01a0*/  HFMA2 R54, -RZ, RZ, 0, 0 ;  /* 0x00000000ff367431 */ /* 0x000fe200000001ff */
[----:B------:R-:W-:Y:S01]  /*01b0*/  CS2R R78, SRZ ;  /* 0x00000000004e7805 */ /* 0x000fe2000001ff00 */
[----:B------:R-:W-:Y:S01]  /*01c0*/  HFMA2 R50, -RZ, RZ, 0, 0 ;  /* 0x00000000ff327431 */ /* 0x000fe200000001ff */
[----:B------:R-:W-:Y:S01]  /*01d0*/  MOV R30, RZ ;  /* 0x000000ff001e7202 */ /* 0x000fe20000000f00 */
[----:B------:R-:W-:Y:S01]  /*01e0*/  HFMA2 R46, -RZ, RZ, 0, 0 ;  /* 0x00000000ff2e7431 */ /* 0x000fe200000001ff */
[----:B------:R-:W-:Y:S01]  /*01f0*/  CS2R R76, SRZ ;  /* 0x00000000004c7805 */ /* 0x000fe2000001ff00 */
[----:B------:R-:W-:Y:S01]  /*0200*/  HFMA2 R83, -RZ, RZ, 0, 0 ;  /* 0x00000000ff537431 */ /* 0x000fe200000001ff */
[----:B------:R-:W-:-:S02]  /*0210*/  CS2R R74, SRZ ;  /* 0x00000000004a7805 */ /* 0x000fc4000001ff00 */
[----:B------:R-:W-:Y:S02]  /*0220*/  CS2R R72, SRZ ;  /* 0x0000000000487805 */ /* 0x000fe4000001ff00 */
[----:B------:R-:W-:Y:S02]  /*0230*/  CS2R R70, SRZ ;  /* 0x0000000000467805 */ /* 0x000fe4000001ff00 */
[----:B------:R-:W-:Y:S02]  /*0240*/  CS2R R68, SRZ ;  /* 0x0000000000447805 */ /* 0x000fe4000001ff00 */
[----:B------:R-:W-:Y:S02]  /*0250*/  CS2R R66, SRZ ;  /* 0x0000000000427805 */ /* 0x000fe4000001ff00 */
[----:B------:R-:W-:Y:S02]  /*0260*/  CS2R R64, SRZ ;  /* 0x0000000000407805 */ /* 0x000fe4000001ff00 */
[----:B------:R-:W-:-:S02]  /*0270*/  CS2R R62, SRZ ;  /* 0x00000000003e7805 */ /* 0x000fc4000001ff00 */
[----:B------:R-:W-:Y:S02]  /*0280*/  MOV R56, RZ ;  /* 0x000000ff00387202 */ /* 0x000fe40000000f00 */
[----:B------:R-:W-:Y:S02]  /*0290*/  MOV R52, RZ ;  /* 0x000000ff00347202 */ /* 0x000fe40000000f00 */
[----:B------:R-:W-:Y:S02]  /*02a0*/  MOV R48, RZ ;  /* 0x000000ff00307202 */ /* 0x000fe40000000f00 */
[----:B------:R-:W-:Y:S02]  /*02b0*/  MOV R44, RZ ;  /* 0x000000ff002c7202 */ /* 0x000fe40000000f00 */
[----:B--2---:R-:W-:-:S04]  /*02c0*/  IADD3 R7, PT, PT, -R61, R38, RZ ;  /* 0x000000263d077210 */ /* 0x004fc80007ffe1ff */
[----:B------:R-:W-:-:S13]  /*02d0*/  ISETP.GE.AND P0, PT, R7, 0x8, PT ;  /* 0x000000080700780c */ /* 0x000fda0003f06270 */
[----:B------:R-:W-:Y:S05]  /*02e0*/  @!P0 BRA `(.L_x_1) ;  /* 0x00000024003c8947 */ /* 0x000fea0003800000 */
[----:B------:R-:W0:Y:S01]  /*02f0*/  S2R R55, SR_TID.X ;  /* 0x0000000000377919 */ /* 0x000e220000002100 */
[----:B------:R-:W-:Y:S02]  /*0300*/  MOV R28, R7 ;  /* 0x00000007001c7202 */ /* 0x000fe40000000f00 */
[C---:B------:R-:W-:Y:S02]  /*0310*/  IADD3 R26, PT, PT, R61.reuse, 0x3, RZ ;  /* 0x000000033d1a7810 */ /* 0x040fe40007ffe0ff */
[----:B------:R-:W-:Y:S02]  /*0320*/  MOV R59, RZ ;  /* 0x000000ff003b7202 */ /* 0x000fe40000000f00 */
[----:B------:R-:W-:Y:S02]  /*0330*/  MOV R36, RZ ;  /* 0x000000ff00247202 */ /* 0x000fe40000000f00 */
[----:B------:R-:W-:Y:S02]  /*0340*/  MOV R91, 0x3 ;  /* 0x00000003005b7802 */ /* 0x000fe40000000f00 */
[CC--:B0-----:R-:W-:Y:S01]  /*0350*/  LEA R4, R38.reuse, R55.reuse, 0x2 ;  /* 0x0000003726047211 */ /* 0x0c1fe200078e10ff */
[C-C-:B------:R-:W-:Y:S01]  /*0360*/  IMAD R2, R38.reuse, 0x3, R55.reuse ;  /* 0x0000000326027824 */ /* 0x140fe200078e0237 */
[CC--:B------:R-:W-:Y:S01]  /*0370*/  LEA R12, R38.reuse, R55.reuse, 0x3 ;  /* 0x00000037260c7211 */ /* 0x0c0fe200078e18ff */
[C-C-:B------:R-:W-:Y:S01]  /*0380*/  IMAD R6, R38.reuse, 0x5, R55.reuse ;  /* 0x0000000526067824 */ /* 0x140fe200078e0237 */
[CC--:B------:R-:W-:Y:S01]  /*0390*/  LEA R84, R38.reuse, R55.reuse, 0x4 ;  /* 0x0000003726547211 */ /* 0x0c0fe200078e20ff */
[C-C-:B------:R-:W-:Y:S01]  /*03a0*/  IMAD R8, R38.reuse, 0x6, R55.reuse ;  /* 0x0000000626087824 */ /* 0x140fe200078e0237 */
[CC--:B------:R-:W-:Y:S01]  /*03b0*/  LEA R0, R38.reuse, R55.reuse, 0x1 ;  /* 0x0000003726007211 */ /* 0x0c0fe200078e08ff */
[C-C-:B------:R-:W-:Y:S01]  /*03c0*/  IMAD R10, R38.reuse, 0x7, R55.reuse ;  /* 0x00000007260a7824 */ /* 0x140fe200078e0237 */
[C---:B------:R-:W-:Y:S01]  /*03d0*/  IADD3 R57, PT, PT, R38.reuse, R55, RZ ;  /* 0x0000003726397210 */ /* 0x040fe20007ffe0ff */
[C-C-:B------:R-:W-:Y:S01]  /*03e0*/  IMAD R14, R38.reuse, 0x9, R55.reuse ;  /* 0x00000009260e7824 */ /* 0x140fe200078e0237 */
[----:B------:R-:W-:Y:S01]  /*03f0*/  IADD3 R53, PT, PT, -R61, R0, RZ ;  /* 0x000000003d357210 */ /* 0x000fe20007ffe1ff */
[----:B------:R-:W-:-:S02]  /*0400*/  IMAD R16, R38, 0xa, R55 ;  /* 0x0000000a26107824 */ /* 0x000fc400078e0237 */
[C-C-:B------:R-:W-:Y:S02]  /*0410*/  IMAD R18, R38.reuse, 0xb, R55.reuse ;  /* 0x0000000b26127824 */ /* 0x140fe400078e0237 */
[C-C-:B------:R-:W-:Y:S02]  /*0420*/  IMAD R20, R38.reuse, 0xc, R55.reuse ;  /* 0x0000000c26147824 */ /* 0x140fe400078e0237 */
[C-C-:B------:R-:W-:Y:S02]  /*0430*/  IMAD R22, R38.reuse, 0xd, R55.reuse ;  /* 0x0000000d26167824 */ /* 0x140fe400078e0237 */
[C-C-:B------:R-:W-:Y:S02]  /*0440*/  IMAD R24, R38.reuse, 0xe, R55.reuse ;  /* 0x0000000e26187824 */ /* 0x140fe400078e0237 */
[----:B------:R-:W-:Y:S01]  /*0450*/  IMAD R82, R38, 0xf, R55 ;  /* 0x0000000f26527824 */ /* 0x000fe200078e0237 */
[C---:B------:R-:W-:Y:S01]  /*0460*/  IADD3 R55, PT, PT, R61.reuse, R55, RZ ;  /* 0x000000373d377210 */ /* 0x040fe20007ffe0ff */
[----:B------:R-:W-:-:S02]  /*0470*/  IMAD R51, R61, -0x2, R2 ;  /* 0xfffffffe3d337824 */ /* 0x000fc400078e0202 */
[C---:B------:R-:W-:Y:S02]  /*0480*/  IMAD R49, R61.reuse, -0x3, R4 ;  /* 0xfffffffd3d317824 */ /* 0x040fe400078e0204 */
[C---:B------:R-:W-:Y:S02]  /*0490*/  IMAD R47, R61.reuse, -0x4, R6 ;  /* 0xfffffffc3d2f7824 */ /* 0x040fe400078e0206 */
[C---:B------:R-:W-:Y:S02]  /*04a0*/  IMAD R45, R61.reuse, -0x5, R8 ;  /* 0xfffffffb3d2d7824 */ /* 0x040fe400078e0208 */
[C---:B------:R-:W-:Y:S02]  /*04b0*/  IMAD R43, R61.reuse, -0x6, R10 ;  /* 0xfffffffa3d2b7824 */ /* 0x040fe400078e020a */
[C---:B------:R-:W-:Y:S02]  /*04c0*/  IMAD R41, R61.reuse, -0x7, R12 ;  /* 0xfffffff93d297824 */ /* 0x040fe400078e020c */
[----:B------:R-:W-:-:S02]  /*04d0*/  IMAD R39, R61, -0x8, R14 ;  /* 0xfffffff83d277824 */ /* 0x000fc400078e020e */
[C---:B------:R-:W-:Y:S02]  /*04e0*/  IMAD R37, R61.reuse, -0x9, R16 ;  /* 0xfffffff73d257824 */ /* 0x040fe400078e0210 */
[C---:B------:R-:W-:Y:S02]  /*04f0*/  IMAD R35, R61.reuse, -0xa, R18 ;  /* 0xfffffff63d237824 */ /* 0x040fe400078e0212 */
[C---:B------:R-:W-:Y:S02]  /*0500*/  IMAD R33, R61.reuse, -0xb, R20 ;  /* 0xfffffff53d217824 */ /* 0x040fe400078e0214 */
[C---:B------:R-:W-:Y:S02]  /*0510*/  IMAD R31, R61.reuse, -0xc, R22 ;  /* 0xfffffff43d1f7824 */ /* 0x040fe400078e0216 */
[C---:B------:R-:W-:Y:S02]  /*0520*/  IMAD R29, R61.reuse, -0xd, R24 ;  /* 0xfffffff33d1d7824 */ /* 0x040fe400078e0218 */
[----:B------:R-:W-:-:S02]  /*0530*/  IMAD R27, R61, -0xe, R82 ;  /* 0xfffffff23d1b7824 */ /* 0x000fc400078e0252 */
[----:B------:R-:W-:-:S07]  /*0540*/  IMAD R25, R61, -0xf, R84 ;  /* 0xfffffff13d197824 */ /* 0x000fce00078e0254 */
.L_x_5:
[----:B------:R-:W-:Y:S01]  /*0550*/  IADD3 R2, PT, PT, R91, -0x3, RZ ;  /* 0xfffffffd5b027810 */ /* 0x000fe20007ffe0ff */
[----:B------:R-:W-:Y:S03]  /*0560*/  BSSY.RECONVERGENT B1, `(.L_x_2) ;  /* 0x000003f000017945 */ /* 0x000fe60003800200 */
[----:B------:R-:W-:-:S13]  /*0570*/  LOP3.LUT P0, RZ, R2, 0x1f, RZ, 0xc0, !PT ;  /* 0x0000001f02ff7812 */ /* 0x000fda000780c0ff */
[----:B------:R-:W-:Y:S05]  /*0580*/  @P0 BRA `(.L_x_3) ;  /* 0x0000000000f00947 */ /* 0x000fea0003800000 */
[----:B------:R-:W0:Y:S01]  /*0590*/  S2R R87, SR_TID.X ;  /* 0x0000000000577919 */ /* 0x000e220000002100 */
[----:B------:R-:W-:Y:S02]  /*05a0*/  IADD3 R59, PT, PT, R26, -0x3, RZ ;  /* 0xfffffffd1a3b7810 */ /* 0x000fe40007ffe0ff */
[----:B0-----:R-:W-:-:S13]  /*05b0*/  ISETP.GE.U32.AND P0, PT, R87, R28, PT ;  /* 0x0000001c5700720c */ /* 0x001fda0003f06070 */
[----:B------:R-:W-:Y:S05]  /*05c0*/  @P0 BRA `(.L_x_3) ;  /* 0x0000000000e00947 */ /* 0x000fea0003800000 */
[----:B------:R-:W0:Y:S08]  /*05d0*/  LDC.64 R88, c[0x0][0x3a8] ;  /* 0x0000ea00ff587b82 */ /* 0x000e300000000a00 */
[----:B------:R-:W1:Y:S01]  /*05e0*/  LDC.64 R2, c[0x0][0x3b0] ;  /* 0x0000ec00ff027b82 */ /* 0x000e620000000a00 */
[----:B0-----:R-:W-:-:S06]  /*05f0*/  IMAD.WIDE.U32 R88, R55, 0x4, R88 ;  /* 0x0000000437587825 */ /* 0x001fcc00078e0058 */
[----:B------:R-:W2:Y:S01]  /*0600*/  LDG.E.CONSTANT R88, desc[UR4][R88.64] ;  /* 0x0000000458587981 */ /* 0x000ea2000c1e9900 */
[----:B-1----:R-:W-:-:S04]  /*0610*/  IMAD.WIDE.U32 R14, R55, 0x4, R2 ;  /* 0x00000004370e7825 */ /* 0x002fc800078e0002 */
[--C-:B------:R-:W-:Y:S01]  /*0620*/  IMAD.WIDE.U32 R12, R57, 0x4, R2.reuse ;  /* 0x00000004390c7825 */ /* 0x100fe200078e0002 */
[----:B------:R-:W5:Y:S03]  /*0630*/  LDG.E.CONSTANT R24, desc[UR4][R14.64] ;  /* 0x000000040e187981 */ /* 0x000f66000c1e9900 */
[--C-:B------:R-:W-:Y:S01]  /*0640*/  IMAD.WIDE.U32 R4, R51, 0x4, R2.reuse ;  /* 0x0000000433047825 */ /* 0x100fe200078e0002 */
[----:B------:R0:W5:Y:S03]  /*0650*/  LDG.E.CONSTANT R0, desc[UR4][R12.64] ;  /* 0x000000040c007981 */ /* 0x000166000c1e9900 */
        /* <DEDUP_REMOVED lines=8> */
[--C-:B0-----:R-:W-:Y:S01]  /*06e0*/  IMAD.WIDE.U32 R12, R43, 0x4, R2.reuse ;  /* 0x000000042b0c7825 */ /* 0x101fe200078e0002 */
[----:B------:R-:W0:Y:S03]  /*06f0*/  S2R R94, SR_CTAID.Y ;  /* 0x00000000005e7919 */ /* 0x000e260000002600 */
        /* <DEDUP_REMOVED lines=8> */
[--C-:B-1----:R-:W-:Y:S01]  /*0780*/  IMAD.WIDE.U32 R4, R33, 0x4, R2.reuse ;  /* 0x0000000421047825 */ /* 0x102fe200078e0002 */
[----:B------:R1:W5:Y:S03]  /*0790*/  LDG.E.CONSTANT R18, desc[UR4][R18.64] ;  /* 0x0000000412127981 */ /* 0x000366000c1e9900 */
[--C-:B---3--:R-:W-:Y:S01]  /*07a0*/  IMAD.WIDE.U32 R6, R31, 0x4, R2.reuse ;  /* 0x000000041f067825 */ /* 0x108fe200078e0002 */
[----:B------:R-:W5:Y:S03]  /*07b0*/  LDG.E.CONSTANT R20, desc[UR4][R20.64] ;  /* 0x0000000414147981 */ /* 0x000f66000c1e9900 */
[--C-:B----4-:R-:W-:Y:S01]  /*07c0*/  IMAD.WIDE.U32 R8, R29, 0x4, R2.reuse ;  /* 0x000000041d087825 */ /* 0x110fe200078e0002 */
[----:B------:R3:W5:Y:S03]  /*07d0*/  LDG.E.CONSTANT R23, desc[UR4][R4.64] ;  /* 0x0000000404177981 */ /* 0x000766000c1e9900 */
[--C-:B------:R-:W-:Y:S01]  /*07e0*/  IMAD.WIDE.U32 R10, R27, 0x4, R2.reuse ;  /* 0x000000041b0a7825 */ /* 0x100fe200078e0002 */
[----:B------:R4:W5:Y:S03]  /*07f0*/  LDG.E.CONSTANT R6, desc[UR4][R6.64] ;  /* 0x0000000406067981 */ /* 0x000966000c1e9900 */
[----:B------:R-:W-:Y:S01]  /*0800*/  IMAD.WIDE.U32 R2, R25, 0x4, R2 ;  /* 0x0000000419027825 */ /* 0x000fe200078e0002 */
[----:B------:R4:W5:Y:S04]  /*0810*/  LDG.E.CONSTANT R8, desc[UR4][R8.64] ;  /* 0x0000000408087981 */ /* 0x000968000c1e9900 */
[----:B------:R4:W5:Y:S04]  /*0820*/  LDG.E.CONSTANT R10, desc[UR4][R10.64] ;  /* 0x000000040a0a7981 */ /* 0x000968000c1e9900 */
[----:B------:R4:W5:Y:S01]  /*0830*/  LDG.E.CONSTANT R90, desc[UR4][R2.64] ;  /* 0x00000004025a7981 */ /* 0x000962000c1e9900 */
[----:B0-----:R-:W-:-:S05]  /*0840*/  LEA R87, R94, R87, 0x6 ;  /* 0x000000575e577211 */ /* 0x001fca00078e30ff */
[----:B------:R-:W-:Y:S01]  /*0850*/  IMAD R87, R42, 0x1400, R87 ;  /* 0x000014002a577824 */ /* 0x000fe200078e0257 */
[----:B--2---:R-:W-:-:S04]  /*0860*/  SHF.R.S32.HI R13, RZ, 0x1f, R88 ;  /* 0x0000001fff0d7819 */ /* 0x004fc80000011458 */
[----:B------:R-:W-:-:S04]  /*0870*/  LEA.HI R15, R13, R88, RZ, 0x4 ;  /* 0x000000580d0f7211 */ /* 0x000fc800078f20ff */
[----:B------:R-:W-:-:S05]  /*0880*/  SHF.R.S32.HI R17, RZ, 0x4, R15 ;  /* 0x00000004ff117819 */ /* 0x000fca000001140f */
[----:B-1----:R-:W-:-:S04]  /*0890*/  IMAD.HI R19, R17, 0x66666667, RZ ;  /* 0x6666666711137827 */ /* 0x002fc800078e02ff */
[C---:B------:R-:W-:Y:S01]  /*08a0*/  IMAD.HI R13, R88.reuse, 0x66666667, RZ ;  /* 0x66666667580d7827 */ /* 0x040fe200078e02ff */
[----:B---3--:R-:W-:Y:S02]  /*08b0*/  SHF.R.U32.HI R4, RZ, 0x1, R19 ;  /* 0x00000001ff047819 */ /* 0x008fe40000011613 */
[----:B------:R-:W-:Y:S02]  /*08c0*/  LOP3.LUT R15, R15, 0x3fffff0, RZ, 0xc0, !PT ;  /* 0x03fffff00f0f7812 */ /* 0x000fe400078ec0ff */
[----:B------:R-:W-:Y:S02]  /*08d0*/  LEA.HI R92, R19, R4, RZ, 0x1 ;  /* 0x00000004135c7211 */ /* 0x000fe400078f08ff */
[----:B------:R-:W-:Y:S02]  /*08e0*/  SHF.R.U32.HI R4, RZ, 0x1f, R13 ;  /* 0x0000001fff047819 */ /* 0x000fe4000001160d */
[----:B------:R-:W-:Y:S01]  /*08f0*/  IADD3 R15, PT, PT, R88, -R15, RZ ;  /* 0x8000000f580f7210 */ /* 0x000fe20007ffe0ff */
[----:B------:R-:W-:Y:S01]  /*0900*/  IMAD R92, R92, -0x5, R17 ;  /* 0xfffffffb5c5c7824 */ /* 0x000fe200078e0211 */
[----:B------:R-:W-:-:S04]  /*0910*/  LEA.HI R4, R13, R4, RZ, 0x1b ;  /* 0x000000040d047211 */ /* 0x000fc800078fd8ff */
[----:B------:R-:W-:Y:S01]  /*0920*/  LEA R87, R92, R87, 0xa ;  /* 0x000000575c577211 */ /* 0x000fe200078e50ff */
[----:B------:R-:W-:-:S05]  /*0930*/  IMAD R4, R4, 0x50, R15 ;  /* 0x0000005004047824 */ /* 0x000fca00078e020f */
[----:B----4-:R-:W-:-:S07]  /*0940*/  LEA R88, R4, R87, 0x6 ;  /* 0x0000005704587211 */ /* 0x010fce00078e30ff */
.L_x_3:
[----:B------:R-:W-:Y:S05]  /*0950*/  BSYNC.RECONVERGENT B1 ;  /* 0x0000000000017941 */ /* 0x000fea0003800200 */
.L_x_2:
[----:B------:R-:W-:Y:S01]  /*0960*/  UMOV UR6, 0xffffffff ;  /* 0xffffffff00067882 */ /* 0x000fe20000000000 */
[----:B------:R-:W-:-:S04]  /*0970*/  IADD3 R7, PT, PT, -R59, R26, RZ ;  /* 0x0000001a3b077210 */ /* 0x000fc80007ffe1ff */
[----:B------:R-:W-:Y:S01]  /*0980*/  IADD3 R95, PT, PT, R7, -0x3, RZ ;  /* 0xfffffffd075f7810 */ /* 0x000fe20007ffe0ff */
[----:B------:R-:W-:Y:S06]  /*0990*/  BRA.DIV UR6, `(.L_x_4) ;  /* 0x0000004e06947947 */ /* 0x000fec000b800000 */
[----:B------:R-:W0:Y:S01]  /*09a0*/  SHFL.IDX PT, R96, R88, R95, 0x1f ;  /* 0x00001f5f58607589 */ /* 0x000e2200000e0000 */
[----:B------:R-:W0:Y:S02]  /*09b0*/  LDC.64 R2, c[0x0][0x380] ;  /* 0x0000e000ff027b82 */ /* 0x000e240000000a00 */
[----:B0-----:R-:W-:-:S05]  /*09c0*/  IMAD.WIDE R4, R96, 0x4, R2 ;  /* 0x0000000460047825 */ /* 0x001fca00078e0202 */
[----:B------:R-:W2:Y:S04]  /*09d0*/  LDG.E.CONSTANT R93, desc[UR4][R4.64] ;  /* 0x00000004045d7981 */ /* 0x000ea8000c1e9900 */
[----:B------:R0:W3:Y:S01]  /*09e0*/  LDG.E.CONSTANT R89, desc[UR4][R4.64+0x80] ;  /* 0x0000800404597981 */ /* 0x0000e2000c1e9900 */
[----:B------:R-:W-:-:S03]  /*09f0*/  IADD3 R87, PT, PT, R7, -0x2, RZ ;  /* 0xfffffffe07577810 */ /* 0x000fc60007ffe0ff */
[----:B-----5:R-:W2:Y:S04]  /*0a00*/  SHFL.IDX PT, R96, R24, R95, 0x1f ;  /* 0x00001f5f18607589 */ /* 0x020ea800000e0000 */
[----:B------:R-:W1:Y:S04]  /*0a10*/  SHFL.IDX PT, R98, R0, R95, 0x1f ;  /* 0x00001f5f00627589 */ /* 0x000e6800000e0000 */
[----:B0-----:R-:W0:Y:S04]  /*0a20*/  SHFL.IDX PT, R4, R85, R95, 0x1f ;  /* 0x00001f5f55047589 */ /* 0x001e2800000e0000 */
[----:B------:R-:W4:Y:S04]  /*0a30*/  SHFL.IDX PT, R103, R22, R95, 0x1f ;  /* 0x00001f5f16677589 */ /* 0x000f2800000e0000 */
[----:B------:R-:W3:Y:S04]  /*0a40*/  SHFL.IDX PT, R105, R82, R95, 0x1f ;  /* 0x00001f5f52697589 */ /* 0x000ee800000e0000 */
[----:B------:R-:W3:Y:S04]  /*0a50*/  SHFL.IDX PT, R100, R12, R95, 0x1f ;  /* 0x00001f5f0c647589 */ /* 0x000ee800000e0000 */
[----:B------:R-:W3:Y:S04]  /*0a60*/  SHFL.IDX PT, R102, R14, R95, 0x1f ;  /* 0x00001f5f0e667589 */ /* 0x000ee800000e0000 */
[----:B------:R-:W-:Y:S04]  /*0a70*/  SHFL.IDX PT, R97, R88, R87, 0x1f ;  /* 0x00001f5758617589 */ /* 0x000fe800000e0000 */
[----:B------:R-:W3:Y:S01]  /*0a80*/  SHFL.IDX PT, R104, R16, R95, 0x1f ;  /* 0x00001f5f10687589 */ /* 0x000ee200000e0000 */
[C---:B--2---:R-:W-:Y:S01]  /*0a90*/  FFMA R83, R96.reuse, R93, R83 ;  /* 0x0000005d60537223 */ /* 0x044fe20000000053 */
[C---:B-1----:R-:W-:Y:S01]  /*0aa0*/  FFMA R46, R93.reuse, R98, R46 ;  /* 0x000000625d2e7223 */ /* 0x042fe2000000002e */
[C---:B0-----:R-:W-:Y:S01]  /*0ab0*/  FFMA R62, R93.reuse, R4, R62 ;  /* 0x000000045d3e7223 */ /* 0x041fe2000000003e */
[----:B----4-:R-:W-:Y:S01]  /*0ac0*/  FFMA R50, R93, R103, R50 ;  /* 0x000000675d327223 */ /* 0x010fe20000000032 */
[----:B---3--:R-:W-:Y:S01]  /*0ad0*/  FFMA R44, R96, R89, R44 ;  /* 0x00000059602c7223 */ /* 0x008fe2000000002c */
[C---:B------:R-:W-:Y:S01]  /*0ae0*/  FFMA R48, R89.reuse, R98, R48 ;  /* 0x0000006259307223 */ /* 0x040fe20000000030 */
[----:B------:R-:W0:Y:S01]  /*0af0*/  SHFL.IDX PT, R96, R84, R95, 0x1f ;  /* 0x00001f5f54607589 */ /* 0x000e2200000e0000 */
[C---:B------:R-:W-:Y:S01]  /*0b00*/  FFMA R63, R89.reuse, R4, R63 ;  /* 0x00000004593f7223 */ /* 0x040fe2000000003f */
[----:B------:R-:W-:Y:S01]  /*0b10*/  FFMA R52, R89, R103, R52 ;  /* 0x0000006759347223 */ /* 0x000fe20000000034 */
[-C--:B------:R-:W-:Y:S01]  /*0b20*/  FFMA R54, R93, R105.reuse, R54 ;  /* 0x000000695d367223 */ /* 0x080fe20000000036 */
[----:B------:R-:W1:Y:S01]  /*0b30*/  SHFL.IDX PT, R98, R86, R95, 0x1f ;  /* 0x00001f5f56627589 */ /* 0x000e6200000e0000 */
[----:B------:R-:W-:Y:S01]  /*0b40*/  FFMA R56, R89, R105, R56 ;  /* 0x0000006959387223 */ /* 0x000fe20000000038 */
[-C--:B------:R-:W-:Y:S01]  /*0b50*/  FFMA R66, R93, R100.reuse, R66 ;  /* 0x000000645d427223 */ /* 0x080fe20000000042 */
[----:B------:R-:W-:Y:S01]  /*0b60*/  FFMA R67, R89, R100, R67 ;  /* 0x0000006459437223 */ /* 0x000fe20000000043 */
[----:B------:R-:W2:Y:S01]  /*0b70*/  SHFL.IDX PT, R4, R20, R95, 0x1f ;  /* 0x00001f5f14047589 */ /* 0x000ea200000e0000 */
[-C--:B------:R-:W-:Y:S01]  /*0b80*/  FFMA R68, R93, R102.reuse, R68 ;  /* 0x000000665d447223 */ /* 0x080fe20000000044 */
[----:B------:R-:W-:Y:S01]  /*0b90*/  FFMA R69, R89, R102, R69 ;  /* 0x0000006659457223 */ /* 0x000fe20000000045 */
[-C--:B------:R-:W-:Y:S01]  /*0ba0*/  FFMA R70, R93, R104.reuse, R70 ;  /* 0x000000685d467223 */ /* 0x080fe20000000046 */
[----:B------:R-:W3:Y:S01]  /*0bb0*/  SHFL.IDX PT, R103, R6, R95, 0x1f ;  /* 0x00001f5f06677589 */ /* 0x000ee200000e0000 */
[----:B------:R-:W-:Y:S01]  /*0bc0*/  IADD3 R21, PT, PT, R7, -0x1, RZ ;  /* 0xffffffff07157810 */ /* 0x000fe20007ffe0ff */
[----:B------:R-:W-:-:S02]  /*0bd0*/  FFMA R71, R89, R104, R71 ;  /* 0x0000006859477223 */ /* 0x000fc40000000047 */
[----:B------:R-:W4:Y:S04]  /*0be0*/  SHFL.IDX PT, R100, R8, R95, 0x1f ;  /* 0x00001f5f08647589 */ /* 0x000f2800000e0000 */
[----:B------:R-:W4:Y:S01]  /*0bf0*/  SHFL.IDX PT, R105, R10, R95, 0x1f ;  /* 0x00001f5f0a697589 */ /* 0x000f2200000e0000 */
[-C--:B0-----:R-:W-:Y:S01]  /*0c00*/  FFMA R58, R93, R96.reuse, R58 ;  /* 0x000000605d3a7223 */ /* 0x081fe2000000003a */
[----:B------:R-:W-:Y:S02]  /*0c10*/  FFMA R60, R89, R96, R60 ;  /* 0x00000060593c7223 */ /* 0x000fe4000000003c */
[----:B------:R-:W0:Y:S01]  /*0c20*/  SHFL.IDX PT, R102, R90, R95, 0x1f ;  /* 0x00001f5f5a667589 */ /* 0x000e2200000e0000 */
[-C--:B-1----:R-:W-:Y:S01]  /*0c30*/  FFMA R64, R93, R98.reuse, R64 ;  /* 0x000000625d407223 */ /* 0x082fe20000000040 */
[----:B------:R-:W-:-:S02]  /*0c40*/  FFMA R65, R89, R98, R65 ;  /* 0x0000006259417223 */ /* 0x000fc40000000041 */
[----:B------:R-:W1:Y:S01]  /*0c50*/  SHFL.IDX PT, R96, R18, R95, 0x1f ;  /* 0x00001f5f12607589 */ /* 0x000e6200000e0000 */
[-C--:B--2---:R-:W-:Y:S01]  /*0c60*/  FFMA R74, R93, R4.reuse, R74 ;  /* 0x000000045d4a7223 */ /* 0x084fe2000000004a */
[----:B------:R-:W-:Y:S02]  /*0c70*/  FFMA R75, R89, R4, R75 ;  /* 0x00000004594b7223 */ /* 0x000fe4000000004b */
[----:B------:R2:W1:Y:S01]  /*0c80*/  SHFL.IDX PT, R98, R23, R95, 0x1f ;  /* 0x00001f5f17627589 */ /* 0x00046200000e0000 */
[----:B------:R-:W-:-:S04]  /*0c90*/  IMAD.WIDE R4, R97, 0x4, R2 ;  /* 0x0000000461047825 */ /* 0x000fc800078e0202 */
[C---:B---3--:R-:W-:Y:S01]  /*0ca0*/  FFMA R78, R93.reuse, R103, R78 ;  /* 0x000000675d4e7223 */ /* 0x048fe2000000004e */
[C---:B----4-:R-:W-:Y:S01]  /*0cb0*/  FFMA R79, R93.reuse, R100, R79 ;  /* 0x000000645d4f7223 */ /* 0x050fe2000000004f */
[C---:B------:R-:W-:Y:S01]  /*0cc0*/  FFMA R80, R93.reuse, R105, R80 ;  /* 0x000000695d507223 */ /* 0x040fe20000000050 */
[----:B--2---:R-:W2:Y:S01]  /*0cd0*/  LDG.E.CONSTANT R95, desc[UR4][R4.64] ;  /* 0x00000004045f7981 */ /* 0x004ea2000c1e9900 */
[C---:B0-----:R-:W-:Y:S01]  /*0ce0*/  FFMA R81, R93.reuse, R102, R81 ;  /* 0x000000665d517223 */ /* 0x041fe20000000051 */
[-C--:B-1----:R-:W-:Y:S01]  /*0cf0*/  FFMA R72, R93, R96.reuse, R72 ;  /* 0x000000605d487223 */ /* 0x082fe20000000048 */
[----:B------:R-:W-:Y:S01]  /*0d00*/  FFMA R73, R89, R96, R73 ;  /* 0x0000006059497223 */ /* 0x000fe20000000049 */
[-C--:B------:R-:W-:Y:S01]  /*0d10*/  FFMA R76, R93, R98.reuse, R76 ;  /* 0x000000625d4c7223 */ /* 0x080fe2000000004c */
[----:B------:R-:W-:Y:S01]  /*0d20*/  SHFL.IDX PT, R21, R88, R21, 0x1f ;  /* 0x00001f1558157589 */ /* 0x000fe200000e0000 */
[----:B------:R-:W-:-:S03]  /*0d30*/  FFMA R77, R89, R98, R77 ;  /* 0x00000062594d7223 */ /* 0x000fc6000000004d */
[----:B------:R0:W3:Y:S04]  /*0d40*/  LDG.E.CONSTANT R93, desc[UR4][R4.64+0x80] ;  /* 0x00008004045d7981 */ /* 0x0000e8000c1e9900 */
[----:B------:R-:W-:Y:S04]  /*0d50*/  SHFL.IDX PT, R96, R24, R87, 0x1f ;  /* 0x00001f5718607589 */ /* 0x000fe800000e0000 */
[----:B0-----:R-:W2:Y:S01]  /*0d60*/  SHFL.IDX PT, R4, R85, R87, 0x1f ;  /* 0x00001f5755047589 */ /* 0x001ea200000e0000 */
[C---:B------:R-:W-:Y:S01]  /*0d70*/  FFMA R30, R89.reuse, R103, R30 ;  /* 0x00000067591e7223 */ /* 0x040fe2000000001e */
[C---:B------:R-:W-:Y:S01]  /*0d80*/  FFMA R32, R89.reuse, R100, R32 ;  /* 0x0000006459207223 */ /* 0x040fe20000000020 */
[C---:B------:R-:W-:Y:S01]  /*0d90*/  FFMA R36, R89.reuse, R102, R36 ;  /* 0x0000006659247223 */ /* 0x040fe20000000024 */
[----:B------:R-:W0:Y:S04]  /*0da0*/  SHFL.IDX PT, R97, R0, R87, 0x1f ;  /* 0x00001f5700617589 */ /* 0x000e2800000e0000 */
[----:B------:R-:W1:Y:S04]  /*0db0*/  SHFL.IDX PT, R103, R22, R87, 0x1f ;  /* 0x00001f5716677589 */ /* 0x000e6800000e0000 */
[----:B------:R-:W4:Y:S04]  /*0dc0*/  SHFL.IDX PT, R98, R86, R87, 0x1f ;  /* 0x00001f5756627589 */ /* 0x000f2800000e0000 */
[----:B------:R-:W4:Y:S04]  /*0dd0*/  SHFL.IDX PT, R100, R12, R87, 0x1f ;  /* 0x00001f570c647589 */ /* 0x000f2800000e0000 */
[----:B------:R-:W4:Y:S01]  /*0de0*/  SHFL.IDX PT, R102, R14, R87, 0x1f ;  /* 0x00001f570e667589 */ /* 0x000f2200000e0000 */
[----:B------:R-:W-:-:S03]  /*0df0*/  FFMA R34, R89, R105, R34 ;  /* 0x0000006959227223 */ /* 0x000fc60000000022 */
[----:B------:R-:W-:Y:S04]  /*0e00*/  SHFL.IDX PT, R105, R82, R87, 0x1f ;  /* 0x00001f5752697589 */ /* 0x000fe800000e0000 */
[----:B------:R-:W-:Y:S01]  /*0e10*/  SHFL.IDX PT, R104, R16, R87, 0x1f ;  /* 0x00001f5710687589 */ /* 0x000fe200000e0000 */
[-C--:B--2---:R-:W-:Y:S01]  /*0e20*/  FFMA R62, R95, R4.reuse, R62 ;  /* 0x000000045f3e7223 */ /* 0x084fe2000000003e */
[C---:B------:R-:W-:Y:S01]  /*0e30*/  FFMA R83, R96.reuse, R95, R83 ;  /* 0x0000005f60537223 */ /* 0x040fe20000000053 */
[----:B---3--:R-:W-:Y:S02]  /*0e40*/  FFMA R63, R93, R4, R63 ;  /* 0x000000045d3f7223 */ /* 0x008fe4000000003f */
[----:B------:R-:W2:Y:S01]  /*0e50*/  SHFL.IDX PT, R4, R20, R87, 0x1f ;  /* 0x00001f5714047589 */ /* 0x000ea200000e0000 */
[----:B------:R-:W-:-:S03]  /*0e60*/  FFMA R44, R96, R93, R44 ;  /* 0x0000005d602c7223 */ /* 0x000fc6000000002c */
[----:B------:R-:W3:Y:S01]  /*0e70*/  SHFL.IDX PT, R96, R84, R87, 0x1f ;  /* 0x00001f5754607589 */ /* 0x000ee200000e0000 */
[-C--:B0-----:R-:W-:Y:S01]  /*0e80*/  FFMA R46, R95, R97.reuse, R46 ;  /* 0x000000615f2e7223 */ /* 0x081fe2000000002e */
[----:B------:R-:W-:Y:S01]  /*0e90*/  FFMA R48, R93, R97, R48 ;  /* 0x000000615d307223 */ /* 0x000fe20000000030 */
[-C--:B-1----:R-:W-:Y:S01]  /*0ea0*/  FFMA R50, R95, R103.reuse, R50 ;  /* 0x000000675f327223 */ /* 0x082fe20000000032 */
[----:B------:R-:W-:Y:S01]  /*0eb0*/  FFMA R52, R93, R103, R52 ;  /* 0x000000675d347223 */ /* 0x000fe20000000034 */
[-C--:B----4-:R-:W-:Y:S01]  /*0ec0*/  FFMA R64, R95, R98.reuse, R64 ;  /* 0x000000625f407223 */ /* 0x090fe20000000040 */
[----:B------:R-:W-:Y:S01]  /*0ed0*/  FFMA R65, R93, R98, R65 ;  /* 0x000000625d417223 */ /* 0x000fe20000000041 */
[-C--:B------:R-:W-:Y:S01]  /*0ee0*/  FFMA R66, R95, R100.reuse, R66 ;  /* 0x000000645f427223 */ /* 0x080fe20000000042 */
[----:B------:R-:W-:Y:S01]  /*0ef0*/  FFMA R67, R93, R100, R67 ;  /* 0x000000645d437223 */ /* 0x000fe20000000043 */
[-C--:B------:R-:W-:Y:S01]  /*0f00*/  FFMA R68, R95, R102.reuse, R68 ;  /* 0x000000665f447223 */ /* 0x080fe20000000044 */
[----:B------:R-:W-:Y:S01]  /*0f10*/  FFMA R69, R93, R102, R69 ;  /* 0x000000665d457223 */ /* 0x000fe20000000045 */
[----:B------:R-:W-:Y:S04]  /*0f20*/  SHFL.IDX PT, R98, R23, R87, 0x1f ;  /* 0x00001f5717627589 */ /* 0x000fe800000e0000 */
[----:B------:R-:W-:Y:S01]  /*0f30*/  SHFL.IDX PT, R97, R6, R87, 0x1f ;  /* 0x00001f5706617589 */ /* 0x000fe200000e0000 */
[-C--:B--2---:R-:W-:Y:S01]  /*0f40*/  FFMA R74, R95, R4.reuse, R74 ;  /* 0x000000045f4a7223 */ /* 0x084fe2000000004a */
[----:B------:R-:W-:Y:S01]  /*0f50*/  FFMA R75, R93, R4, R75 ;  /* 0x000000045d4b7223 */ /* 0x000fe2000000004b */
[----:B------:R-:W-:Y:S01]  /*0f60*/  IMAD.WIDE R4, R21, 0x4, R2 ;  /* 0x0000000415047825 */ /* 0x000fe200078e0202 */
[----:B------:R-:W-:Y:S03]  /*0f70*/  SHFL.IDX PT, R100, R8, R87, 0x1f ;  /* 0x00001f5708647589 */ /* 0x000fe600000e0000 */
[-C--:B---3--:R-:W-:Y:S01]  /*0f80*/  FFMA R58, R95, R96.reuse, R58 ;  /* 0x000000605f3a7223 */ /* 0x088fe2000000003a */
[----:B------:R-:W-:-:S02]  /*0f90*/  FFMA R60, R93, R96, R60 ;  /* 0x000000605d3c7223 */ /* 0x000fc4000000003c */
[----:B------:R-:W0:Y:S04]  /*0fa0*/  SHFL.IDX PT, R96, R18, R87, 0x1f ;  /* 0x00001f5712607589 */ /* 0x000e2800000e0000 */
[----:B------:R-:W1:Y:S04]  /*0fb0*/  SHFL.IDX PT, R103, R10, R87, 0x1f ;  /* 0x00001f570a677589 */ /* 0x000e6800000e0000 */
[----:B------:R2:W3:Y:S04]  /*0fc0*/  SHFL.IDX PT, R102, R90, R87, 0x1f ;  /* 0x00001f575a667589 */ /* 0x0004e800000e0000 */
[----:B------:R-:W4:Y:S04]  /*0fd0*/  LDG.E.CONSTANT R89, desc[UR4][R4.64] ;  /* 0x0000000404597981 */ /* 0x000f28000c1e9900 */
[----:B--2---:R2:W4:Y:S01]  /*0fe0*/  LDG.E.CONSTANT R87, desc[UR4][R4.64+0x80] ;  /* 0x0000800404577981 */ /* 0x004522000c1e9900 */
[----:B------:R-:W-:-:S05]  /*0ff0*/  IADD3 R94, PT, PT, R7, -0x1, RZ ;  /* 0xffffffff075e7810 */ /* 0x000fca0007ffe0ff */
[----:B------:R-:W4:Y:S04]  /*1000*/  SHFL.IDX PT, R21, R0, R94, 0x1f ;  /* 0x00001f5e00157589 */ /* 0x000f2800000e0000 */
[----:B--2---:R-:W2:Y:S01]  /*1010*/  SHFL.IDX PT, R4, R85, R94, 0x1f ;  /* 0x00001f5e55047589 */ /* 0x004ea200000e0000 */
[C---:B------:R-:W-:Y:S01]  /*1020*/  FFMA R56, R93.reuse, R105, R56 ;  /* 0x000000695d387223 */ /* 0x040fe20000000038 */
[C---:B------:R-:W-:Y:S01]  /*1030*/  FFMA R71, R93.reuse, R104, R71 ;  /* 0x000000685d477223 */ /* 0x040fe20000000047 */
[C---:B0-----:R-:W-:Y:S01]  /*1040*/  FFMA R73, R93.reuse, R96, R73 ;  /* 0x000000605d497223 */ /* 0x041fe20000000049 */
[C---:B------:R-:W-:Y:S01]  /*1050*/  FFMA R77, R93.reuse, R98, R77 ;  /* 0x000000625d4d7223 */ /* 0x040fe2000000004d */
[C---:B------:R-:W-:Y:S01]  /*1060*/  FFMA R30, R93.reuse, R97, R30 ;  /* 0x000000615d1e7223 */ /* 0x040fe2000000001e */
[C---:B------:R-:W-:Y:S01]  /*1070*/  FFMA R32, R93.reuse, R100, R32 ;  /* 0x000000645d207223 */ /* 0x040fe20000000020 */
[C---:B-1----:R-:W-:Y:S01]  /*1080*/  FFMA R34, R93.reuse, R103, R34 ;  /* 0x000000675d227223 */ /* 0x042fe20000000022 */
[----:B---3--:R-:W-:Y:S01]  /*1090*/  FFMA R36, R93, R102, R36 ;  /* 0x000000665d247223 */ /* 0x008fe20000000024 */
[----:B------:R-:W-:Y:S01]  /*10a0*/  SHFL.IDX PT, R17, R88, R7, 0x1f ;  /* 0x00001f0758117589 */ /* 0x000fe200000e0000 */
[----:B------:R-:W-:-:S03]  /*10b0*/  FFMA R76, R95, R98, R76 ;  /* 0x000000625f4c7223 */ /* 0x000fc6000000004c */
[----:B------:R-:W0:Y:S01]  /*10c0*/  SHFL.IDX PT, R98, R86, R94, 0x1f ;  /* 0x00001f5e56627589 */ /* 0x000e2200000e0000 */
[----:B------:R-:W-:-:S03]  /*10d0*/  FFMA R72, R95, R96, R72 ;  /* 0x000000605f487223 */ /* 0x000fc60000000048 */
[----:B------:R-:W-:Y:S01]  /*10e0*/  SHFL.IDX PT, R96, R24, R94, 0x1f ;  /* 0x00001f5e18607589 */ /* 0x000fe200000e0000 */
[C---:B------:R-:W-:Y:S01]  /*10f0*/  FFMA R54, R95.reuse, R105, R54 ;  /* 0x000000695f367223 */ /* 0x040fe20000000036 */
[C---:B------:R-:W-:Y:S01]  /*1100*/  FFMA R70, R95.reuse, R104, R70 ;  /* 0x000000685f467223 */ /* 0x040fe20000000046 */
[C---:B------:R-:W-:Y:S01]  /*1110*/  FFMA R78, R95.reuse, R97, R78 ;  /* 0x000000615f4e7223 */ /* 0x040fe2000000004e */
[C---:B------:R-:W-:Y:S01]  /*1120*/  FFMA R79, R95.reuse, R100, R79 ;  /* 0x000000645f4f7223 */ /* 0x040fe2000000004f */
[C---:B------:R-:W-:Y:S01]  /*1130*/  FFMA R80, R95.reuse, R103, R80 ;  /* 0x000000675f507223 */ /* 0x040fe20000000050 */
[----:B------:R-:W-:Y:S01]  /*1140*/  FFMA R81, R95, R102, R81 ;  /* 0x000000665f517223 */ /* 0x000fe20000000051 */
[----:B------:R-:W-:Y:S04]  /*1150*/  SHFL.IDX PT, R100, R12, R94, 0x1f ;  /* 0x00001f5e0c647589 */ /* 0x000fe800000e0000 */
[----:B------:R-:W-:Y:S04]  /*1160*/  SHFL.IDX PT, R95, R22, R94, 0x1f ;  /* 0x00001f5e165f7589 */ /* 0x000fe800000e0000 */
[----:B------:R-:W-:Y:S01]  /*1170*/  SHFL.IDX PT, R102, R14, R94, 0x1f ;  /* 0x00001f5e0e667589 */ /* 0x000fe200000e0000 */
[----:B------:R-:W-:-:S06]  /*1180*/  IADD3 R15, PT, PT, R7, 0x1, RZ ;  /* 0x00000001070f7810 */ /* 0x000fcc0007ffe0ff */
[----:B------:R-:W-:Y:S04]  /*1190*/  SHFL.IDX PT, R15, R88, R15, 0x1f ;  /* 0x00001f0f580f7589 */ /* 0x000fe800000e0000 */
[----:B------:R-:W-:Y:S04]  /*11a0*/  SHFL.IDX PT, R97, R82, R94, 0x1f ;  /* 0x00001f5e52617589 */ /* 0x000fe800000e0000 */
[----:B------:R-:W-:Y:S01]  /*11b0*/  SHFL.IDX PT, R104, R16, R94, 0x1f ;  /* 0x00001f5e10687589 */ /* 0x000fe200000e0000 */
[-C--:B----4-:R-:W-:Y:S01]  /*11c0*/  FFMA R46, R89, R21.reuse, R46 ;  /* 0x00000015592e7223 */ /* 0x090fe2000000002e */
[----:B------:R-:W-:Y:S01]  /*11d0*/  FFMA R48, R87, R21, R48 ;  /* 0x0000001557307223 */ /* 0x000fe20000000030 */
[-C--:B--2---:R-:W-:Y:S01]  /*11e0*/  FFMA R21, R89, R4.reuse, R62 ;  /* 0x0000000459157223 */ /* 0x084fe2000000003e */
[----:B------:R-:W-:-:S02]  /*11f0*/  FFMA R93, R87, R4, R63 ;  /* 0x00000004575d7223 */ /* 0x000fc4000000003f */
[----:B------:R-:W1:Y:S01]  /*1200*/  SHFL.IDX PT, R4, R20, R94, 0x1f ;  /* 0x00001f5e14047589 */ /* 0x000e6200000e0000 */
[-C--:B0-----:R-:W-:Y:S01]  /*1210*/  FFMA R64, R89, R98.reuse, R64 ;  /* 0x0000006259407223 */ /* 0x081fe20000000040 */
[----:B------:R-:W-:Y:S01]  /*1220*/  FFMA R65, R87, R98, R65 ;  /* 0x0000006257417223 */ /* 0x000fe20000000041 */
[-C--:B-1----:R-:W-:Y:S01]  /*1230*/  FFMA R74, R89, R4.reuse, R74 ;  /* 0x00000004594a7223 */ /* 0x082fe2000000004a */
[----:B------:R-:W-:Y:S01]  /*1240*/  FFMA R75, R87, R4, R75 ;  /* 0x00000004574b7223 */ /* 0x000fe2000000004b */
[----:B------:R-:W-:-:S05]  /*1250*/  IMAD.WIDE R4, R17, 0x4, R2 ;  /* 0x0000000411047825 */ /* 0x000fca00078e0202 */
[----:B------:R-:W2:Y:S04]  /*1260*/  LDG.E.CONSTANT R17, desc[UR4][R4.64] ;  /* 0x0000000404117981 */ /* 0x000ea8000c1e9900 */
[----:B------:R0:W3:Y:S01]  /*1270*/  LDG.E.CONSTANT R98, desc[UR4][R4.64+0x80] ;  /* 0x0000800404627981 */ /* 0x0000e2000c1e9900 */
[C---:B------:R-:W-:Y:S01]  /*1280*/  FFMA R83, R96.reuse, R89, R83 ;  /* 0x0000005960537223 */ /* 0x040fe20000000053 */
[----:B------:R-:W-:Y:S02]  /*1290*/  FFMA R44, R96, R87, R44 ;  /* 0x00000057602c7223 */ /* 0x000fe4000000002c */
[----:B------:R-:W1:Y:S04]  /*12a0*/  SHFL.IDX PT, R96, R84, R94, 0x1f ;  /* 0x00001f5e54607589 */ /* 0x000e6800000e0000 */
[----:B------:R-:W4:Y:S04]  /*12b0*/  SHFL.IDX PT, R62, R23, R94, 0x1f ;  /* 0x00001f5e173e7589 */ /* 0x000f2800000e0000 */
[----:B------:R-:W0:Y:S01]  /*12c0*/  SHFL.IDX PT, R63, R6, R94, 0x1f ;  /* 0x00001f5e063f7589 */ /* 0x000e2200000e0000 */
[-C--:B------:R-:W-:Y:S01]  /*12d0*/  FFMA R50, R89, R95.reuse, R50 ;  /* 0x0000005f59327223 */ /* 0x080fe20000000032 */
[----:B------:R-:W-:Y:S01]  /*12e0*/  FFMA R52, R87, R95, R52 ;  /* 0x0000005f57347223 */ /* 0x000fe20000000034 */
[-C--:B------:R-:W-:Y:S01]  /*12f0*/  FFMA R66, R89, R100.reuse, R66 ;  /* 0x0000006459427223 */ /* 0x080fe20000000042 */
[----:B------:R-:W-:Y:S01]  /*1300*/  FFMA R67, R87, R100, R67 ;  /* 0x0000006457437223 */ /* 0x000fe20000000043 */
[-C--:B------:R-:W-:Y:S01]  /*1310*/  FFMA R68, R89, R102.reuse, R68 ;  /* 0x0000006659447223 */ /* 0x080fe20000000044 */
[----:B------:R-:W-:Y:S01]  /*1320*/  FFMA R69, R87, R102, R69 ;  /* 0x0000006657457223 */ /* 0x000fe20000000045 */
[----:B------:R-:W0:Y:S04]  /*1330*/  SHFL.IDX PT, R100, R8, R94, 0x1f ;  /* 0x00001f5e08647589 */ /* 0x000e2800000e0000 */
[----:B------:R-:W0:Y:S04]  /*1340*/  SHFL.IDX PT, R95, R10, R94, 0x1f ;  /* 0x00001f5e0a5f7589 */ /* 0x000e2800000e0000 */
[----:B------:R-:W0:Y:S01]  /*1350*/  SHFL.IDX PT, R102, R90, R94, 0x1f ;  /* 0x00001f5e5a667589 */ /* 0x000e2200000e0000 */
[-C--:B-1----:R-:W-:Y:S01]  /*1360*/  FFMA R58, R89, R96.reuse, R58 ;  /* 0x00000060593a7223 */ /* 0x082fe2000000003a */
[----:B------:R-:W-:-:S02]  /*1370*/  FFMA R60, R87, R96, R60 ;  /* 0x00000060573c7223 */ /* 0x000fc4000000003c */
[----:B------:R-:W1:Y:S01]  /*1380*/  SHFL.IDX PT, R96, R18, R94, 0x1f ;  /* 0x00001f5e12607589 */ /* 0x000e6200000e0000 */
[-C--:B----4-:R-:W-:Y:S01]  /*1390*/  FFMA R76, R89, R62.reuse, R76 ;  /* 0x0000003e594c7223 */ /* 0x090fe2000000004c */
[----:B------:R-:W-:Y:S01]  /*13a0*/  FFMA R77, R87, R62, R77 ;  /* 0x0000003e574d7223 */ /* 0x000fe2000000004d */
[-C--:B0-----:R-:W-:Y:S01]  /*13b0*/  FFMA R78, R89, R63.reuse, R78 ;  /* 0x0000003f594e7223 */ /* 0x081fe2000000004e */
[----:B------:R-:W-:Y:S01]  /*13c0*/  FFMA R30, R87, R63, R30 ;  /* 0x0000003f571e7223 */ /* 0x000fe2000000001e */
[----:B------:R-:W-:-:S04]  /*13d0*/  IMAD.WIDE R62, R15, 0x4, R2 ;  /* 0x000000040f3e7825 */ /* 0x000fc800078e0202 */
[-C--:B------:R-:W-:Y:S01]  /*13e0*/  FFMA R54, R89, R97.reuse, R54 ;  /* 0x0000006159367223 */ /* 0x080fe20000000036 */
[----:B------:R-:W-:Y:S01]  /*13f0*/  FFMA R56, R87, R97, R56 ;  /* 0x0000006157387223 */ /* 0x000fe20000000038 */
[C---:B------:R-:W-:Y:S01]  /*1400*/  FFMA R70, R89.reuse, R104, R70 ;  /* 0x0000006859467223 */ /* 0x040fe20000000046 */
[C---:B------:R-:W-:Y:S01]  /*1410*/  FFMA R79, R89.reuse, R100, R79 ;  /* 0x00000064594f7223 */ /* 0x040fe2000000004f */
[----:B------:R-:W4:Y:S01]  /*1420*/  LDG.E.CONSTANT R97, desc[UR4][R62.64+0x80] ;  /* 0x000080043e617981 */ /* 0x000f22000c1e9900 */
[C---:B------:R-:W-:Y:S01]  /*1430*/  FFMA R80, R89.reuse, R95, R80 ;  /* 0x0000005f59507223 */ /* 0x040fe20000000050 */
[C---:B------:R-:W-:Y:S01]  /*1440*/  FFMA R81, R89.reuse, R102, R81 ;  /* 0x0000006659517223 */ /* 0x040fe20000000051 */
[-C--:B-1----:R-:W-:Y:S02]  /*1450*/  FFMA R72, R89, R96.reuse, R72 ;  /* 0x0000006059487223 */ /* 0x082fe40000000048 */
[----:B------:R0:W4:Y:S04]  /*1460*/  LDG.E.CONSTANT R89, desc[UR4][R62.64] ;  /* 0x000000043e597981 */ /* 0x000128000c1e9900 */
[----:B------:R-:W2:Y:S01]  /*1470*/  SHFL.IDX PT, R5, R0, R7, 0x1f ;  /* 0x00001f0700057589 */ /* 0x000ea200000e0000 */
[----:B------:R-:W-:-:S03]  /*1480*/  FFMA R73, R87, R96, R73 ;  /* 0x0000006057497223 */ /* 0x000fc60000000049 */
[----:B------:R-:W1:Y:S01]  /*1490*/  SHFL.IDX PT, R96, R24, R7, 0x1f ;  /* 0x00001f0718607589 */ /* 0x000e6200000e0000 */
[C---:B------:R-:W-:Y:S01]  /*14a0*/  FFMA R95, R87.reuse, R95, R34 ;  /* 0x0000005f575f7223 */ /* 0x040fe20000000022 */
[C---:B------:R-:W-:Y:S01]  /*14b0*/  FFMA R32, R87.reuse, R100, R32 ;  /* 0x0000006457207223 */ /* 0x040fe20000000020 */
[C---:B------:R-:W-:Y:S01]  /*14c0*/  FFMA R71, R87.reuse, R104, R71 ;  /* 0x0000006857477223 */ /* 0x040fe20000000047 */
[----:B------:R-:W-:Y:S01]  /*14d0*/  FFMA R87, R87, R102, R36 ;  /* 0x0000006657577223 */ /* 0x000fe20000000024 */
[----:B0-----:R-:W-:Y:S04]  /*14e0*/  SHFL.IDX PT, R63, R12, R7, 0x1f ;  /* 0x00001f070c3f7589 */ /* 0x001fe800000e0000 */
[----:B------:R-:W-:Y:S01]  /*14f0*/  SHFL.IDX PT, R36, R85, R7, 0x1f ;  /* 0x00001f0755247589 */ /* 0x000fe200000e0000 */
[----:B------:R-:W-:-:S03]  /*1500*/  IADD3 R94, PT, PT, R7, 0x1, RZ ;  /* 0x00000001075e7810 */ /* 0x000fc60007ffe0ff */
[----:B------:R-:W-:Y:S04]  /*1510*/  SHFL.IDX PT, R103, R22, R7, 0x1f ;  /* 0x00001f0716677589 */ /* 0x000fe800000e0000 */
[----:B------:R-:W-:Y:S04]  /*1520*/  SHFL.IDX PT, R105, R82, R7, 0x1f ;  /* 0x00001f0752697589 */ /* 0x000fe800000e0000 */
[----:B------:R-:W-:Y:S04]  /*1530*/  SHFL.IDX PT, R62, R8, R7, 0x1f ;  /* 0x00001f07083e7589 */ /* 0x000fe800000e0000 */
[----:B------:R-:W-:Y:S01]  /*1540*/  SHFL.IDX PT, R15, R0, R94, 0x1f ;  /* 0x00001f5e000f7589 */ /* 0x000fe200000e0000 */
[----:B------:R-:W-:-:S06]  /*1550*/  IADD3 R13, PT, PT, R7, 0x2, RZ ;  /* 0x00000002070d7810 */ /* 0x000fcc0007ffe0ff */
[----:B------:R-:W-:Y:S01]  /*1560*/  SHFL.IDX PT, R13, R88, R13, 0x1f ;  /* 0x00001f0d580d7589 */ /* 0x000fe200000e0000 */
[CC--:B--2---:R-:W-:Y:S01]  /*1570*/  FFMA R46, R17.reuse, R5.reuse, R46 ;  /* 0x00000005112e7223 */ /* 0x0c4fe2000000002e */
[----:B---3--:R-:W-:Y:S02]  /*1580*/  FFMA R48, R98, R5, R48 ;  /* 0x0000000562307223 */ /* 0x008fe40000000030 */
[----:B------:R-:W0:Y:S01]  /*1590*/  SHFL.IDX PT, R5, R86, R7, 0x1f ;  /* 0x00001f0756057589 */ /* 0x000e2200000e0000 */
[C---:B-1----:R-:W-:Y:S01]  /*15a0*/  FFMA R34, R96.reuse, R17, R83 ;  /* 0x0000001160227223 */ /* 0x042fe20000000053 */
[----:B------:R-:W-:Y:S02]  /*15b0*/  FFMA R44, R96, R98, R44 ;  /* 0x00000062602c7223 */ /* 0x000fe4000000002c */
[----:B------:R-:W1:Y:S01]  /*15c0*/  SHFL.IDX PT, R96, R84, R7, 0x1f ;  /* 0x00001f0754607589 */ /* 0x000e6200000e0000 */
[-C--:B0-----:R-:W-:Y:S01]  /*15d0*/  FFMA R64, R17, R5.reuse, R64 ;  /* 0x0000000511407223 */ /* 0x081fe20000000040 */
[----:B------:R-:W-:-:S02]  /*15e0*/  FFMA R100, R98, R5, R65 ;  /* 0x0000000562647223 */ /* 0x000fc40000000041 */
[----:B------:R-:W0:Y:S01]  /*15f0*/  SHFL.IDX PT, R5, R16, R7, 0x1f ;  /* 0x00001f0710057589 */ /* 0x000e2200000e0000 */
[CC--:B-1----:R-:W-:Y:S01]  /*1600*/  FFMA R58, R17.reuse, R96.reuse, R58 ;  /* 0x00000060113a7223 */ /* 0x0c2fe2000000003a */
[C---:B------:R-:W-:Y:S02]  /*1610*/  FFMA R60, R98.reuse, R96, R60 ;  /* 0x00000060623c7223 */ /* 0x040fe4000000003c */
[----:B------:R-:W1:Y:S01]  /*1620*/  SHFL.IDX PT, R96, R14, R7, 0x1f ;  /* 0x00001f070e607589 */ /* 0x000e6200000e0000 */
[C---:B------:R-:W-:Y:S01]  /*1630*/  FFMA R4, R17.reuse, R36, R21 ;  /* 0x0000002411047223 */ /* 0x040fe20000000015 */
[CC--:B------:R-:W-:Y:S01]  /*1640*/  FFMA R66, R17.reuse, R63.reuse, R66 ;  /* 0x0000003f11427223 */ /* 0x0c0fe20000000042 */
[C---:B------:R-:W-:Y:S01]  /*1650*/  FFMA R102, R98.reuse, R63, R67 ;  /* 0x0000003f62667223 */ /* 0x040fe20000000043 */
[----:B------:R-:W2:Y:S04]  /*1660*/  SHFL.IDX PT, R21, R18, R7, 0x1f ;  /* 0x00001f0712157589 */ /* 0x000ea800000e0000 */
[----:B------:R-:W3:Y:S01]  /*1670*/  SHFL.IDX PT, R63, R20, R7, 0x1f ;  /* 0x00001f07143f7589 */ /* 0x000ee200000e0000 */
[-C--:B0-----:R-:W-:Y:S01]  /*1680*/  FFMA R70, R17, R5.reuse, R70 ;  /* 0x0000000511467223 */ /* 0x081fe20000000046 */
[----:B------:R-:W-:-:S02]  /*1690*/  FFMA R106, R98, R5, R71 ;  /* 0x00000005626a7223 */ /* 0x000fc40000000047 */
[----:B------:R-:W0:Y:S01]  /*16a0*/  SHFL.IDX PT, R5, R6, R7, 0x1f ;  /* 0x00001f0706057589 */ /* 0x000e2200000e0000 */
[CC--:B-1----:R-:W-:Y:S01]  /*16b0*/  FFMA R68, R17.reuse, R96.reuse, R68 ;  /* 0x0000006011447223 */ /* 0x0c2fe20000000044 */
[C---:B------:R-:W-:Y:S02]  /*16c0*/  FFMA R104, R98.reuse, R96, R69 ;  /* 0x0000006062687223 */ /* 0x040fe40000000045 */
[----:B------:R-:W1:Y:S01]  /*16d0*/  SHFL.IDX PT, R96, R23, R7, 0x1f ;  /* 0x00001f0717607589 */ /* 0x000e6200000e0000 */
[CC--:B--2---:R-:W-:Y:S01]  /*16e0*/  FFMA R108, R17.reuse, R21.reuse, R72 ;  /* 0x00000015116c7223 */ /* 0x0c4fe20000000048 */
[C---:B------:R-:W-:Y:S02]  /*16f0*/  FFMA R72, R98.reuse, R21, R73 ;  /* 0x0000001562487223 */ /* 0x040fe40000000049 */
[----:B------:R-:W2:Y:S01]  /*1700*/  SHFL.IDX PT, R21, R10, R7, 0x1f ;  /* 0x00001f070a157589 */ /* 0x000ea200000e0000 */
[C---:B---3--:R-:W-:Y:S01]  /*1710*/  FFMA R112, R17.reuse, R63, R74 ;  /* 0x0000003f11707223 */ /* 0x048fe2000000004a */
[-C--:B0-----:R-:W-:Y:S01]  /*1720*/  FFMA R78, R17, R5.reuse, R78 ;  /* 0x00000005114e7223 */ /* 0x081fe2000000004e */
[----:B------:R-:W-:-:S02]  /*1730*/  FFMA R30, R98, R5, R30 ;  /* 0x00000005621e7223 */ /* 0x000fc4000000001e */
[----:B------:R-:W4:Y:S01]  /*1740*/  SHFL.IDX PT, R5, R24, R94, 0x1f ;  /* 0x00001f5e18057589 */ /* 0x000f2200000e0000 */
[CC--:B-1----:R-:W-:Y:S01]  /*1750*/  FFMA R76, R17.reuse, R96.reuse, R76 ;  /* 0x00000060114c7223 */ /* 0x0c2fe2000000004c */
[C---:B------:R-:W-:Y:S02]  /*1760*/  FFMA R74, R98.reuse, R96, R77 ;  /* 0x00000060624a7223 */ /* 0x040fe4000000004d */
[----:B------:R-:W0:Y:S01]  /*1770*/  SHFL.IDX PT, R96, R90, R7, 0x1f ;  /* 0x00001f075a607589 */ /* 0x000e2200000e0000 */
[C---:B--2---:R-:W-:Y:S01]  /*1780*/  FFMA R116, R17.reuse, R21, R80 ;  /* 0x0000001511747223 */ /* 0x044fe20000000050 */
[C---:B------:R-:W-:Y:S01]  /*1790*/  FFMA R50, R17.reuse, R103, R50 ;  /* 0x0000006711327223 */ /* 0x040fe20000000032 */
[C---:B------:R-:W-:Y:S01]  /*17a0*/  FFMA R54, R17.reuse, R105, R54 ;  /* 0x0000006911367223 */ /* 0x040fe20000000036 */
[----:B------:R-:W-:Y:S01]  /*17b0*/  FFMA R114, R17, R62, R79 ;  /* 0x0000003e11727223 */ /* 0x000fe2000000004f */
[----:B------:R-:W-:Y:S02]  /*17c0*/  FFMA R80, R98, R21, R95 ;  /* 0x0000001562507223 */ /* 0x000fe4000000005f */
[----:B------:R-:W1:Y:S01]  /*17d0*/  SHFL.IDX PT, R21, R82, R94, 0x1f ;  /* 0x00001f5e52157589 */ /* 0x000e6200000e0000 */
[C---:B----4-:R-:W-:Y:S01]  /*17e0*/  FFMA R34, R5.reuse, R89, R34 ;  /* 0x0000005905227223 */ /* 0x050fe20000000022 */
[----:B------:R-:W-:-:S02]  /*17f0*/  FFMA R44, R5, R97, R44 ;  /* 0x00000061052c7223 */ /* 0x000fc4000000002c */
[----:B------:R-:W2:Y:S01]  /*1800*/  SHFL.IDX PT, R5, R85, R94, 0x1f ;  /* 0x00001f5e55057589 */ /* 0x000ea200000e0000 */
[----:B0-----:R-:W-:-:S03]  /*1810*/  FFMA R118, R17, R96, R81 ;  /* 0x0000006011767223 */ /* 0x001fc60000000051 */
[----:B------:R-:W0:Y:S01]  /*1820*/  SHFL.IDX PT, R17, R22, R94, 0x1f ;  /* 0x00001f5e16117589 */ /* 0x000e2200000e0000 */
[C---:B------:R-:W-:Y:S01]  /*1830*/  FFMA R36, R98.reuse, R36, R93 ;  /* 0x0000002462247223 */ /* 0x040fe2000000005d */
[-C--:B------:R-:W-:Y:S01]  /*1840*/  FFMA R46, R89, R15.reuse, R46 ;  /* 0x0000000f592e7223 */ /* 0x080fe2000000002e */
[----:B------:R-:W-:Y:S01]  /*1850*/  FFMA R48, R97, R15, R48 ;  /* 0x0000000f61307223 */ /* 0x000fe20000000030 */
[C---:B------:R-:W-:Y:S01]  /*1860*/  FFMA R52, R98.reuse, R103, R52 ;  /* 0x0000006762347223 */ /* 0x040fe20000000034 */
[----:B------:R-:W-:Y:S01]  /*1870*/  FFMA R56, R98, R105, R56 ;  /* 0x0000006962387223 */ /* 0x000fe20000000038 */
[----:B-1----:R-:W-:-:S03]  /*1880*/  FFMA R54, R89, R21, R54 ;  /* 0x0000001559367223 */ /* 0x002fc60000000036 */
[----:B------:R-:W-:Y:S02]  /*1890*/  FFMA R56, R97, R21, R56 ;  /* 0x0000001561387223 */ /* 0x000fe40000000038 */
[----:B------:R-:W1:Y:S01]  /*18a0*/  SHFL.IDX PT, R21, R12, R94, 0x1f ;  /* 0x00001f5e0c157589 */ /* 0x000e6200000e0000 */
[-C--:B--2---:R-:W-:Y:S01]  /*18b0*/  FFMA R15, R89, R5.reuse, R4 ;  /* 0x00000005590f7223 */ /* 0x084fe20000000004 */
[----:B------:R-:W-:Y:S02]  /*18c0*/  FFMA R36, R97, R5, R36 ;  /* 0x0000000561247223 */ /* 0x000fe40000000024 */
[----:B------:R-:W2:Y:S01]  /*18d0*/  SHFL.IDX PT, R5, R20, R94, 0x1f ;  /* 0x00001f5e14057589 */ /* 0x000ea200000e0000 */
[-C--:B0-----:R-:W-:Y:S01]  /*18e0*/  FFMA R50, R89, R17.reuse, R50 ;  /* 0x0000001159327223 */ /* 0x081fe20000000032 */
[----:B------:R-:W-:Y:S02]  /*18f0*/  FFMA R52, R97, R17, R52 ;  /* 0x0000001161347223 */ /* 0x000fe40000000034 */
[----:B------:R-:W0:Y:S01]  /*1900*/  SHFL.IDX PT, R17, R86, R94, 0x1f ;  /* 0x00001f5e56117589 */ /* 0x000e2200000e0000 */
[----:B------:R-:W-:Y:S01]  /*1910*/  FFMA R110, R98, R63, R75 ;  /* 0x0000003f626e7223 */ /* 0x000fe2000000004b */
[-C--:B-1----:R-:W-:Y:S01]  /*1920*/  FFMA R66, R89, R21.reuse, R66 ;  /* 0x0000001559427223 */ /* 0x082fe20000000042 */
[----:B------:R-:W-:Y:S01]  /*1930*/  FFMA R102, R97, R21, R102 ;  /* 0x0000001561667223 */ /* 0x000fe20000000066 */
[-C--:B--2---:R-:W-:Y:S01]  /*1940*/  FFMA R112, R89, R5.reuse, R112 ;  /* 0x0000000559707223 */ /* 0x084fe20000000070 */
[----:B------:R-:W-:Y:S01]  /*1950*/  FFMA R110, R97, R5, R110 ;  /* 0x00000005616e7223 */ /* 0x000fe2000000006e */
[----:B------:R-:W-:-:S04]  /*1960*/  IMAD.WIDE R4, R13, 0x4, R2 ;  /* 0x000000040d047825 */ /* 0x000fc800078e0202 */
[-C--:B0-----:R-:W-:Y:S01]  /*1970*/  FFMA R64, R89, R17.reuse, R64 ;  /* 0x0000001159407223 */ /* 0x081fe20000000040 */
[----:B------:R-:W-:Y:S01]  /*1980*/  FFMA R100, R97, R17, R100 ;  /* 0x0000001161647223 */ /* 0x000fe20000000064 */
[----:B------:R-:W2:Y:S04]  /*1990*/  LDG.E.CONSTANT R21, desc[UR4][R4.64] ;  /* 0x0000000404157981 */ /* 0x000ea8000c1e9900 */
[----:B------:R0:W3:Y:S04]  /*19a0*/  LDG.E.CONSTANT R17, desc[UR4][R4.64+0x80] ;  /* 0x0000800404117981 */ /* 0x0000e8000c1e9900 */
[----:B------:R-:W1:Y:S01]  /*19b0*/  SHFL.IDX PT, R63, R14, R94, 0x1f ;  /* 0x00001f5e0e3f7589 */ /* 0x000e6200000e0000 */
[C---:B------:R-:W-:Y:S01]  /*19c0*/  FFMA R32, R98.reuse, R62, R32 ;  /* 0x0000003e62207223 */ /* 0x040fe20000000020 */
[----:B------:R-:W-:-:S02]  /*19d0*/  FFMA R98, R98, R96, R87 ;  /* 0x0000006062627223 */ /* 0x000fc40000000057 */
[----:B------:R-:W4:Y:S04]  /*19e0*/  SHFL.IDX PT, R96, R84, R94, 0x1f ;  /* 0x00001f5e54607589 */ /* 0x000f2800000e0000 */
[----:B------:R-:W0:Y:S01]  /*19f0*/  SHFL.IDX PT, R65, R16, R94, 0x1f ;  /* 0x00001f5e10417589 */ /* 0x000e2200000e0000 */
[-C--:B-1----:R-:W-:Y:S01]  /*1a00*/  FFMA R68, R89, R63.reuse, R68 ;  /* 0x0000003f59447223 */ /* 0x082fe20000000044 */
[----:B------:R-:W-:Y:S02]  /*1a10*/  FFMA R104, R97, R63, R104 ;  /* 0x0000003f61687223 */ /* 0x000fe40000000068 */
[----:B------:R-:W1:Y:S01]  /*1a20*/  SHFL.IDX PT, R63, R23, R94, 0x1f ;  /* 0x00001f5e173f7589 */ /* 0x000e6200000e0000 */
[-C--:B----4-:R-:W-:Y:S01]  /*1a30*/  FFMA R58, R89, R96.reuse, R58 ;  /* 0x00000060593a7223 */ /* 0x090fe2000000003a */
[----:B------:R-:W-:-:S02]  /*1a40*/  FFMA R60, R97, R96, R60 ;  /* 0x00000060613c7223 */ /* 0x000fc4000000003c */
[----:B------:R-:W-:Y:S01]  /*1a50*/  SHFL.IDX PT, R96, R18, R94, 0x1f ;  /* 0x00001f5e12607589 */ /* 0x000fe200000e0000 */
[-C--:B0-----:R-:W-:Y:S01]  /*1a60*/  FFMA R70, R89, R65.reuse, R70 ;  /* 0x0000004159467223 */ /* 0x081fe20000000046 */
[----:B------:R-:W-:Y:S02]  /*1a70*/  FFMA R106, R97, R65, R106 ;  /* 0x00000041616a7223 */ /* 0x000fe4000000006a */
[----:B------:R-:W-:Y:S04]  /*1a80*/  SHFL.IDX PT, R65, R6, R94, 0x1f ;  /* 0x00001f5e06417589 */ /* 0x000fe800000e0000 */
[----:B------:R-:W-:Y:S04]  /*1a90*/  SHFL.IDX PT, R67, R8, R94, 0x1f ;  /* 0x00001f5e08437589 */ /* 0x000fe800000e0000 */
[----:B------:R-:W-:Y:S04]  /*1aa0*/  SHFL.IDX PT, R69, R10, R94, 0x1f ;  /* 0x00001f5e0a457589 */ /* 0x000fe800000e0000 */
[----:B------:R0:W-:Y:S02]  /*1ab0*/  SHFL.IDX PT, R71, R90, R94, 0x1f ;  /* 0x00001f5e5a477589 */ /* 0x0001e400000e0000 */
[----:B0-----:R-:W-:Y:S01]  /*1ac0*/  IADD3 R94, PT, PT, R7, 0x2, RZ ;  /* 0x00000002075e7810 */ /* 0x001fe20007ffe0ff */
[----:B-1----:R-:W-:-:S04]  /*1ad0*/  FFMA R76, R89, R63, R76 ;  /* 0x0000003f594c7223 */ /* 0x002fc8000000004c */
[----:B------:R-:W2:Y:S01]  /*1ae0*/  SHFL.IDX PT, R5, R86, R94, 0x1f ;  /* 0x00001f5e56057589 */ /* 0x000ea200000e0000 */
[----:B------:R-:W-:-:S03]  /*1af0*/  FFMA R74, R97, R63, R74 ;  /* 0x0000003f614a7223 */ /* 0x000fc6000000004a */
[----:B------:R-:W0:Y:S04]  /*1b00*/  SHFL.IDX PT, R13, R0, R94, 0x1f ;  /* 0x00001f5e000d7589 */ /* 0x000e2800000e0000 */
[----:B------:R-:W1:Y:S01]  /*1b10*/  SHFL.IDX PT, R63, R22, R94, 0x1f ;  /* 0x00001f5e163f7589 */ /* 0x000e6200000e0000 */
[----:B------:R-:W-:-:S03]  /*1b20*/  IADD3 R11, PT, PT, R7, 0x3, RZ ;  /* 0x00000003070b7810 */ /* 0x000fc60007ffe0ff */
[----:B------:R-:W4:Y:S04]  /*1b30*/  SHFL.IDX PT, R4, R85, R94, 0x1f ;  /* 0x00001f5e55047589 */ /* 0x000f2800000e0000 */
[----:B------:R-:W-:Y:S01]  /*1b40*/  SHFL.IDX PT, R11, R88, R11, 0x1f ;  /* 0x00001f0b580b7589 */ /* 0x000fe200000e0000 */
[-C--:B--2---:R-:W-:Y:S01]  /*1b50*/  FFMA R64, R21, R5.reuse, R64 ;  /* 0x0000000515407223 */ /* 0x084fe20000000040 */
[----:B---3--:R-:W-:Y:S02]  /*1b60*/  FFMA R100, R17, R5, R100 ;  /* 0x0000000511647223 */ /* 0x008fe40000000064 */
[----:B------:R-:W2:Y:S01]  /*1b70*/  SHFL.IDX PT, R5, R20, R94, 0x1f ;  /* 0x00001f5e14057589 */ /* 0x000ea200000e0000 */
[-C--:B0-----:R-:W-:Y:S01]  /*1b80*/  FFMA R46, R21, R13.reuse, R46 ;  /* 0x0000000d152e7223 */ /* 0x081fe2000000002e */
[----:B------:R-:W-:Y:S01]  /*1b90*/  FFMA R48, R17, R13, R48 ;  /* 0x0000000d11307223 */ /* 0x000fe20000000030 */
[-C--:B-1----:R-:W-:Y:S01]  /*1ba0*/  FFMA R50, R21, R63.reuse, R50 ;  /* 0x0000003f15327223 */ /* 0x082fe20000000032 */
[----:B------:R-:W-:Y:S01]  /*1bb0*/  FFMA R52, R17, R63, R52 ;  /* 0x0000003f11347223 */ /* 0x000fe20000000034 */
[----:B------:R-:W0:Y:S04]  /*1bc0*/  SHFL.IDX PT, R13, R12, R94, 0x1f ;  /* 0x00001f5e0c0d7589 */ /* 0x000e2800000e0000 */
[----:B------:R-:W1:Y:S01]  /*1bd0*/  SHFL.IDX PT, R63, R14, R94, 0x1f ;  /* 0x00001f5e0e3f7589 */ /* 0x000e6200000e0000 */
[-C--:B----4-:R-:W-:Y:S01]  /*1be0*/  FFMA R15, R21, R4.reuse, R15 ;  /* 0x00000004150f7223 */ /* 0x090fe2000000000f */
[----:B------:R-:W-:Y:S01]  /*1bf0*/  FFMA R36, R17, R4, R36 ;  /* 0x0000000411247223 */ /* 0x000fe20000000024 */
[-C--:B--2---:R-:W-:Y:S01]  /*1c00*/  FFMA R112, R21, R5.reuse, R112 ;  /* 0x0000000515707223 */ /* 0x084fe20000000070 */
[----:B------:R-:W-:Y:S01]  /*1c10*/  FFMA R110, R17, R5, R110 ;  /* 0x00000005116e7223 */ /* 0x000fe2000000006e */
[----:B------:R-:W-:-:S04]  /*1c20*/  IMAD.WIDE R4, R11, 0x4, R2 ;  /* 0x000000040b047825 */ /* 0x000fc800078e0202 */
[-C--:B0-----:R-:W-:Y:S01]  /*1c30*/  FFMA R66, R21, R13.reuse, R66 ;  /* 0x0000000d15427223 */ /* 0x081fe20000000042 */
[----:B------:R-:W-:Y:S02]  /*1c40*/  FFMA R102, R17, R13, R102 ;  /* 0x0000000d11667223 */ /* 0x000fe40000000066 */
[----:B------:R-:W2:Y:S01]  /*1c50*/  LDG.E.CONSTANT R13, desc[UR4][R4.64+0x80] ;  /* 0x00008004040d7981 */ /* 0x000ea2000c1e9900 */
[-C--:B-1----:R-:W-:Y:S01]  /*1c60*/  FFMA R68, R21, R63.reuse, R68 ;  /* 0x0000003f15447223 */ /* 0x082fe20000000044 */
[----:B------:R-:W-:Y:S02]  /*1c70*/  FFMA R104, R17, R63, R104 ;  /* 0x0000003f11687223 */ /* 0x000fe40000000068 */
[----:B------:R0:W3:Y:S01]  /*1c80*/  LDG.E.CONSTANT R63, desc[UR4][R4.64] ;  /* 0x00000004043f7981 */ /* 0x0000e2000c1e9900 */
[CC--:B------:R-:W-:Y:S01]  /*1c90*/  FFMA R108, R89.reuse, R96.reuse, R108 ;  /* 0x00000060596c7223 */ /* 0x0c0fe2000000006c */
[-C--:B------:R-:W-:Y:S01]  /*1ca0*/  FFMA R78, R89, R65.reuse, R78 ;  /* 0x00000041594e7223 */ /* 0x080fe2000000004e */
[C---:B------:R-:W-:Y:S01]  /*1cb0*/  FFMA R72, R97.reuse, R96, R72 ;  /* 0x0000006061487223 */ /* 0x040fe20000000048 */
[----:B------:R-:W-:Y:S01]  /*1cc0*/  FFMA R30, R97, R65, R30 ;  /* 0x00000041611e7223 */ /* 0x000fe2000000001e */
[----:B------:R-:W1:Y:S04]  /*1cd0*/  SHFL.IDX PT, R96, R24, R94, 0x1f ;  /* 0x00001f5e18607589 */ /* 0x000e6800000e0000 */
[----:B------:R-:W4:Y:S01]  /*1ce0*/  SHFL.IDX PT, R65, R82, R94, 0x1f ;  /* 0x00001f5e52417589 */ /* 0x000f2200000e0000 */
[C---:B-1----:R-:W-:Y:S01]  /*1cf0*/  FFMA R34, R96.reuse, R21, R34 ;  /* 0x0000001560227223 */ /* 0x042fe20000000022 */
[----:B------:R-:W-:-:S02]  /*1d00*/  FFMA R44, R96, R17, R44 ;  /* 0x00000011602c7223 */ /* 0x000fc4000000002c */
[----:B------:R-:W1:Y:S01]  /*1d10*/  SHFL.IDX PT, R96, R84, R94, 0x1f ;  /* 0x00001f5e54607589 */ /* 0x000e6200000e0000 */
[-C--:B----4-:R-:W-:Y:S01]  /*1d20*/  FFMA R54, R21, R65.reuse, R54 ;  /* 0x0000004115367223 */ /* 0x090fe20000000036 */
[----:B------:R-:W-:Y:S02]  /*1d30*/  FFMA R56, R17, R65, R56 ;  /* 0x0000004111387223 */ /* 0x000fe40000000038 */
[----:B------:R-:W4:Y:S01]  /*1d40*/  SHFL.IDX PT, R65, R16, R94, 0x1f ;  /* 0x00001f5e10417589 */ /* 0x000f2200000e0000 */
[----:B------:R-:W-:Y:S01]  /*1d50*/  IADD3 R19, PT, PT, R7, 0x4, RZ ;  /* 0x0000000407137810 */ /* 0x000fe20007ffe0ff */
[C---:B------:R-:W-:Y:S01]  /*1d60*/  FFMA R114, R89.reuse, R67, R114 ;  /* 0x0000004359727223 */ /* 0x040fe20000000072 */
[C---:B------:R-:W-:Y:S01]  /*1d70*/  FFMA R116, R89.reuse, R69, R116 ;  /* 0x0000004559747223 */ /* 0x040fe20000000074 */
[----:B------:R-:W-:Y:S01]  /*1d80*/  FFMA R89, R89, R71, R118 ;  /* 0x0000004759597223 */ /* 0x000fe20000000076 */
[C---:B------:R-:W-:Y:S01]  /*1d90*/  FFMA R32, R97.reuse, R67, R32 ;  /* 0x0000004361207223 */ /* 0x040fe20000000020 */
[C---:B------:R-:W-:Y:S01]  /*1da0*/  FFMA R80, R97.reuse, R69, R80 ;  /* 0x0000004561507223 */ /* 0x040fe20000000050 */
[----:B------:R-:W-:Y:S01]  /*1db0*/  FFMA R98, R97, R71, R98 ;  /* 0x0000004761627223 */ /* 0x000fe20000000062 */
[----:B------:R-:W-:Y:S04]  /*1dc0*/  SHFL.IDX PT, R67, R6, R94, 0x1f ;  /* 0x00001f5e06437589 */ /* 0x000fe800000e0000 */
[----:B------:R-:W-:Y:S04]  /*1dd0*/  SHFL.IDX PT, R69, R8, R94, 0x1f ;  /* 0x00001f5e08457589 */ /* 0x000fe800000e0000 */
[----:B------:R-:W-:Y:S01]  /*1de0*/  SHFL.IDX PT, R71, R10, R94, 0x1f ;  /* 0x00001f5e0a477589 */ /* 0x000fe200000e0000 */
[-C--:B-1----:R-:W-:Y:S01]  /*1df0*/  FFMA R58, R21, R96.reuse, R58 ;  /* 0x00000060153a7223 */ /* 0x082fe2000000003a */
[----:B------:R-:W-:-:S02]  /*1e00*/  FFMA R60, R17, R96, R60 ;  /* 0x00000060113c7223 */ /* 0x000fc4000000003c */
[----:B------:R-:W-:Y:S01]  /*1e10*/  SHFL.IDX PT, R62, R90, R94, 0x1f ;  /* 0x00001f5e5a3e7589 */ /* 0x000fe200000e0000 */
[-C--:B----4-:R-:W-:Y:S01]  /*1e20*/  FFMA R70, R21, R65.reuse, R70 ;  /* 0x0000004115467223 */ /* 0x090fe20000000046 */
[----:B------:R-:W-:Y:S02]  /*1e30*/  FFMA R106, R17, R65, R106 ;  /* 0x00000041116a7223 */ /* 0x000fe4000000006a */
[----:B------:R-:W-:Y:S04]  /*1e40*/  SHFL.IDX PT, R96, R18, R94, 0x1f ;  /* 0x00001f5e12607589 */ /* 0x000fe800000e0000 */
[----:B------:R1:W-:Y:S04]  /*1e50*/  SHFL.IDX PT, R65, R23, R94, 0x1f ;  /* 0x00001f5e17417589 */ /* 0x0003e800000e0000 */
[----:B------:R-:W4:Y:S01]  /*1e60*/  SHFL.IDX PT, R9, R88, R19, 0x1f ;  /* 0x00001f1358097589 */ /* 0x000f2200000e0000 */
[----:B-1----:R-:W-:-:S05]  /*1e70*/  IADD3 R94, PT, PT, R7, 0x3, RZ ;  /* 0x00000003075e7810 */ /* 0x002fca0007ffe0ff */
[----:B0-----:R-:W2:Y:S01]  /*1e80*/  SHFL.IDX PT, R4, R85, R94, 0x1f ;  /* 0x00001f5e55047589 */ /* 0x001ea200000e0000 */
[----:B----4-:R-:W-:-:S05]  /*1e90*/  IMAD.WIDE R2, R9, 0x4, R2 ;  /* 0x0000000409027825 */ /* 0x010fca00078e0202 */
[----:B------:R-:W4:Y:S01]  /*1ea0*/  LDG.E.CONSTANT R9, desc[UR4][R2.64+0x80] ;  /* 0x0000800402097981 */ /* 0x000f22000c1e9900 */
[-C--:B--2---:R-:W-:Y:S01]  /*1eb0*/  FFMA R36, R13, R4.reuse, R36 ;  /* 0x000000040d247223 */ /* 0x084fe20000000024 */
[----:B---3--:R-:W-:Y:S02]  /*1ec0*/  FFMA R15, R63, R4, R15 ;  /* 0x000000043f0f7223 */ /* 0x008fe4000000000f */
[----:B------:R0:W2:Y:S01]  /*1ed0*/  LDG.E.CONSTANT R4, desc[UR4][R2.64] ;  /* 0x0000000402047981 */ /* 0x0000a2000c1e9900 */
[-C--:B------:R-:W-:Y:S01]  /*1ee0*/  FFMA R108, R21, R96.reuse, R108 ;  /* 0x00000060156c7223 */ /* 0x080fe2000000006c */
[----:B------:R-:W-:Y:S02]  /*1ef0*/  FFMA R72, R17, R96, R72 ;  /* 0x0000006011487223 */ /* 0x000fe40000000048 */
[----:B------:R-:W1:Y:S01]  /*1f00*/  SHFL.IDX PT, R96, R24, R94, 0x1f ;  /* 0x00001f5e18607589 */ /* 0x000e6200000e0000 */
[-C--:B------:R-:W-:Y:S01]  /*1f10*/  FFMA R76, R21, R65.reuse, R76 ;  /* 0x00000041154c7223 */ /* 0x080fe2000000004c */
[----:B------:R-:W-:-:S02]  /*1f20*/  FFMA R74, R17, R65, R74 ;  /* 0x00000041114a7223 */ /* 0x000fc4000000004a */
[----:B------:R-:W3:Y:S04]  /*1f30*/  SHFL.IDX PT, R11, R0, R94, 0x1f ;  /* 0x00001f5e000b7589 */ /* 0x000ee800000e0000 */
[----:B------:R-:W0:Y:S01]  /*1f40*/  SHFL.IDX PT, R65, R22, R94, 0x1f ;  /* 0x00001f5e16417589 */ /* 0x000e2200000e0000 */
[C---:B-1----:R-:W-:Y:S01]  /*1f50*/  FFMA R34, R96.reuse, R63, R34 ;  /* 0x0000003f60227223 */ /* 0x042fe20000000022 */
[----:B------:R-:W-:Y:S02]  /*1f60*/  FFMA R44, R96, R13, R44 ;  /* 0x0000000d602c7223 */ /* 0x000fe4000000002c */
[----:B------:R-:W1:Y:S01]  /*1f70*/  SHFL.IDX PT, R96, R84, R94, 0x1f ;  /* 0x00001f5e54607589 */ /* 0x000e6200000e0000 */
[-C--:B---3--:R-:W-:Y:S01]  /*1f80*/  FFMA R5, R63, R11.reuse, R46 ;  /* 0x0000000b3f057223 */ /* 0x088fe2000000002e */
[----:B------:R-:W-:Y:S01]  /*1f90*/  FFMA R48, R13, R11, R48 ;  /* 0x0000000b0d307223 */ /* 0x000fe20000000030 */
[-C--:B0-----:R-:W-:Y:S01]  /*1fa0*/  FFMA R11, R63, R65.reuse, R50 ;  /* 0x000000413f0b7223 */ /* 0x081fe20000000032 */
[----:B------:R-:W-:Y:S01]  /*1fb0*/  FFMA R52, R13, R65, R52 ;  /* 0x000000410d347223 */ /* 0x000fe20000000034 */
[-C--:B------:R-:W-:Y:S01]  /*1fc0*/  FFMA R78, R21, R67.reuse, R78 ;  /* 0x00000043154e7223 */ /* 0x080fe2000000004e */
[----:B------:R-:W-:Y:S01]  /*1fd0*/  FFMA R30, R17, R67, R30 ;  /* 0x00000043111e7223 */ /* 0x000fe2000000001e */
[-C--:B------:R-:W-:Y:S01]  /*1fe0*/  FFMA R114, R21, R69.reuse, R114 ;  /* 0x0000004515727223 */ /* 0x080fe20000000072 */
[----:B------:R-:W-:Y:S01]  /*1ff0*/  FFMA R32, R17, R69, R32 ;  /* 0x0000004511207223 */ /* 0x000fe20000000020 */
[----:B------:R-:W-:Y:S01]  /*2000*/  SHFL.IDX PT, R67, R82, R94, 0x1f ;  /* 0x00001f5e52437589 */ /* 0x000fe200000e0000 */
[----:B------:R-:W-:Y:S01]  /*2010*/  FFMA R116, R21, R71, R116 ;  /* 0x0000004715747223 */ /* 0x000fe20000000074 */
[-C--:B-1----:R-:W-:Y:S01]  /*2020*/  FFMA R65, R63, R96.reuse, R58 ;  /* 0x000000603f417223 */ /* 0x082fe2000000003a */
[----:B------:R-:W-:-:S02]  /*2030*/  FFMA R60, R13, R96, R60 ;  /* 0x000000600d3c7223 */ /* 0x000fc4000000003c */
[----:B------:R-:W0:Y:S01]  /*2040*/  SHFL.IDX PT, R96, R18, R94, 0x1f ;  /* 0x00001f5e12607589 */ /* 0x000e2200000e0000 */
[----:B------:R-:W-:-:S03]  /*2050*/  FFMA R80, R17, R71, R80 ;  /* 0x0000004711507223 */ /* 0x000fc60000000050 */
[----:B------:R-:W1:Y:S01]  /*2060*/  SHFL.IDX PT, R69, R86, R94, 0x1f ;  /* 0x00001f5e56457589 */ /* 0x000e6200000e0000 */
[----:B------:R-:W-:-:S03]  /*2070*/  FFMA R21, R21, R62, R89 ;  /* 0x0000003e15157223 */ /* 0x000fc60000000059 */
[----:B------:R-:W3:Y:S04]  /*2080*/  SHFL.IDX PT, R71, R12, R94, 0x1f ;  /* 0x00001f5e0c477589 */ /* 0x000ee800000e0000 */
[----:B------:R-:W3:Y:S04]  /*2090*/  SHFL.IDX PT, R73, R14, R94, 0x1f ;  /* 0x00001f5e0e497589 */ /* 0x000ee800000e0000 */
[----:B------:R-:W4:Y:S04]  /*20a0*/  SHFL.IDX PT, R75, R16, R94, 0x1f ;  /* 0x00001f5e104b7589 */ /* 0x000f2800000e0000 */
[----:B------:R-:W4:Y:S04]  /*20b0*/  SHFL.IDX PT, R87, R20, R94, 0x1f ;  /* 0x00001f5e14577589 */ /* 0x000f2800000e0000 */
[----:B------:R-:W4:Y:S04]  /*20c0*/  SHFL.IDX PT, R89, R23, R94, 0x1f ;  /* 0x00001f5e17597589 */ /* 0x000f2800000e0000 */
[----:B------:R-:W4:Y:S04]  /*20d0*/  SHFL.IDX PT, R93, R6, R94, 0x1f ;  /* 0x00001f5e065d7589 */ /* 0x000f2800000e0000 */
[----:B------:R-:W4:Y:S04]  /*20e0*/  SHFL.IDX PT, R95, R8, R94, 0x1f ;  /* 0x00001f5e085f7589 */ /* 0x000f2800000e0000 */
[----:B------:R-:W4:Y:S04]  /*20f0*/  SHFL.IDX PT, R97, R10, R94, 0x1f ;  /* 0x00001f5e0a617589 */ /* 0x000f2800000e0000 */
[----:B------:R-:W4:Y:S01]  /*2100*/  SHFL.IDX PT, R46, R90, R94, 0x1f ;  /* 0x00001f5e5a2e7589 */ /* 0x000f2200000e0000 */
[-C--:B0-----:R-:W-:Y:S01]  /*2110*/  FFMA R7, R63, R96.reuse, R108 ;  /* 0x000000603f077223 */ /* 0x081fe2000000006c */
[----:B------:R-:W-:-:S02]  /*2120*/  FFMA R72, R13, R96, R72 ;  /* 0x000000600d487223 */ /* 0x000fc40000000048 */
[----:B------:R-:W0:Y:S01]  /*2130*/  SHFL.IDX PT, R96, R0, R19, 0x1f ;  /* 0x00001f1300607589 */ /* 0x000e2200000e0000 */
[----:B------:R-:W-:Y:S01]  /*2140*/  FFMA R98, R17, R62, R98 ;  /* 0x0000003e11627223 */ /* 0x000fe20000000062 */
[-C--:B------:R-:W-:Y:S01]  /*2150*/  FFMA R17, R63, R67.reuse, R54 ;  /* 0x000000433f117223 */ /* 0x080fe20000000036 */
[----:B------:R-:W-:Y:S01]  /*2160*/  FFMA R56, R13, R67, R56 ;  /* 0x000000430d387223 */ /* 0x000fe20000000038 */
[-C--:B-1----:R-:W-:Y:S01]  /*2170*/  FFMA R67, R63, R69.reuse, R64 ;  /* 0x000000453f437223 */ /* 0x082fe20000000040 */
[----:B------:R-:W-:Y:S01]  /*2180*/  FFMA R100, R13, R69, R100 ;  /* 0x000000450d647223 */ /* 0x000fe20000000064 */
[-C--:B---3--:R-:W-:Y:S01]  /*2190*/  FFMA R69, R63, R71.reuse, R66 ;  /* 0x000000473f457223 */ /* 0x088fe20000000042 */
[----:B------:R-:W-:Y:S01]  /*21a0*/  FFMA R102, R13, R71, R102 ;  /* 0x000000470d667223 */ /* 0x000fe20000000066 */
[-C--:B------:R-:W-:Y:S01]  /*21b0*/  FFMA R71, R63, R73.reuse, R68 ;  /* 0x000000493f477223 */ /* 0x080fe20000000044 */
[----:B------:R-:W-:Y:S01]  /*21c0*/  FFMA R104, R13, R73, R104 ;  /* 0x000000490d687223 */ /* 0x000fe20000000068 */
[-C--:B----4-:R-:W-:Y:S01]  /*21d0*/  FFMA R73, R63, R75.reuse, R70 ;  /* 0x0000004b3f497223 */ /* 0x090fe20000000046 */
[----:B------:R-:W-:Y:S01]  /*21e0*/  FFMA R106, R13, R75, R106 ;  /* 0x0000004b0d6a7223 */ /* 0x000fe2000000006a */
[C---:B------:R-:W-:Y:S01]  /*21f0*/  FFMA R75, R63.reuse, R87, R112 ;  /* 0x000000573f4b7223 */ /* 0x040fe20000000070 */
[C---:B------:R-:W-:Y:S01]  /*2200*/  FFMA R77, R63.reuse, R89, R76 ;  /* 0x000000593f4d7223 */ /* 0x040fe2000000004c */
[C---:B------:R-:W-:Y:S01]  /*2210*/  FFMA R79, R63.reuse, R93, R78 ;  /* 0x0000005d3f4f7223 */ /* 0x040fe2000000004e */
[C---:B------:R-:W-:Y:S01]  /*2220*/  FFMA R81, R63.reuse, R95, R114 ;  /* 0x0000005f3f517223 */ /* 0x040fe20000000072 */
[C---:B------:R-:W-:Y:S01]  /*2230*/  FFMA R83, R63.reuse, R97, R116 ;  /* 0x000000613f537223 */ /* 0x040fe20000000074 */
[----:B------:R-:W1:Y:S01]  /*2240*/  SHFL.IDX PT, R54, R22, R19, 0x1f ;  /* 0x00001f1316367589 */ /* 0x000e6200000e0000 */
[----:B------:R-:W-:-:S03]  /*2250*/  FFMA R21, R63, R46, R21 ;  /* 0x0000002e3f157223 */ /* 0x000fc60000000015 */
[----:B------:R-:W3:Y:S04]  /*2260*/  SHFL.IDX PT, R58, R82, R19, 0x1f ;  /* 0x00001f13523a7589 */ /* 0x000ee800000e0000 */
[----:B------:R-:W4:Y:S04]  /*2270*/  SHFL.IDX PT, R63, R24, R19, 0x1f ;  /* 0x00001f13183f7589 */ /* 0x000f2800000e0000 */
[----:B------:R-:W-:Y:S04]  /*2280*/  SHFL.IDX PT, R64, R85, R19, 0x1f ;  /* 0x00001f1355407589 */ /* 0x000fe800000e0000 */
[----:B------:R-:W4:Y:S04]  /*2290*/  SHFL.IDX PT, R2, R84, R19, 0x1f ;  /* 0x00001f1354027589 */ /* 0x000f2800000e0000 */
[----:B------:R-:W-:Y:S01]  /*22a0*/  SHFL.IDX PT, R3, R86, R19, 0x1f ;  /* 0x00001f1356037589 */ /* 0x000fe200000e0000 */
[----:B------:R-:W-:Y:S01]  /*22b0*/  FFMA R98, R13, R46, R98 ;  /* 0x0000002e0d627223 */ /* 0x000fe20000000062 */
[C---:B0-----:R-:W-:Y:S01]  /*22c0*/  FFMA R48, R9.reuse, R96, R48 ;  /* 0x0000006009307223 */ /* 0x041fe20000000030 */
[C---:B-1----:R-:W-:Y:S01]  /*22d0*/  FFMA R52, R9.reuse, R54, R52 ;  /* 0x0000003609347223 */ /* 0x042fe20000000034 */
[----:B------:R-:W0:Y:S01]  /*22e0*/  SHFL.IDX PT, R78, R20, R19, 0x1f ;  /* 0x00001f13144e7589 */ /* 0x000e2200000e0000 */
[----:B---3--:R-:W-:-:S03]  /*22f0*/  FFMA R56, R9, R58, R56 ;  /* 0x0000003a09387223 */ /* 0x008fc60000000038 */
[----:B------:R-:W-:Y:S01]  /*2300*/  SHFL.IDX PT, R76, R18, R19, 0x1f ;  /* 0x00001f13124c7589 */ /* 0x000fe200000e0000 */
[----:B----4-:R-:W-:-:S03]  /*2310*/  FFMA R44, R63, R9, R44 ;  /* 0x000000093f2c7223 */ /* 0x010fc6000000002c */
[----:B------:R-:W1:Y:S04]  /*2320*/  SHFL.IDX PT, R108, R6, R19, 0x1f ;  /* 0x00001f13066c7589 */ /* 0x000e6800000e0000 */
[----:B------:R-:W-:Y:S01]  /*2330*/  SHFL.IDX PT, R114, R10, R19, 0x1f ;  /* 0x00001f130a727589 */ /* 0x000fe200000e0000 */
[----:B------:R-:W-:-:S03]  /*2340*/  FFMA R60, R9, R2, R60 ;  /* 0x00000002093c7223 */ /* 0x000fc6000000003c */
[----:B------:R-:W3:Y:S01]  /*2350*/  SHFL.IDX PT, R112, R8, R19, 0x1f ;  /* 0x00001f1308707589 */ /* 0x000ee200000e0000 */
[C---:B------:R-:W-:Y:S01]  /*2360*/  FFMA R110, R13.reuse, R87, R110 ;  /* 0x000000570d6e7223 */ /* 0x040fe2000000006e */
[C---:B------:R-:W-:Y:S01]  /*2370*/  FFMA R74, R13.reuse, R89, R74 ;  /* 0x000000590d4a7223 */ /* 0x040fe2000000004a */
[C---:B------:R-:W-:Y:S01]  /*2380*/  FFMA R30, R13.reuse, R93, R30 ;  /* 0x0000005d0d1e7223 */ /* 0x040fe2000000001e */
[C---:B------:R-:W-:Y:S01]  /*2390*/  FFMA R32, R13.reuse, R95, R32 ;  /* 0x0000005f0d207223 */ /* 0x040fe20000000020 */
[----:B------:R-:W-:Y:S01]  /*23a0*/  FFMA R80, R13, R97, R80 ;  /* 0x000000610d507223 */ /* 0x000fe20000000050 */
[C---:B0-----:R-:W-:Y:S01]  /*23b0*/  FFMA R110, R9.reuse, R78, R110 ;  /* 0x0000004e096e7223 */ /* 0x041fe2000000006e */
[C---:B-1----:R-:W-:Y:S01]  /*23c0*/  FFMA R30, R9.reuse, R108, R30 ;  /* 0x0000006c091e7223 */ /* 0x042fe2000000001e */
[----:B---3--:R-:W-:Y:S01]  /*23d0*/  FFMA R32, R9, R112, R32 ;  /* 0x0000007009207223 */ /* 0x008fe20000000020 */
[C---:B--2---:R-:W-:Y:S02]  /*23e0*/  FFMA R46, R4.reuse, R96, R5 ;  /* 0x00000060042e7223 */ /* 0x044fe40000000005 */
[----:B------:R-:W0:Y:S01]  /*23f0*/  SHFL.IDX PT, R96, R12, R19, 0x1f ;  /* 0x00001f130c607589 */ /* 0x000e2200000e0000 */
[----:B------:R-:W-:Y:S01]  /*2400*/  FFMA R34, R63, R4, R34 ;  /* 0x000000043f227223 */ /* 0x000fe20000000022 */
[C---:B------:R-:W-:Y:S01]  /*2410*/  FFMA R50, R4.reuse, R54, R11 ;  /* 0x0000003604327223 */ /* 0x040fe2000000000b */
[C---:B------:R-:W-:Y:S01]  /*2420*/  FFMA R54, R4.reuse, R58, R17 ;  /* 0x0000003a04367223 */ /* 0x040fe20000000011 */
[C---:B------:R-:W-:Y:S01]  /*2430*/  FFMA R63, R9.reuse, R64, R36 ;  /* 0x00000040093f7223 */ /* 0x040fe20000000024 */
[----:B------:R-:W-:Y:S01]  /*2440*/  FFMA R58, R4, R2, R65 ;  /* 0x00000002043a7223 */ /* 0x000fe20000000041 */
[----:B------:R-:W1:Y:S01]  /*2450*/  SHFL.IDX PT, R36, R16, R19, 0x1f ;  /* 0x00001f1310247589 */ /* 0x000e6200000e0000 */
[----:B------:R-:W-:-:S03]  /*2460*/  FFMA R65, R9, R3, R100 ;  /* 0x0000000309417223 */ /* 0x000fc60000000064 */
[----:B------:R-:W2:Y:S01]  /*2470*/  SHFL.IDX PT, R100, R23, R19, 0x1f ;  /* 0x00001f1317647589 */ /* 0x000ea200000e0000 */
[----:B------:R-:W-:-:S03]  /*2480*/  FFMA R62, R4, R64, R15 ;  /* 0x00000040043e7223 */ /* 0x000fc6000000000f */
[----:B------:R-:W3:Y:S01]  /*2490*/  SHFL.IDX PT, R2, R14, R19, 0x1f ;  /* 0x00001f130e027589 */ /* 0x000ee200000e0000 */
[C---:B------:R-:W-:Y:S01]  /*24a0*/  FFMA R64, R4.reuse, R3, R67 ;  /* 0x0000000304407223 */ /* 0x040fe20000000043 */
[CC--:B0-----:R-:W-:Y:S01]  /*24b0*/  FFMA R66, R4.reuse, R96.reuse, R69 ;  /* 0x0000006004427223 */ /* 0x0c1fe20000000045 */
[C---:B------:R-:W-:Y:S02]  /*24c0*/  FFMA R67, R9.reuse, R96, R102 ;  /* 0x0000006009437223 */ /* 0x040fe40000000066 */
[----:B------:R0:W4:Y:S01]  /*24d0*/  SHFL.IDX PT, R96, R90, R19, 0x1f ;  /* 0x00001f135a607589 */ /* 0x00012200000e0000 */
[C---:B------:R-:W-:Y:S01]  /*24e0*/  FFMA R75, R4.reuse, R78, R75 ;  /* 0x0000004e044b7223 */ /* 0x040fe2000000004b */
[C---:B------:R-:W-:Y:S01]  /*24f0*/  FFMA R7, R4.reuse, R76, R7 ;  /* 0x0000004c04077223 */ /* 0x040fe20000000007 */
[C---:B-1----:R-:W-:Y:S01]  /*2500*/  FFMA R70, R4.reuse, R36, R73 ;  /* 0x0000002404467223 */ /* 0x042fe20000000049 */
[C---:B------:R-:W-:Y:S01]  /*2510*/  FFMA R73, R9.reuse, R76, R72 ;  /* 0x0000004c09497223 */ /* 0x040fe20000000048 */
[C---:B------:R-:W-:Y:S01]  /*2520*/  FFMA R78, R4.reuse, R108, R79 ;  /* 0x0000006c044e7223 */ /* 0x040fe2000000004f */
[CC--:B--2---:R-:W-:Y:S01]  /*2530*/  FFMA R76, R4.reuse, R100.reuse, R77 ;  /* 0x00000064044c7223 */ /* 0x0c4fe2000000004d */
[C---:B------:R-:W-:Y:S01]  /*2540*/  FFMA R77, R9.reuse, R100, R74 ;  /* 0x00000064094d7223 */ /* 0x040fe2000000004a */
[----:B------:R-:W-:Y:S01]  /*2550*/  MOV R74, R75 ;  /* 0x0000004b004a7202 */ /* 0x000fe20000000f00 */
[CC--:B---3--:R-:W-:Y:S01]  /*2560*/  FFMA R68, R4.reuse, R2.reuse, R71 ;  /* 0x0000000204447223 */ /* 0x0c8fe20000000047 */
[C---:B------:R-:W-:Y:S01]  /*2570*/  FFMA R69, R9.reuse, R2, R104 ;  /* 0x0000000209457223 */ /* 0x040fe20000000068 */
[C---:B------:R-:W-:Y:S01]  /*2580*/  FFMA R2, R4.reuse, R114, R83 ;  /* 0x0000007204027223 */ /* 0x040fe20000000053 */
[C---:B------:R-:W-:Y:S01]  /*2590*/  FFMA R71, R9.reuse, R36, R106 ;  /* 0x0000002409477223 */ /* 0x040fe2000000006a */
[----:B------:R-:W-:Y:S01]  /*25a0*/  FFMA R79, R4, R112, R81 ;  /* 0x00000070044f7223 */ /* 0x000fe20000000051 */
[----:B------:R-:W-:Y:S01]  /*25b0*/  FFMA R114, R9, R114, R80 ;  /* 0x0000007209727223 */ /* 0x000fe20000000050 */
[----:B------:R-:W-:-:S02]  /*25c0*/  IADD3 R3, PT, PT, -R61, R38, RZ ;  /* 0x000000263d037210 */ /* 0x000fc40007ffe1ff */
[----:B------:R-:W-:Y:S02]  /*25d0*/  MOV R83, R34 ;  /* 0x0000002200537202 */ /* 0x000fe40000000f00 */
[----:B------:R-:W-:Y:S02]  /*25e0*/  MOV R72, R7 ;  /* 0x0000000700487202 */ /* 0x000fe40000000f00 */
[----:B0-----:R-:W-:-:S07]  /*25f0*/  MOV R75, R110 ;  /* 0x0000006e004b7202 */ /* 0x001fce0000000f00 */
.L_x_162:
[----:B------:R-:W-:Y:S01]  /*2600*/  MOV R7, R3 ;  /* 0x0000000300077202 */ /* 0x000fe20000000f00 */
[-C--:B----4-:R-:W-:Y:S01]  /*2610*/  FFMA R81, R4, R96.reuse, R21 ;  /* 0x0000006004517223 */ /* 0x090fe20000000015 */
[----:B------:R-:W-:Y:S01]  /*2620*/  IADD3 R3, PT, PT, R26, 0x5, RZ ;  /* 0x000000051a037810 */ /* 0x000fe20007ffe0ff */
[----:B------:R-:W-:Y:S01]  /*2630*/  FFMA R36, R9, R96, R98 ;  /* 0x0000006009247223 */ /* 0x000fe20000000062 */
[----:B------:R-:W-:Y:S02]  /*2640*/  LOP3.LUT R34, R7, 0xfffffff8, RZ, 0xc0, !PT ;  /* 0xfffffff807227812 */ /* 0x000fe400078ec0ff */
[----:B------:R-:W-:Y:S02]  /*2650*/  MOV R80, R2 ;  /* 0x0000000200507202 */ /* 0x000fe40000000f00 */
[----:B------:R-:W-:Y:S02]  /*2660*/  IADD3 R34, PT, PT, R61, R34, RZ ;  /* 0x000000223d227210 */ /* 0x000fe40007ffe0ff */
[----:B------:R-:W-:-:S02]  /*2670*/  IADD3 R53, PT, PT, R53, 0x8, RZ ;  /* 0x0000000835357810 */ /* 0x000fc40007ffe0ff */
[----:B------:R-:W-:Y:S02]  /*2680*/  ISETP.GE.AND P0, PT, R3, R34, PT ;  /* 0x000000220300720c */ /* 0x000fe40003f06270 */
[----:B------:R-:W-:Y:S02]  /*2690*/  MOV R34, R114 ;  /* 0x0000007200227202 */ /* 0x000fe40000000f00 */
[----:B------:R-:W-:Y:S02]  /*26a0*/  IADD3 R51, PT, PT, R51, 0x8, RZ ;  /* 0x0000000833337810 */ /* 0x000fe40007ffe0ff */
[----:B------:R-:W-:Y:S02]  /*26b0*/  IADD3 R49, PT, PT, R49, 0x8, RZ ;  /* 0x0000000831317810 */ /* 0x000fe40007ffe0ff */
[----:B------:R-:W-:Y:S02]  /*26c0*/  IADD3 R47, PT, PT, R47, 0x8, RZ ;  /* 0x000000082f2f7810 */ /* 0x000fe40007ffe0ff */
[----:B------:R-:W-:-:S02]  /*26d0*/  IADD3 R45, PT, PT, R45, 0x8, RZ ;  /* 0x000000082d2d7810 */ /* 0x000fc40007ffe0ff */
[----:B------:R-:W-:Y:S02]  /*26e0*/  IADD3 R43, PT, PT, R43, 0x8, RZ ;  /* 0x000000082b2b7810 */ /* 0x000fe40007ffe0ff */
[----:B------:R-:W-:Y:S02]  /*26f0*/  IADD3 R41, PT, PT, R41, 0x8, RZ ;  /* 0x0000000829297810 */ /* 0x000fe40007ffe0ff */
        /* <DEDUP_REMOVED lines=11> */
[----:B------:R-:W-:Y:S02]  /*27b0*/  IADD3 R28, PT, PT, R28, -0x8, RZ ;  /* 0xfffffff81c1c7810 */ /* 0x000fe40007ffe0ff */
[----:B------:R-:W-:Y:S01]  /*27c0*/  IADD3 R91, PT, PT, R91, 0x8, RZ ;  /* 0x000000085b5b7810 */ /* 0x000fe20007ffe0ff */
[----:B------:R-:W-:Y:S06]  /*27d0*/  @!P0 BRA `(.L_x_5) ;  /* 0xffffffdc005c8947 */ /* 0x000fec000383ffff */
.L_x_1:
[----:B------:R-:W-:Y:S05]  /*27e0*/  BSYNC B0 ;  /* 0x0000000000007941 */ /* 0x000fea0003800000 */
.L_x_0:
[----:B------:R-:W0:Y:S01]  /*27f0*/  S2R R2, SR_CTAID.Y ;  /* 0x0000000000027919 */ /* 0x000e220000002600 */
[C---:B------:R-:W-:Y:S01]  /*2800*/  LOP3.LUT R26, R7.reuse, 0xfffffff8, RZ, 0xc0, !PT ;  /* 0xfffffff8071a7812 */ /* 0x040fe200078ec0ff */
[----:B------:R-:W-:Y:S01]  /*2810*/  BSSY.RECONVERGENT B0, `(.L_x_6) ;  /* 0x0000055000007945 */ /* 0x000fe20003800200 */
[----:B------:R-:W-:Y:S01]  /*2820*/  LOP3.LUT P0, RZ, R7, 0x18, RZ, 0xc0, !PT ;  /* 0x0000001807ff7812 */ /* 0x000fe2000780c0ff */
[----:B------:R-:W0:Y:S01]  /*2830*/  S2R R25, SR_TID.X ;  /* 0x0000000000197919 */ /* 0x000e220000002100 */
[----:B------:R-:W-:Y:S02]  /*2840*/  IADD3 R15, PT, PT, R61, R26, RZ ;  /* 0x0000001a3d0f7210 */ /* 0x000fe40007ffe0ff */
[----:B------:R-:W-:Y:S02]  /*2850*/  LOP3.LUT R28, R7, 0xfffffffc, RZ, 0xc0, !PT ;  /* 0xfffffffc071c7812 */ /* 0x000fe400078ec0ff */
[----:B------:R-:W-:Y:S02]  /*2860*/  ISETP.LE.OR P0, PT, R38, R15, P0 ;  /* 0x0000000f2600720c */ /* 0x000fe40000703670 */
[----:B------:R-:W-:-:S02]  /*2870*/  ISETP.GE.AND P1, PT, R26, R28, PT ;  /* 0x0000001c1a00720c */ /* 0x000fc40003f26270 */
[----:B------:R-:W-:Y:S02]  /*2880*/  MOV R13, R8 ;  /* 0x00000008000d7202 */ /* 0x000fe40000000f00 */
[----:B0-----:R-:W-:-:S05]  /*2890*/  LEA R11, R2, R25, 0x6 ;  /* 0x00000019020b7211 */ /* 0x001fca00078e30ff */
[----:B------:R-:W-:Y:S02]  /*28a0*/  IMAD R11, R42, 0x1400, R11 ;  /* 0x000014002a0b7824 */ /* 0x000fe400078e020b */
[----:B------:R-:W-:Y:S05]  /*28b0*/  @P0 BRA `(.L_x_7) ;  /* 0x0000000400280947 */ /* 0x000fea0003800000 */
[-C--:B------:R-:W-:Y:S02]  /*28c0*/  IADD3 R38, PT, PT, R38, -R15.reuse, RZ ;  /* 0x8000000f26267210 */ /* 0x080fe40007ffe0ff */
[----:B------:R-:W-:Y:S02]  /*28d0*/  MOV R59, R15 ;  /* 0x0000000f003b7202 */ /* 0x000fe40000000f00 */
[----:B------:R-:W-:-:S13]  /*28e0*/  ISETP.GE.U32.AND P0, PT, R25, R38, PT ;  /* 0x000000261900720c */ /* 0x000fda0003f06070 */
[----:B------:R-:W-:Y:S05]  /*28f0*/  @P0 BRA `(.L_x_7) ;  /* 0x0000000400180947 */ /* 0x000fea0003800000 */
[----:B------:R-:W-:Y:S01]  /*2900*/  IADD3 R25, PT, PT, R15, R25, RZ ;  /* 0x000000190f197210 */ /* 0x000fe20007ffe0ff */
[----:B------:R-:W0:Y:S03]  /*2910*/  LDC.64 R2, c[0x0][0x3a8] ;  /* 0x0000ea00ff027b82 */ /* 0x000e260000000a00 */
[----:B------:R-:W-:-:S04]  /*2920*/  IADD3 R4, PT, PT, R7, R25, RZ ;  /* 0x0000001907047210 */ /* 0x000fc80007ffe0ff */
[C---:B------:R-:W-:Y:S01]  /*2930*/  IADD3 R22, PT, PT, R7.reuse, R4, RZ ;  /* 0x0000000407167210 */ /* 0x040fe20007ffe0ff */
[----:B------:R-:W1:Y:S03]  /*2940*/  LDC.64 R90, c[0x0][0x3b0] ;  /* 0x0000ec00ff5a7b82 */ /* 0x000e660000000a00 */
[----:B------:R-:W-:-:S04]  /*2950*/  IADD3 R8, PT, PT, R7, R22, RZ ;  /* 0x0000001607087210 */ /* 0x000fc80007ffe0ff */
[----:B------:R-:W-:-:S04]  /*2960*/  IADD3 R6, PT, PT, R7, R8, RZ ;  /* 0x0000000807067210 */ /* 0x000fc80007ffe0ff */
[----:B------:R-:W-:-:S04]  /*2970*/  IADD3 R38, PT, PT, R7, R6, RZ ;  /* 0x0000000607267210 */ /* 0x000fc80007ffe0ff */
[----:B------:R-:W-:Y:S01]  /*2980*/  IADD3 R86, PT, PT, R7, R38, RZ ;  /* 0x0000002607567210 */ /* 0x000fe20007ffe0ff */
[----:B0-----:R-:W-:-:S03]  /*2990*/  IMAD.WIDE.U32 R2, R25, 0x4, R2 ;  /* 0x0000000419027825 */ /* 0x001fc600078e0002 */
[C---:B------:R-:W-:Y:S02]  /*29a0*/  IADD3 R12, PT, PT, R7.reuse, R86, RZ ;  /* 0x00000056070c7210 */ /* 0x040fe40007ffe0ff */
[----:B------:R0:W2:Y:S02]  /*29b0*/  LDG.E.CONSTANT R27, desc[UR4][R2.64] ;  /* 0x00000004021b7981 */ /* 0x0000a4000c1e9900 */
[----:B------:R-:W-:Y:S01]  /*29c0*/  IADD3 R88, PT, PT, R7, R12, RZ ;  /* 0x0000000c07587210 */ /* 0x000fe20007ffe0ff */
[----:B-1----:R-:W-:-:S03]  /*29d0*/  IMAD.WIDE.U32 R4, R4, 0x4, R90 ;  /* 0x0000000404047825 */ /* 0x002fc600078e005a */
[C---:B------:R-:W-:Y:S01]  /*29e0*/  IADD3 R16, PT, PT, R7.reuse, R88, RZ ;  /* 0x0000005807107210 */ /* 0x040fe20007ffe0ff */
[--C-:B------:R-:W-:Y:S01]  /*29f0*/  IMAD.WIDE.U32 R8, R8, 0x4, R90.reuse ;  /* 0x0000000408087825 */ /* 0x100fe200078e005a */
[----:B------:R1:W5:Y:S02]  /*2a00*/  LDG.E.CONSTANT R0, desc[UR4][R4.64] ;  /* 0x0000000404007981 */ /* 0x000364000c1e9900 */
[C---:B------:R-:W-:Y:S01]  /*2a10*/  IADD3 R18, PT, PT, R7.reuse, R16, RZ ;  /* 0x0000001007127210 */ /* 0x040fe20007ffe0ff */
[--C-:B0-----:R-:W-:Y:S01]  /*2a20*/  IMAD.WIDE.U32 R2, R6, 0x4, R90.reuse ;  /* 0x0000000406027825 */ /* 0x101fe200078e005a */
[----:B------:R0:W5:Y:S02]  /*2a30*/  LDG.E.CONSTANT R82, desc[UR4][R8.64] ;  /* 0x0000000408527981 */ /* 0x000164000c1e9900 */
[C---:B------:R-:W-:Y:S01]  /*2a40*/  IADD3 R20, PT, PT, R7.reuse, R18, RZ ;  /* 0x0000001207147210 */ /* 0x040fe20007ffe0ff */
[--C-:B------:R-:W-:Y:S01]  /*2a50*/  IMAD.WIDE.U32 R12, R12, 0x4, R90.reuse ;  /* 0x000000040c0c7825 */ /* 0x100fe200078e005a */
[----:B------:R3:W5:Y:S02]  /*2a60*/  LDG.E.CONSTANT R84, desc[UR4][R2.64] ;  /* 0x0000000402547981 */ /* 0x000764000c1e9900 */
[----:B------:R-:W-:Y:S01]  /*2a70*/  IADD3 R6, PT, PT, R7, R20, RZ ;  /* 0x0000001407067210 */ /* 0x000fe20007ffe0ff */
[----:B------:R-:W-:-:S02]  /*2a80*/  IMAD.WIDE.U32 R38, R38, 0x4, R90 ;  /* 0x0000000426267825 */ /* 0x000fc400078e005a */
[----:B------:R4:W5:Y:S01]  /*2a90*/  LDG.E.CONSTANT R12, desc[UR4][R12.64] ;  /* 0x000000040c0c7981 */ /* 0x000962000c1e9900 */
[----:B-1----:R-:W-:Y:S01]  /*2aa0*/  IADD3 R4, PT, PT, R7, R6, RZ ;  /* 0x0000000607047210 */ /* 0x002fe20007ffe0ff */
[--C-:B------:R-:W-:Y:S02]  /*2ab0*/  IMAD.WIDE.U32 R24, R25, 0x4, R90.reuse ;  /* 0x0000000419187825 */ /* 0x100fe400078e005a */
[----:B------:R1:W5:Y:S01]  /*2ac0*/  LDG.E.CONSTANT R85, desc[UR4][R38.64] ;  /* 0x0000000426557981 */ /* 0x000362000c1e9900 */
[C---:B------:R-:W-:Y:S01]  /*2ad0*/  IADD3 R5, PT, PT, R7.reuse, R4, RZ ;  /* 0x0000000407057210 */ /* 0x040fe20007ffe0ff */
[--C-:B0-----:R-:W-:Y:S02]  /*2ae0*/  IMAD.WIDE.U32 R8, R4, 0x4, R90.reuse ;  /* 0x0000000404087825 */ /* 0x101fe400078e005a */
[----:B------:R-:W5:Y:S01]  /*2af0*/  LDG.E.CONSTANT R24, desc[UR4][R24.64] ;  /* 0x0000000418187981 */ /* 0x000f62000c1e9900 */
[----:B---3--:R-:W-:Y:S01]  /*2b00*/  IADD3 R2, PT, PT, R7, R5, RZ ;  /* 0x0000000507027210 */ /* 0x008fe20007ffe0ff */
[----:B------:R-:W-:-:S03]  /*2b10*/  IMAD.WIDE.U32 R22, R22, 0x4, R90 ;  /* 0x0000000416167825 */ /* 0x000fc600078e005a */
[----:B----4-:R-:W-:Y:S01]  /*2b20*/  IADD3 R13, PT, PT, R7, R2, RZ ;  /* 0x00000002070d7210 */ /* 0x010fe20007ffe0ff */
[--C-:B------:R-:W-:Y:S02]  /*2b30*/  IMAD.WIDE.U32 R86, R86, 0x4, R90.reuse ;  /* 0x0000000456567825 */ /* 0x100fe400078e005a */
[----:B------:R-:W5:Y:S02]  /*2b40*/  LDG.E.CONSTANT R22, desc[UR4][R22.64] ;  /* 0x0000000416167981 */ /* 0x000f64000c1e9900 */
[--C-:B------:R-:W-:Y:S02]  /*2b50*/  IMAD.WIDE.U32 R88, R88, 0x4, R90.reuse ;  /* 0x0000000458587825 */ /* 0x100fe400078e005a */
[----:B------:R-:W5:Y:S02]  /*2b60*/  LDG.E.CONSTANT R86, desc[UR4][R86.64] ;  /* 0x0000000456567981 */ /* 0x000f64000c1e9900 */
[--C-:B------:R-:W-:Y:S02]  /*2b70*/  IMAD.WIDE.U32 R16, R16, 0x4, R90.reuse ;  /* 0x0000000410107825 */ /* 0x100fe400078e005a */
[----:B------:R2:W5:Y:S02]  /*2b80*/  LDG.E.CONSTANT R14, desc[UR4][R88.64] ;  /* 0x00000004580e7981 */ /* 0x000564000c1e9900 */
[----:B------:R-:W-:-:S02]  /*2b90*/  IMAD.WIDE.U32 R18, R18, 0x4, R90 ;  /* 0x0000000412127825 */ /* 0x000fc400078e005a */
[----:B------:R-:W5:Y:S02]  /*2ba0*/  LDG.E.CONSTANT R16, desc[UR4][R16.64] ;  /* 0x0000000410107981 */ /* 0x000f64000c1e9900 */
[--C-:B------:R-:W-:Y:S02]  /*2bb0*/  IMAD.WIDE.U32 R20, R20, 0x4, R90.reuse ;  /* 0x0000000414147825 */ /* 0x100fe400078e005a */
[----:B------:R0:W5:Y:S02]  /*2bc0*/  LDG.E.CONSTANT R18, desc[UR4][R18.64] ;  /* 0x0000000412127981 */ /* 0x000164000c1e9900 */
[--C-:B-1----:R-:W-:Y:S02]  /*2bd0*/  IMAD.WIDE.U32 R38, R6, 0x4, R90.reuse ;  /* 0x0000000406267825 */ /* 0x102fe400078e005a */
[----:B------:R1:W5:Y:S02]  /*2be0*/  LDG.E.CONSTANT R20, desc[UR4][R20.64] ;  /* 0x0000000414147981 */ /* 0x000364000c1e9900 */
[----:B------:R-:W-:-:S02]  /*2bf0*/  IMAD.WIDE.U32 R4, R5, 0x4, R90 ;  /* 0x0000000405047825 */ /* 0x000fc400078e005a */
[----:B------:R-:W5:Y:S02]  /*2c00*/  LDG.E.CONSTANT R23, desc[UR4][R38.64] ;  /* 0x0000000426177981 */ /* 0x000f64000c1e9900 */
[--C-:B------:R-:W-:Y:S02]  /*2c10*/  IMAD.WIDE.U32 R2, R2, 0x4, R90.reuse ;  /* 0x0000000402027825 */ /* 0x100fe400078e005a */
[----:B------:R3:W5:Y:S02]  /*2c20*/  LDG.E.CONSTANT R6, desc[UR4][R8.64] ;  /* 0x0000000408067981 */ /* 0x000764000c1e9900 */
[----:B------:R-:W-:Y:S02]  /*2c30*/  IMAD.WIDE.U32 R90, R13, 0x4, R90 ;  /* 0x000000040d5a7825 */ /* 0x000fe400078e005a */
[----:B------:R4:W5:Y:S04]  /*2c40*/  LDG.E.CONSTANT R13, desc[UR4][R4.64] ;  /* 0x00000004040d7981 */ /* 0x000968000c1e9900 */
[----:B------:R4:W5:Y:S04]  /*2c50*/  LDG.E.CONSTANT R10, desc[UR4][R2.64] ;  /* 0x00000004020a7981 */ /* 0x000968000c1e9900 */
[----:B------:R4:W5:Y:S01]  /*2c60*/  LDG.E.CONSTANT R90, desc[UR4][R90.64] ;  /* 0x000000045a5a7981 */ /* 0x000962000c1e9900 */
[----:B--2---:R-:W-:-:S04]  /*2c70*/  SHF.R.S32.HI R88, RZ, 0x1f, R27 ;  /* 0x0000001fff587819 */ /* 0x004fc8000001141b */
[----:B------:R-:W-:-:S04]  /*2c80*/  LEA.HI R88, R88, R27, RZ, 0x4 ;  /* 0x0000001b58587211 */ /* 0x000fc800078f20ff */
[----:B0-----:R-:W-:Y:S01]  /*2c90*/  SHF.R.S32.HI R19, RZ, 0x4, R88 ;  /* 0x00000004ff137819 */ /* 0x001fe20000011458 */
[----:B------:R-:W-:-:S04]  /*2ca0*/  IMAD.HI R17, R27, 0x66666667, RZ ;  /* 0x666666671b117827 */ /* 0x000fc800078e02ff */
[----:B-1----:R-:W-:Y:S01]  /*2cb0*/  IMAD.HI R21, R19, 0x66666667, RZ ;  /* 0x6666666713157827 */ /* 0x002fe200078e02ff */
[----:B---3--:R-:W-:-:S04]  /*2cc0*/  SHF.R.U32.HI R8, RZ, 0x1f, R17 ;  /* 0x0000001fff087819 */ /* 0x008fc80000011611 */
[----:B------:R-:W-:Y:S02]  /*2cd0*/  SHF.R.U32.HI R92, RZ, 0x1, R21 ;  /* 0x00000001ff5c7819 */ /* 0x000fe40000011615 */
[----:B------:R-:W-:Y:S02]  /*2ce0*/  LOP3.LUT R88, R88, 0x3fffff0, RZ, 0xc0, !PT ;  /* 0x03fffff058587812 */ /* 0x000fe400078ec0ff */
[----:B------:R-:W-:Y:S02]  /*2cf0*/  LEA.HI R92, R21, R92, RZ, 0x1 ;  /* 0x0000005c155c7211 */ /* 0x000fe400078f08ff */
[----:B------:R-:W-:Y:S02]  /*2d00*/  LEA.HI R8, R17, R8, RZ, 0x1b ;  /* 0x0000000811087211 */ /* 0x000fe400078fd8ff */
[----:B------:R-:W-:Y:S01]  /*2d10*/  IADD3 R27, PT, PT, R27, -R88, RZ ;  /* 0x800000581b1b7210 */ /* 0x000fe20007ffe0ff */
[----:B------:R-:W-:-:S04]  /*2d20*/  IMAD R92, R92, -0x5, R19 ;  /* 0xfffffffb5c5c7824 */ /* 0x000fc800078e0213 */
[----:B------:R-:W-:Y:S01]  /*2d30*/  IMAD R27, R8, 0x50, R27 ;  /* 0x00000050081b7824 */ /* 0x000fe200078e021b */
[----:B------:R-:W-:-:S04]  /*2d40*/  LEA R92, R92, R11, 0xa ;  /* 0x0000000b5c5c7211 */ /* 0x000fc800078e50ff */
[----:B----4-:R-:W-:-:S07]  /*2d50*/  LEA R88, R27, R92, 0x6 ;  /* 0x0000005c1b587211 */ /* 0x010fce00078e30ff */
.L_x_7:
[----:B------:R-:W-:Y:S05]  /*2d60*/  BSYNC.RECONVERGENT B0 ;  /* 0x0000000000007941 */ /* 0x000fea0003800200 */
.L_x_6:
[----:B------:R-:W-:Y:S04]  /*2d70*/  BSSY B0, `(.L_x_8) ;  /* 0x000018b000007945 */ /* 0x000fe80003800000 */
[----:B------:R-:W-:Y:S05]  /*2d80*/  @P1 BRA `(.L_x_9) ;  /* 0x0000001800241947 */ /* 0x000fea0003800000 */
[----:B------:R-:W-:Y:S01]  /*2d90*/  UMOV UR6, 0xffffffff ;  /* 0xffffffff00067882 */ /* 0x000fe20000000000 */
[----:B------:R-:W-:Y:S02]  /*2da0*/  IADD3 R25, PT, PT, R15, -R59, RZ ;  /* 0x8000003b0f197210 */ /* 0x000fe40007ffe0ff */
[----:B------:R-:W-:Y:S05]  /*2db0*/  BRA.DIV UR6, `(.L_x_10) ;  /* 0x0000006a06707947 */ /* 0x000fea000b800000 */
[----:B-----5:R-:W0:Y:S01]  /*2dc0*/  SHFL.IDX PT, R8, R0, R25, 0x1f ;  /* 0x00001f1900087589 */ /* 0x020e2200000e0000 */
[----:B------:R-:W1:Y:S03]  /*2dd0*/  LDC.64 R2, c[0x0][0x380] ;  /* 0x0000e000ff027b82 */ /* 0x000e660000000a00 */
[----:B------:R-:W2:Y:S04]  /*2de0*/  SHFL.IDX PT, R35, R22, R25, 0x1f ;  /* 0x00001f1916237589 */ /* 0x000ea800000e0000 */
[----:B------:R-:W1:Y:S04]  /*2df0*/  SHFL.IDX PT, R5, R88, R25, 0x1f ;  /* 0x00001f1958057589 */ /* 0x000e6800000e0000 */
[----:B------:R-:W3:Y:S01]  /*2e00*/  SHFL.IDX PT, R41, R82, R25, 0x1f ;  /* 0x00001f1952297589 */ /* 0x000ee200000e0000 */
[----:B0-----:R-:W-:-:S02]  /*2e10*/  FSETP.GT.AND P2, PT, R8, RZ, PT ;  /* 0x000000ff0800720b */ /* 0x001fc40003f44000 */
[----:B--2---:R-:W-:Y:S01]  /*2e20*/  FSETP.GT.AND P3, PT, R35, RZ, PT ;  /* 0x000000ff2300720b */ /* 0x004fe20003f64000 */
[----:B-1----:R-:W-:-:S10]  /*2e30*/  IMAD.WIDE R4, R5, 0x4, R2 ;  /* 0x0000000405047825 */ /* 0x002fd400078e0202 */
[----:B------:R-:W2:Y:S04]  /*2e40*/  @P2 LDG.E.CONSTANT R19, desc[UR4][R4.64] ;  /* 0x0000000404132981 */ /* 0x000ea8000c1e9900 */
[----:B------:R-:W4:Y:S04]  /*2e50*/  @P3 LDG.E.CONSTANT R98, desc[UR4][R4.64] ;  /* 0x0000000404623981 */ /* 0x000f28000c1e9900 */
[----:B------:R-:W4:Y:S04]  /*2e60*/  @P2 LDG.E.CONSTANT R37, desc[UR4][R4.64+0x80] ;  /* 0x0000800404252981 */ /* 0x000f28000c1e9900 */
[----:B------:R-:W0:Y:S01]  /*2e70*/  SHFL.IDX PT, R33, R84, R25, 0x1f ;  /* 0x00001f1954217589 */ /* 0x000e2200000e0000 */
[----:B---3--:R-:W-:-:S03]  /*2e80*/  FSETP.GT.AND P5, PT, R41, RZ, PT ;  /* 0x000000ff2900720b */ /* 0x008fc60003fa4000 */
[----:B------:R-:W3:Y:S10]  /*2e90*/  @P3 LDG.E.CONSTANT R96, desc[UR4][R4.64+0x80] ;  /* 0x0000800404603981 */ /* 0x000ef4000c1e9900 */
[----:B------:R-:W3:Y:S04]  /*2ea0*/  @P5 LDG.E.CONSTANT R104, desc[UR4][R4.64] ;  /* 0x0000000404685981 */ /* 0x000ee8000c1e9900 */
[----:B------:R-:W3:Y:S01]  /*2eb0*/  @P5 LDG.E.CONSTANT R112, desc[UR4][R4.64+0x80] ;  /* 0x0000800404705981 */ /* 0x000ee2000c1e9900 */
[----:B0-----:R-:W-:-:S03]  /*2ec0*/  FSETP.GT.AND P6, PT, R33, RZ, PT ;  /* 0x000000ff2100720b */ /* 0x001fc60003fc4000 */
[----:B------:R-:W0:Y:S10]  /*2ed0*/  SHFL.IDX PT, R31, R85, R25, 0x1f ;  /* 0x00001f19551f7589 */ /* 0x000e3400000e0000 */
[----:B------:R-:W3:Y:S04]  /*2ee0*/  @P6 LDG.E.CONSTANT R118, desc[UR4][R4.64] ;  /* 0x0000000404766981 */ /* 0x000ee8000c1e9900 */
[----:B------:R-:W3:Y:S01]  /*2ef0*/  @P6 LDG.E.CONSTANT R120, desc[UR4][R4.64+0x80] ;  /* 0x0000800404786981 */ /* 0x000ee2000c1e9900 */
[----:B0-----:R-:W-:-:S13]  /*2f00*/  FSETP.GT.AND P0, PT, R31, RZ, PT ;  /* 0x000000ff1f00720b */ /* 0x001fda0003f04000 */
[----:B------:R-:W3:Y:S04]  /*2f10*/  @P0 LDG.E.CONSTANT R38, desc[UR4][R4.64] ;  /* 0x0000000404260981 */ /* 0x000ee8000c1e9900 */
[----:B------:R-:W0:Y:S01]  /*2f20*/  SHFL.IDX PT, R27, R86, R25, 0x1f ;  /* 0x00001f19561b7589 */ /* 0x000e2200000e0000 */
[----:B------:R-:W-:Y:S01]  /*2f30*/  HFMA2 R9, -RZ, RZ, 0, 0 ;  /* 0x00000000ff097431 */ /* 0x000fe200000001ff */
[----:B------:R-:W-:Y:S02]  /*2f40*/  MOV R17, RZ ;  /* 0x000000ff00117202 */ /* 0x000fe40000000f00 */
[----:B------:R-:W3:Y:S04]  /*2f50*/  @P0 LDG.E.CONSTANT R100, desc[UR4][R4.64+0x80] ;  /* 0x0000800404640981 */ /* 0x000ee8000c1e9900 */
[----:B------:R-:W-:Y:S04]  /*2f60*/  SHFL.IDX PT, R21, R14, R25, 0x1f ;  /* 0x00001f190e157589 */ /* 0x000fe800000e0000 */
[----:B------:R-:W1:Y:S01]  /*2f70*/  SHFL.IDX PT, R29, R12, R25, 0x1f ;  /* 0x00001f190c1d7589 */ /* 0x000e6200000e0000 */
[----:B0-----:R-:W-:Y:S01]  /*2f80*/  FSETP.GT.AND P1, PT, R27, RZ, PT ;  /* 0x000000ff1b00720b */ /* 0x001fe20003f24000 */
[----:B------:R-:W-:-:S12]  /*2f90*/  HFMA2 R15, -RZ, RZ, 0, 0 ;  /* 0x00000000ff0f7431 */ /* 0x000fd800000001ff */
[----:B------:R-:W3:Y:S04]  /*2fa0*/  @P1 LDG.E.CONSTANT R114, desc[UR4][R4.64] ;  /* 0x0000000404721981 */ /* 0x000ee8000c1e9900 */
[----:B------:R-:W3:Y:S01]  /*2fb0*/  @P1 LDG.E.CONSTANT R116, desc[UR4][R4.64+0x80] ;  /* 0x0000800404741981 */ /* 0x000ee2000c1e9900 */
[----:B------:R-:W-:Y:S02]  /*2fc0*/  HFMA2 R39, -RZ, RZ, 0, 0 ;  /* 0x00000000ff277431 */ /* 0x000fe400000001ff */
[----:B--2---:R-:W-:-:S05]  /*2fd0*/  @P2 FMUL R19, R19, R8 ;  /* 0x0000000813132220 */ /* 0x004fca0000400000 */
[----:B------:R-:W-:Y:S01]  /*2fe0*/  @P2 MOV R9, R19 ;  /* 0x0000001300092202 */ /* 0x000fe20000000f00 */
[----:B----4-:R-:W-:-:S05]  /*2ff0*/  @P3 FMUL R19, R98, R35 ;  /* 0x0000002362133220 */ /* 0x010fca0000400000 */
[----:B------:R-:W-:Y:S02]  /*3000*/  @P3 MOV R17, R19 ;  /* 0x0000001300113202 */ /* 0x000fe40000000f00 */
[----:B------:R-:W0:Y:S01]  /*3010*/  SHFL.IDX PT, R19, R16, R25, 0x1f ;  /* 0x00001f1910137589 */ /* 0x000e2200000e0000 */
[----:B------:R-:W-:Y:S01]  /*3020*/  @P2 FMUL R8, R37, R8 ;  /* 0x0000000825082220 */ /* 0x000fe20000400000 */
[----:B------:R-:W-:-:S04]  /*3030*/  FADD R46, R46, R9 ;  /* 0x000000092e2e7221 */ /* 0x000fc80000000000 */
[----:B------:R-:W-:Y:S02]  /*3040*/  @P2 MOV R15, R8 ;  /* 0x00000008000f2202 */ /* 0x000fe40000000f00 */
[----:B------:R-:W2:Y:S01]  /*3050*/  SHFL.IDX PT, R8, R18, R25, 0x1f ;  /* 0x00001f1912087589 */ /* 0x000ea200000e0000 */
[----:B------:R-:W-:Y:S02]  /*3060*/  HFMA2 R9, -RZ, RZ, 0, 0 ;  /* 0x00000000ff097431 */ /* 0x000fe400000001ff */
[----:B---3--:R-:W-:Y:S01]  /*3070*/  @P3 FMUL R35, R96, R35 ;  /* 0x0000002360233220 */ /* 0x008fe20000400000 */
[----:B-1----:R-:W-:-:S04]  /*3080*/  FSETP.GT.AND P2, PT, R29, RZ, PT ;  /* 0x000000ff1d00720b */ /* 0x002fc80003f44000 */
[----:B------:R-:W-:Y:S02]  /*3090*/  @P3 MOV R9, R35 ;  /* 0x0000002300093202 */ /* 0x000fe40000000f00 */
[----:B------:R-:W-:Y:S02]  /*30a0*/  FSETP.GT.AND P3, PT, R21, RZ, PT ;  /* 0x000000ff1500720b */ /* 0x000fe40003f64000 */
[----:B0-----:R-:W-:Y:S01]  /*30b0*/  FSETP.GT.AND P4, PT, R19, RZ, PT ;  /* 0x000000ff1300720b */ /* 0x001fe20003f84000 */
[-C--:B------:R-:W-:Y:S01]  /*30c0*/  @P5 FMUL R37, R104, R41.reuse ;  /* 0x0000002968255220 */ /* 0x080fe20000400000 */
[----:B------:R-:W-:Y:S02]  /*30d0*/  HFMA2 R35, -RZ, RZ, 0, 0 ;  /* 0x00000000ff237431 */ /* 0x000fe400000001ff */
[----:B------:R-:W-:Y:S01]  /*30e0*/  @P5 FMUL R41, R112, R41 ;  /* 0x0000002970295220 */ /* 0x000fe20000400000 */
[----:B------:R-:W3:Y:S01]  /*30f0*/  @P2 LDG.E.CONSTANT R108, desc[UR4][R4.64] ;  /* 0x00000004046c2981 */ /* 0x000ee2000c1e9900 */
[----:B------:R-:W-:-:S05]  /*3100*/  @P5 MOV R35, R37 ;  /* 0x0000002500235202 */ /* 0x000fca0000000f00 */
[----:B------:R-:W4:Y:S04]  /*3110*/  @P3 LDG.E.CONSTANT R110, desc[UR4][R4.64] ;  /* 0x00000004046e3981 */ /* 0x000f28000c1e9900 */
[----:B------:R-:W4:Y:S04]  /*3120*/  @P4 LDG.E.CONSTANT R104, desc[UR4][R4.64] ;  /* 0x0000000404684981 */ /* 0x000f28000c1e9900 */
[----:B------:R-:W4:Y:S01]  /*3130*/  @P4 LDG.E.CONSTANT R96, desc[UR4][R4.64+0x80] ;  /* 0x0000800404604981 */ /* 0x000f22000c1e9900 */
[----:B------:R-:W-:Y:S02]  /*3140*/  @P5 MOV R39, R41 ;  /* 0x0000002900275202 */ /* 0x000fe40000000f00 */
[----:B--2---:R-:W-:Y:S01]  /*3150*/  FSETP.GT.AND P5, PT, R8, RZ, PT ;  /* 0x000000ff0800720b */ /* 0x004fe20003fa4000 */
[----:B------:R-:W2:Y:S01]  /*3160*/  @P3 LDG.E.CONSTANT R112, desc[UR4][R4.64+0x80] ;  /* 0x0000800404703981 */ /* 0x000ea2000c1e9900 */
[----:B------:R-:W-:Y:S01]  /*3170*/  FADD R48, R48, R15 ;  /* 0x0000000f30307221 */ /* 0x000fe20000000000 */
[----:B------:R-:W-:Y:S01]  /*3180*/  FADD R50, R50, R17 ;  /* 0x0000001132327221 */ /* 0x000fe20000000000 */
[----:B------:R-:W-:Y:S01]  /*3190*/  @P6 FMUL R37, R118, R33 ;  /* 0x0000002176256220 */ /* 0x000fe20000400000 */
[----:B------:R-:W2:Y:S01]  /*31a0*/  @P2 LDG.E.CONSTANT R106, desc[UR4][R4.64+0x80] ;  /* 0x00008004046a2981 */ /* 0x000ea2000c1e9900 */
[----:B------:R-:W-:-:S02]  /*31b0*/  HFMA2 R15, -RZ, RZ, 0, 0 ;  /* 0x00000000ff0f7431 */ /* 0x000fc400000001ff */
[----:B------:R-:W-:Y:S01]  /*31c0*/  @P6 FMUL R33, R120, R33 ;  /* 0x0000002178216220 */ /* 0x000fe20000400000 */
[----:B------:R-:W-:Y:S01]  /*31d0*/  HFMA2 R17, -RZ, RZ, 0, 0 ;  /* 0x00000000ff117431 */ /* 0x000fe200000001ff */
[----:B------:R-:W-:-:S03]  /*31e0*/  @P6 MOV R15, R37 ;  /* 0x00000025000f6202 */ /* 0x000fc60000000f00 */
[----:B------:R-:W2:Y:S01]  /*31f0*/  @P5 LDG.E.CONSTANT R41, desc[UR4][R4.64] ;  /* 0x0000000404295981 */ /* 0x000ea2000c1e9900 */
[----:B------:R-:W-:-:S03]  /*3200*/  @P6 MOV R17, R33 ;  /* 0x0000002100116202 */ /* 0x000fc60000000f00 */
[----:B------:R-:W2:Y:S04]  /*3210*/  @P5 LDG.E.CONSTANT R37, desc[UR4][R4.64+0x80] ;  /* 0x0000800404255981 */ /* 0x000ea8000c1e9900 */
[----:B------:R-:W0:Y:S01]  /*3220*/  SHFL.IDX PT, R33, R20, R25, 0x1f ;  /* 0x00001f1914217589 */ /* 0x000e2200000e0000 */
[----:B------:R-:W-:Y:S01]  /*3230*/  FADD R52, R52, R9 ;  /* 0x0000000934347221 */ /* 0x000fe20000000000 */
[----:B------:R-:W-:Y:S02]  /*3240*/  HFMA2 R9, -RZ, RZ, 0, 0 ;  /* 0x00000000ff097431 */ /* 0x000fe400000001ff */
[----:B------:R-:W-:-:S05]  /*3250*/  @P0 FMUL R38, R38, R31 ;  /* 0x0000001f26260220 */ /* 0x000fca0000400000 */
[----:B------:R-:W-:Y:S02]  /*3260*/  @P0 MOV R9, R38 ;  /* 0x0000002600090202 */ /* 0x000fe40000000f00 */
[----:B0-----:R-:W-:-:S13]  /*3270*/  FSETP.GT.AND P6, PT, R33, RZ, PT ;  /* 0x000000ff2100720b */ /* 0x001fda0003fc4000 */
[----:B------:R-:W2:Y:S04]  /*3280*/  @P6 LDG.E.CONSTANT R98, desc[UR4][R4.64] ;  /* 0x0000000404626981 */ /* 0x000ea8000c1e9900 */
[----:B------:R-:W2:Y:S01]  /*3290*/  @P6 LDG.E.CONSTANT R38, desc[UR4][R4.64+0x80] ;  /* 0x0000800404266981 */ /* 0x000ea2000c1e9900 */
[----:B------:R-:W-:Y:S02]  /*32a0*/  HFMA2 R92, -RZ, RZ, 0, 0 ;  /* 0x00000000ff5c7431 */ /* 0x000fe400000001ff */
[----:B------:R-:W-:-:S05]  /*32b0*/  @P0 FMUL R31, R100, R31 ;  /* 0x0000001f641f0220 */ /* 0x000fca0000400000 */
[----:B------:R-:W-:Y:S01]  /*32c0*/  @P0 MOV R92, R31 ;  /* 0x0000001f005c0202 */ /* 0x000fe20000000f00 */
[-C--:B------:R-:W-:Y:S01]  /*32d0*/  @P1 FMUL R114, R114, R27.reuse ;  /* 0x0000001b72721220 */ /* 0x080fe20000400000 */
[----:B------:R-:W-:-:S03]  /*32e0*/  @P1 FMUL R27, R116, R27 ;  /* 0x0000001b741b1220 */ /* 0x000fc60000400000 */
[----:B------:R-:W-:Y:S01]  /*32f0*/  FADD R63, R63, R92 ;  /* 0x0000005c3f3f7221 */ /* 0x000fe20000000000 */
[----:B------:R-:W-:Y:S01]  /*3300*/  HFMA2 R92, -RZ, RZ, 0, 0 ;  /* 0x00000000ff5c7431 */ /* 0x000fe200000001ff */
[----:B------:R-:W-:Y:S02]  /*3310*/  @P1 MOV R92, R27 ;  /* 0x0000001b005c1202 */ /* 0x000fe40000000f00 */
[----:B------:R-:W0:Y:S01]  /*3320*/  SHFL.IDX PT, R27, R6, R25, 0x1f ;  /* 0x00001f19061b7589 */ /* 0x000e2200000e0000 */
[----:B------:R-:W-:-:S03]  /*3330*/  FADD R54, R54, R35 ;  /* 0x0000002336367221 */ /* 0x000fc60000000000 */
[----:B------:R-:W1:Y:S04]  /*3340*/  SHFL.IDX PT, R31, R23, R25, 0x1f ;  /* 0x00001f19171f7589 */ /* 0x000e6800000e0000 */
[----:B------:R-:W2:Y:S01]  /*3350*/  SHFL.IDX PT, R35, R13, R25, 0x1f ;  /* 0x00001f190d237589 */ /* 0x000ea200000e0000 */
[----:B------:R-:W-:Y:S01]  /*3360*/  FADD R62, R62, R9 ;  /* 0x000000093e3e7221 */ /* 0x000fe20000000000 */
[----:B------:R-:W-:Y:S02]  /*3370*/  HFMA2 R9, -RZ, RZ, 0, 0 ;  /* 0x00000000ff097431 */ /* 0x000fe400000001ff */
[----:B------:R-:W-:Y:S02]  /*3380*/  FADD R56, R56, R39 ;  /* 0x0000002738387221 */ /* 0x000fe40000000000 */
[----:B------:R-:W2:Y:S01]  /*3390*/  SHFL.IDX PT, R39, R10, R25, 0x1f ;  /* 0x00001f190a277589 */ /* 0x000ea200000e0000 */
[----:B------:R-:W-:-:S03]  /*33a0*/  @P1 MOV R9, R114 ;  /* 0x0000007200091202 */ /* 0x000fc60000000f00 */
[----:B------:R-:W2:Y:S01]  /*33b0*/  SHFL.IDX PT, R100, R24, R25, 0x1f ;  /* 0x00001f1918647589 */ /* 0x000ea200000e0000 */
[----:B------:R-:W-:Y:S01]  /*33c0*/  FADD R58, R58, R15 ;  /* 0x0000000f3a3a7221 */ /* 0x000fe20000000000 */
[----:B------:R-:W-:Y:S01]  /*33d0*/  FADD R65, R65, R92 ;  /* 0x0000005c41417221 */ /* 0x000fe20000000000 */
[----:B------:R-:W-:Y:S02]  /*33e0*/  HFMA2 R15, -RZ, RZ, 0, 0 ;  /* 0x00000000ff0f7431 */ /* 0x000fe400000001ff */
[----:B------:R-:W-:Y:S01]  /*33f0*/  FADD R64, R64, R9 ;  /* 0x0000000940407221 */ /* 0x000fe20000000000 */
[----:B------:R-:W-:Y:S02]  /*3400*/  HFMA2 R9, -RZ, RZ, 0, 0 ;  /* 0x00000000ff097431 */ /* 0x000fe400000001ff */
[----:B------:R-:W-:Y:S01]  /*3410*/  HFMA2 R92, -RZ, RZ, 0, 0 ;  /* 0x00000000ff5c7431 */ /* 0x000fe200000001ff */
[----:B0-----:R-:W-:Y:S02]  /*3420*/  FSETP.GT.AND P1, PT, R27, RZ, PT ;  /* 0x000000ff1b00720b */ /* 0x001fe40003f24000 */
[----:B-1----:R-:W-:-:S02]  /*3430*/  FSETP.GT.AND P0, PT, R31, RZ, PT ;  /* 0x000000ff1f00720b */ /* 0x002fc40003f04000 */
[----:B------:R-:W-:Y:S01]  /*3440*/  MOV R94, RZ ;  /* 0x000000ff005e7202 */ /* 0x000fe20000000f00 */
[----:B------:R-:W-:Y:S01]  /*3450*/  FADD R60, R60, R17 ;  /* 0x000000113c3c7221 */ /* 0x000fe20000000000 */
[----:B------:R-:W-:Y:S02]  /*3460*/  HFMA2 R17, -RZ, RZ, 0, 0 ;  /* 0x00000000ff117431 */ /* 0x000fe400000001ff */
[----:B------:R-:W-:-:S05]  /*3470*/  HFMA2 R102, -RZ, RZ, 0, 0 ;  /* 0x00000000ff667431 */ /* 0x000fca00000001ff */
[----:B------:R-:W2:Y:S04]  /*3480*/  @P1 LDG.E.CONSTANT R114, desc[UR4][R4.64+0x80] ;  /* 0x0000800404721981 */ /* 0x000ea8000c1e9900 */
[----:B------:R-:W2:Y:S01]  /*3490*/  @P0 LDG.E.CONSTANT R116, desc[UR4][R4.64+0x80] ;  /* 0x0000800404740981 */ /* 0x000ea2000c1e9900 */
[----:B------:R-:W-:Y:S01]  /*34a0*/  IADD3 R45, PT, PT, R25, 0x2, RZ ;  /* 0x00000002192d7810 */ /* 0x000fe20007ffe0ff */
[----:B---3--:R-:W-:Y:S01]  /*34b0*/  @P2 FMUL R108, R108, R29 ;  /* 0x0000001d6c6c2220 */ /* 0x008fe20000400000 */
[-C--:B----4-:R-:W-:Y:S01]  /*34c0*/  @P4 FMUL R104, R104, R19.reuse ;  /* 0x0000001368684220 */ /* 0x090fe20000400000 */
[----:B------:R-:W-:Y:S02]  /*34d0*/  @P4 FMUL R19, R96, R19 ;  /* 0x0000001360134220 */ /* 0x000fe40000400000 */
[----:B------:R-:W0:Y:S01]  /*34e0*/  SHFL.IDX PT, R96, R90, R25, 0x1f ;  /* 0x00001f195a607589 */ /* 0x000e2200000e0000 */
[-C--:B------:R-:W-:Y:S01]  /*34f0*/  @P3 FMUL R110, R110, R21.reuse ;  /* 0x000000156e6e3220 */ /* 0x080fe20000400000 */
[----:B--2---:R-:W-:Y:S01]  /*3500*/  @P3 FMUL R21, R112, R21 ;  /* 0x0000001570153220 */ /* 0x004fe20000400000 */
[----:B------:R-:W-:Y:S01]  /*3510*/  @P2 MOV R9, R108 ;  /* 0x0000006c00092202 */ /* 0x000fe20000000f00 */
[----:B------:R-:W2:Y:S01]  /*3520*/  @P1 LDG.E.CONSTANT R112, desc[UR4][R4.64] ;  /* 0x0000000404701981 */ /* 0x000ea2000c1e9900 */
[----:B------:R-:W-:Y:S01]  /*3530*/  @P2 FMUL R29, R106, R29 ;  /* 0x0000001d6a1d2220 */ /* 0x000fe20000400000 */
[----:B------:R-:W-:-:S02]  /*3540*/  @P3 MOV R15, R110 ;  /* 0x0000006e000f3202 */ /* 0x000fc40000000f00 */
[----:B------:R-:W-:Y:S01]  /*3550*/  @P3 MOV R92, R21 ;  /* 0x00000015005c3202 */ /* 0x000fe20000000f00 */
[----:B------:R-:W-:Y:S01]  /*3560*/  FADD R66, R66, R9 ;  /* 0x0000000942427221 */ /* 0x000fe20000000000 */
[----:B------:R-:W-:Y:S01]  /*3570*/  FSETP.GT.AND P3, PT, R35, RZ, PT ;  /* 0x000000ff2300720b */ /* 0x000fe20003f64000 */
[----:B------:R-:W-:Y:S01]  /*3580*/  HFMA2 R9, -RZ, RZ, 0, 0 ;  /* 0x00000000ff097431 */ /* 0x000fe200000001ff */
[----:B------:R-:W-:Y:S01]  /*3590*/  @P2 MOV R94, R29 ;  /* 0x0000001d005e2202 */ /* 0x000fe20000000f00 */
[-C--:B------:R-:W-:Y:S01]  /*35a0*/  @P5 FMUL R41, R41, R8.reuse ;  /* 0x0000000829295220 */ /* 0x080fe20000400000 */
[----:B------:R-:W-:Y:S01]  /*35b0*/  FSETP.GT.AND P2, PT, R39, RZ, PT ;  /* 0x000000ff2700720b */ /* 0x000fe20003f44000 */
[----:B------:R-:W3:Y:S01]  /*35c0*/  @P0 LDG.E.CONSTANT R106, desc[UR4][R4.64] ;  /* 0x00000004046a0981 */ /* 0x000ee2000c1e9900 */
[----:B------:R-:W-:Y:S01]  /*35d0*/  @P5 FMUL R8, R37, R8 ;  /* 0x0000000825085220 */ /* 0x000fe20000400000 */
[----:B------:R-:W-:Y:S01]  /*35e0*/  FADD R67, R67, R94 ;  /* 0x0000005e43437221 */ /* 0x000fe20000000000 */
[----:B------:R-:W-:-:S02]  /*35f0*/  MOV R94, RZ ;  /* 0x000000ff005e7202 */ /* 0x000fc40000000f00 */
[----:B------:R-:W-:Y:S02]  /*3600*/  @P4 MOV R9, R104 ;  /* 0x0000006800094202 */ /* 0x000fe40000000f00 */
[----:B------:R-:W-:Y:S01]  /*3610*/  @P4 MOV R94, R19 ;  /* 0x00000013005e4202 */ /* 0x000fe20000000f00 */
[----:B------:R-:W4:Y:S01]  /*3620*/  @P3 LDG.E.CONSTANT R104, desc[UR4][R4.64] ;  /* 0x0000000404683981 */ /* 0x000f22000c1e9900 */
[----:B------:R-:W-:Y:S02]  /*3630*/  @P5 MOV R17, R41 ;  /* 0x0000002900115202 */ /* 0x000fe40000000f00 */
[----:B------:R-:W-:Y:S01]  /*3640*/  @P5 MOV R102, R8 ;  /* 0x0000000800665202 */ /* 0x000fe20000000f00 */
[----:B------:R-:W4:Y:S01]  /*3650*/  @P3 LDG.E.CONSTANT R110, desc[UR4][R4.64+0x80] ;  /* 0x00008004046e3981 */ /* 0x000f22000c1e9900 */
[----:B------:R-:W-:Y:S02]  /*3660*/  FSETP.GT.AND P4, PT, R100, RZ, PT ;  /* 0x000000ff6400720b */ /* 0x000fe40003f84000 */
[----:B0-----:R-:W-:Y:S01]  /*3670*/  FSETP.GT.AND P5, PT, R96, RZ, PT ;  /* 0x000000ff6000720b */ /* 0x001fe20003fa4000 */
[----:B------:R-:W-:Y:S01]  /*3680*/  FADD R68, R68, R15 ;  /* 0x0000000f44447221 */ /* 0x000fe20000000000 */
[----:B------:R-:W4:Y:S01]  /*3690*/  @P2 LDG.E.CONSTANT R108, desc[UR4][R4.64] ;  /* 0x00000004046c2981 */ /* 0x000f22000c1e9900 */
[----:B------:R-:W-:Y:S01]  /*36a0*/  IADD3 R15, PT, PT, R25, 0x1, RZ ;  /* 0x00000001190f7810 */ /* 0x000fe20007ffe0ff */
[----:B------:R-:W-:-:S02]  /*36b0*/  FADD R70, R70, R9 ;  /* 0x0000000946467221 */ /* 0x000fc40000000000 */
[----:B------:R-:W4:Y:S04]  /*36c0*/  @P2 LDG.E.CONSTANT R118, desc[UR4][R4.64+0x80] ;  /* 0x0000800404762981 */ /* 0x000f28000c1e9900 */
[----:B------:R-:W0:Y:S04]  /*36d0*/  SHFL.IDX PT, R9, R88, R15, 0x1f ;  /* 0x00001f0f58097589 */ /* 0x000e2800000e0000 */
[----:B------:R-:W4:Y:S04]  /*36e0*/  @P4 LDG.E.CONSTANT R29, desc[UR4][R4.64] ;  /* 0x00000004041d4981 */ /* 0x000f28000c1e9900 */
[----:B------:R-:W4:Y:S04]  /*36f0*/  @P5 LDG.E.CONSTANT R43, desc[UR4][R4.64+0x80] ;  /* 0x00008004042b5981 */ /* 0x000f28000c1e9900 */
[----:B------:R-:W4:Y:S04]  /*3700*/  @P5 LDG.E.CONSTANT R41, desc[UR4][R4.64] ;  /* 0x0000000404295981 */ /* 0x000f28000c1e9900 */
[----:B------:R1:W4:Y:S01]  /*3710*/  @P4 LDG.E.CONSTANT R37, desc[UR4][R4.64+0x80] ;  /* 0x0000800404254981 */ /* 0x000322000c1e9900 */
[-C--:B------:R-:W-:Y:S01]  /*3720*/  @P6 FMUL R98, R98, R33.reuse ;  /* 0x0000002162626220 */ /* 0x080fe20000400000 */
[----:B------:R-:W-:Y:S01]  /*3730*/  @P6 FMUL R33, R38, R33 ;  /* 0x0000002126216220 */ /* 0x000fe20000400000 */
[----:B------:R-:W-:-:S02]  /*3740*/  HFMA2 R38, -RZ, RZ, 0, 0 ;  /* 0x00000000ff267431 */ /* 0x000fc400000001ff */
[----:B0-----:R-:W-:-:S04]  /*3750*/  IMAD.WIDE R8, R9, 0x4, R2 ;  /* 0x0000000409087825 */ /* 0x001fc800078e0202 */
[----:B------:R-:W-:Y:S01]  /*3760*/  FADD R72, R72, R17 ;  /* 0x0000001148487221 */ /* 0x000fe20000000000 */
[----:B------:R-:W-:Y:S01]  /*3770*/  @P6 MOV R38, R33 ;  /* 0x0000002100266202 */ /* 0x000fe20000000f00 */
[----:B------:R-:W1:Y:S01]  /*3780*/  SHFL.IDX PT, R17, R88, R45, 0x1f ;  /* 0x00001f2d58117589 */ /* 0x000e6200000e0000 */
[----:B------:R-:W-:-:S03]  /*3790*/  IADD3 R33, PT, PT, R25, 0x3, RZ ;  /* 0x0000000319217810 */ /* 0x000fc60007ffe0ff */
[----:B------:R-:W4:Y:S04]  /*37a0*/  LDG.E.CONSTANT R19, desc[UR4][R8.64] ;  /* 0x0000000408137981 */ /* 0x000f28000c1e9900 */
[----:B------:R-:W4:Y:S04]  /*37b0*/  LDG.E.CONSTANT R21, desc[UR4][R8.64+0x80] ;  /* 0x0000800408157981 */ /* 0x000f28000c1e9900 */
[----:B------:R-:W0:Y:S01]  /*37c0*/  SHFL.IDX PT, R15, R88, R33, 0x1f ;  /* 0x00001f21580f7589 */ /* 0x000e2200000e0000 */
[----:B-1----:R-:W-:-:S05]  /*37d0*/  IMAD.WIDE R4, R17, 0x4, R2 ;  /* 0x0000000411047825 */ /* 0x002fca00078e0202 */
[----:B------:R-:W4:Y:S04]  /*37e0*/  LDG.E.CONSTANT R17, desc[UR4][R4.64] ;  /* 0x0000000404117981 */ /* 0x000f28000c1e9900 */
[----:B------:R1:W4:Y:S01]  /*37f0*/  LDG.E.CONSTANT R25, desc[UR4][R4.64+0x80] ;  /* 0x0000800404197981 */ /* 0x000322000c1e9900 */
[----:B0-----:R-:W-:-:S05]  /*3800*/  IMAD.WIDE R2, R15, 0x4, R2 ;  /* 0x000000040f027825 */ /* 0x001fca00078e0202 */
[----:B------:R-:W4:Y:S04]  /*3810*/  LDG.E.CONSTANT R8, desc[UR4][R2.64] ;  /* 0x0000000402087981 */ /* 0x000f28000c1e9900 */
[----:B------:R0:W4:Y:S01]  /*3820*/  LDG.E.CONSTANT R9, desc[UR4][R2.64+0x80] ;  /* 0x0000800402097981 */ /* 0x000122000c1e9900 */
[----:B------:R-:W-:Y:S02]  /*3830*/  HFMA2 R47, -RZ, RZ, 0, 0 ;  /* 0x00000000ff2f7431 */ /* 0x000fe400000001ff */
[----:B-1----:R-:W-:Y:S02]  /*3840*/  HFMA2 R5, -RZ, RZ, 0, 0 ;  /* 0x00000000ff057431 */ /* 0x002fe400000001ff */
[----:B0-----:R-:W-:Y:S01]  /*3850*/  HFMA2 R3, -RZ, RZ, 0, 0 ;  /* 0x00000000ff037431 */ /* 0x001fe200000001ff */
[----:B------:R-:W-:Y:S01]  /*3860*/  @P6 MOV R47, R98 ;  /* 0x00000062002f6202 */ /* 0x000fe20000000f00 */
[----:B------:R-:W-:-:S04]  /*3870*/  HFMA2 R15, -RZ, RZ, 0, 0 ;  /* 0x00000000ff0f7431 */ /* 0x000fc800000001ff */
[----:B------:R-:W-:Y:S01]  /*3880*/  FADD R98, R74, R47 ;  /* 0x0000002f4a627221 */ /* 0x000fe20000000000 */
[----:B------:R-:W-:Y:S01]  /*3890*/  HFMA2 R74, -RZ, RZ, 0, 0 ;  /* 0x00000000ff4a7431 */ /* 0x000fe200000001ff */
[----:B------:R-:W-:Y:S01]  /*38a0*/  IADD3 R26, PT, PT, -R59, R26, R61 ;  /* 0x0000001a3b1a7210 */ /* 0x000fe20007ffe13d */
[----:B------:R-:W-:Y:S01]  /*38b0*/  FADD R73, R73, R102 ;  /* 0x0000006649497221 */ /* 0x000fe20000000000 */
[----:B------:R-:W-:Y:S02]  /*38c0*/  FADD R71, R71, R94 ;  /* 0x0000005e47477221 */ /* 0x000fe40000000000 */
[----:B------:R-:W-:-:S05]  /*38d0*/  IADD3 R94, PT, PT, R26, 0x1, RZ ;  /* 0x000000011a5e7810 */ /* 0x000fca0007ffe0ff */
[----:B------:R-:W-:Y:S04]  /*38e0*/  SHFL.IDX PT, R45, R84, R94, 0x1f ;  /* 0x00001f5e542d7589 */ /* 0x000fe800000e0000 */
[----:B------:R-:W-:Y:S04]  /*38f0*/  SHFL.IDX PT, R4, R85, R94, 0x1f ;  /* 0x00001f5e55047589 */ /* 0x000fe800000e0000 */
[----:B------:R-:W-:Y:S01]  /*3900*/  SHFL.IDX PT, R33, R6, R94, 0x1f ;  /* 0x00001f5e06217589 */ /* 0x000fe200000e0000 */
[----:B------:R-:W-:Y:S01]  /*3910*/  FADD R69, R69, R92 ;  /* 0x0000005c45457221 */ /* 0x000fe20000000000 */
[----:B------:R-:W-:Y:S01]  /*3920*/  FADD R38, R75, R38 ;  /* 0x000000264b267221 */ /* 0x000fe20000000000 */
[-C--:B--2---:R-:W-:Y:S01]  /*3930*/  @P1 FMUL R112, R112, R27.reuse ;  /* 0x0000001b70701220 */ /* 0x084fe20000400000 */
[----:B------:R-:W-:-:S04]  /*3940*/  @P1 FMUL R27, R114, R27 ;  /* 0x0000001b721b1220 */ /* 0x000fc80000400000 */
[----:B------:R-:W-:Y:S02]  /*3950*/  @P1 MOV R3, R112 ;  /* 0x0000007000031202 */ /* 0x000fe40000000f00 */
[----:B------:R-:W-:Y:S01]  /*3960*/  @P1 MOV R5, R27 ;  /* 0x0000001b00051202 */ /* 0x000fe20000000f00 */
[-C--:B---3--:R-:W-:Y:S02]  /*3970*/  @P0 FMUL R106, R106, R31.reuse ;  /* 0x0000001f6a6a0220 */ /* 0x088fe40000400000 */
[----:B------:R-:W-:Y:S01]  /*3980*/  FADD R78, R78, R3 ;  /* 0x000000034e4e7221 */ /* 0x000fe20000000000 */
[----:B------:R-:W-:Y:S01]  /*3990*/  CS2R R2, SRZ ;  /* 0x0000000000027805 */ /* 0x000fe2000001ff00 */
[----:B------:R-:W-:Y:S01]  /*39a0*/  @P0 FMUL R31, R116, R31 ;  /* 0x0000001f741f0220 */ /* 0x000fe20000400000 */
[-C--:B----4-:R-:W-:Y:S01]  /*39b0*/  @P3 FMUL R27, R104, R35.reuse ;  /* 0x00000023681b3220 */ /* 0x090fe20000400000 */
[----:B------:R-:W-:Y:S01]  /*39c0*/  @P3 FMUL R35, R110, R35 ;  /* 0x000000236e233220 */ /* 0x000fe20000400000 */
[----:B------:R-:W-:-:S04]  /*39d0*/  @P0 MOV R15, R106 ;  /* 0x0000006a000f0202 */ /* 0x000fc80000000f00 */
[----:B------:R-:W-:Y:S01]  /*39e0*/  @P3 MOV R3, R35 ;  /* 0x0000002300033202 */ /* 0x000fe20000000f00 */
[----:B------:R-:W-:Y:S01]  /*39f0*/  @P2 FMUL R108, R108, R39 ;  /* 0x000000276c6c2220 */ /* 0x000fe20000400000 */
[----:B------:R-:W-:Y:S01]  /*3a00*/  FADD R76, R76, R15 ;  /* 0x0000000f4c4c7221 */ /* 0x000fe20000000000 */
[----:B------:R-:W-:Y:S01]  /*3a10*/  @P0 MOV R74, R31 ;  /* 0x0000001f004a0202 */ /* 0x000fe20000000f00 */
[----:B------:R-:W-:Y:S02]  /*3a20*/  HFMA2 R15, -RZ, RZ, 0, 0 ;  /* 0x00000000ff0f7431 */ /* 0x000fe400000001ff */
[----:B------:R-:W-:Y:S01]  /*3a30*/  FADD R32, R32, R3 ;  /* 0x0000000320207221 */ /* 0x000fe20000000000 */
[----:B------:R-:W-:Y:S01]  /*3a40*/  HFMA2 R104, -RZ, RZ, 0, 0 ;  /* 0x00000000ff687431 */ /* 0x000fe200000001ff */
[----:B------:R-:W-:Y:S01]  /*3a50*/  MOV R31, RZ ;  /* 0x000000ff001f7202 */ /* 0x000fe20000000f00 */
[----:B------:R-:W-:Y:S01]  /*3a60*/  @P2 FMUL R39, R118, R39 ;  /* 0x0000002776272220 */ /* 0x000fe20000400000 */
[----:B------:R-:W-:Y:S01]  /*3a70*/  HFMA2 R3, -RZ, RZ, 0, 0 ;  /* 0x00000000ff037431 */ /* 0x000fe200000001ff */
[----:B------:R-:W-:Y:S01]  /*3a80*/  @P2 MOV R31, R108 ;  /* 0x0000006c001f2202 */ /* 0x000fe20000000f00 */
[C---:B------:R-:W-:Y:S01]  /*3a90*/  @P4 FFMA R102, R100.reuse, R29, R83 ;  /* 0x0000001d64664223 */ /* 0x040fe20000000053 */
[-C--:B------:R-:W-:Y:S01]  /*3aa0*/  @P5 FMUL R43, R43, R96.reuse ;  /* 0x000000602b2b5220 */ /* 0x080fe20000400000 */
[----:B------:R-:W-:Y:S01]  /*3ab0*/  @P5 FMUL R41, R41, R96 ;  /* 0x0000006029295220 */ /* 0x000fe20000400000 */
[----:B------:R-:W-:Y:S01]  /*3ac0*/  @P4 FMUL R100, R100, R37 ;  /* 0x0000002564644220 */ /* 0x000fe20000400000 */
[----:B------:R-:W-:Y:S01]  /*3ad0*/  @P2 MOV R15, R39 ;  /* 0x00000027000f2202 */ /* 0x000fe20000000f00 */
[----:B------:R-:W-:Y:S01]  /*3ae0*/  FADD R30, R30, R5 ;  /* 0x000000051e1e7221 */ /* 0x000fe20000000000 */
[----:B------:R-:W-:Y:S01]  /*3af0*/  @P3 MOV R104, R27 ;  /* 0x0000001b00683202 */ /* 0x000fe20000000f00 */
[----:B------:R-:W-:Y:S01]  /*3b00*/  FADD R31, R80, R31 ;  /* 0x0000001f501f7221 */ /* 0x000fe20000000000 */
[----:B------:R-:W-:Y:S01]  /*3b10*/  @P5 MOV R3, R43 ;  /* 0x0000002b00035202 */ /* 0x000fe20000000f00 */
[----:B------:R-:W0:Y:S01]  /*3b20*/  SHFL.IDX PT, R112, R14, R94, 0x1f ;  /* 0x00001f5e0e707589 */ /* 0x000e2200000e0000 */
[----:B------:R-:W-:-:S02]  /*3b30*/  @P5 MOV R2, R41 ;  /* 0x0000002900025202 */ /* 0x000fc40000000f00 */
[----:B------:R-:W-:Y:S01]  /*3b40*/  @P4 MOV R39, R100 ;  /* 0x0000006400274202 */ /* 0x000fe20000000f00 */
[----:B------:R-:W1:Y:S04]  /*3b50*/  SHFL.IDX PT, R116, R16, R94, 0x1f ;  /* 0x00001f5e10747589 */ /* 0x000e6800000e0000 */
[----:B------:R-:W2:Y:S04]  /*3b60*/  SHFL.IDX PT, R118, R18, R94, 0x1f ;  /* 0x00001f5e12767589 */ /* 0x000ea800000e0000 */
[----:B------:R-:W3:Y:S04]  /*3b70*/  SHFL.IDX PT, R5, R24, R94, 0x1f ;  /* 0x00001f5e18057589 */ /* 0x000ee800000e0000 */
[----:B------:R-:W4:Y:S04]  /*3b80*/  SHFL.IDX PT, R96, R0, R94, 0x1f ;  /* 0x00001f5e00607589 */ /* 0x000f2800000e0000 */
        /* <DEDUP_REMOVED lines=8> */
[----:B------:R1:W4:Y:S01]  /*3c10*/  SHFL.IDX PT, R80, R90, R94, 0x1f ;  /* 0x00001f5e5a507589 */ /* 0x00032200000e0000 */
[----:B------:R-:W-:Y:S01]  /*3c20*/  @!P4 FADD R83, RZ, R83 ;  /* 0x00000053ff53c221 */ /* 0x000fe20000000000 */
[----:B------:R-:W-:Y:S01]  /*3c30*/  @!P4 MOV R39, RZ ;  /* 0x000000ff0027c202 */ /* 0x000fe20000000f00 */
[----:B------:R-:W-:Y:S01]  /*3c40*/  FADD R81, R81, R2 ;  /* 0x0000000251517221 */ /* 0x000fe20000000000 */
[----:B------:R-:W-:Y:S01]  /*3c50*/  FADD R74, R77, R74 ;  /* 0x0000004a4d4a7221 */ /* 0x000fe20000000000 */
[----:B------:R-:W-:Y:S01]  /*3c60*/  FADD R104, R79, R104 ;  /* 0x000000684f687221 */ /* 0x000fe20000000000 */
[----:B------:R-:W-:Y:S01]  /*3c70*/  @!P4 MOV R102, R83 ;  /* 0x000000530066c202 */ /* 0x000fe20000000f00 */
[C---:B0-----:R-:W-:Y:S01]  /*3c80*/  FFMA R68, R19.reuse, R112, R68 ;  /* 0x0000007013447223 */ /* 0x041fe20000000044 */
[----:B-1----:R-:W-:Y:S01]  /*3c90*/  IADD3 R94, PT, PT, R26, 0x2, RZ ;  /* 0x000000021a5e7810 */ /* 0x002fe20007ffe0ff */
[C---:B------:R-:W-:Y:S01]  /*3ca0*/  FFMA R70, R19.reuse, R116, R70 ;  /* 0x0000007413467223 */ /* 0x040fe20000000046 */
[----:B--2---:R-:W-:Y:S01]  /*3cb0*/  FFMA R72, R19, R118, R72 ;  /* 0x0000007613487223 */ /* 0x004fe20000000048 */
[----:B------:R-:W-:Y:S01]  /*3cc0*/  FADD R29, R34, R15 ;  /* 0x0000000f221d7221 */ /* 0x000fe20000000000 */
[----:B------:R-:W-:Y:S01]  /*3cd0*/  FADD R44, R44, R39 ;  /* 0x000000272c2c7221 */ /* 0x000fe20000000000 */
[----:B------:R-:W-:Y:S01]  /*3ce0*/  FADD R36, R36, R3 ;  /* 0x0000000324247221 */ /* 0x000fe20000000000 */
[----:B---3--:R-:W-:Y:S01]  /*3cf0*/  FFMA R102, R5, R19, R102 ;  /* 0x0000001305667223 */ /* 0x008fe20000000066 */
[C---:B----4-:R-:W-:Y:S01]  /*3d00*/  FFMA R46, R19.reuse, R96, R46 ;  /* 0x00000060132e7223 */ /* 0x050fe2000000002e */
[C---:B------:R-:W-:Y:S01]  /*3d10*/  FFMA R50, R19.reuse, R41, R50 ;  /* 0x0000002913327223 */ /* 0x040fe20000000032 */
        /* <DEDUP_REMOVED lines=10> */
[----:B------:R-:W-:Y:S01]  /*3dc0*/  FFMA R114, R19, R80, R81 ;  /* 0x0000005013727223 */ /* 0x000fe20000000051 */
[C---:B------:R-:W-:Y:S01]  /*3dd0*/  FFMA R112, R21.reuse, R112, R69 ;  /* 0x0000007015707223 */ /* 0x040fe20000000045 */
[C---:B------:R-:W-:Y:S01]  /*3de0*/  FFMA R116, R21.reuse, R116, R71 ;  /* 0x0000007415747223 */ /* 0x040fe20000000047 */
[C---:B------:R-:W-:Y:S01]  /*3df0*/  FFMA R118, R21.reuse, R118, R73 ;  /* 0x0000007615767223 */ /* 0x040fe20000000049 */
[C---:B------:R-:W-:Y:S01]  /*3e00*/  FFMA R38, R21.reuse, R37, R38 ;  /* 0x0000002515267223 */ /* 0x040fe20000000026 */
[C---:B------:R-:W-:Y:S01]  /*3e10*/  FFMA R74, R21.reuse, R35, R74 ;  /* 0x00000023154a7223 */ /* 0x040fe2000000004a */
[C---:B------:R-:W-:Y:S01]  /*3e20*/  FFMA R30, R21.reuse, R33, R30 ;  /* 0x00000021151e7223 */ /* 0x040fe2000000001e */
[----:B------:R-:W-:Y:S04]  /*3e30*/  SHFL.IDX PT, R37, R24, R94, 0x1f ;  /* 0x00001f5e18257589 */ /* 0x000fe800000e0000 */
[----:B------:R-:W0:Y:S04]  /*3e40*/  SHFL.IDX PT, R2, R0, R94, 0x1f ;  /* 0x00001f5e00027589 */ /* 0x000e2800000e0000 */
[----:B------:R-:W1:Y:S04]  /*3e50*/  SHFL.IDX PT, R69, R22, R94, 0x1f ;  /* 0x00001f5e16457589 */ /* 0x000e6800000e0000 */
[----:B------:R-:W2:Y:S04]  /*3e60*/  SHFL.IDX PT, R71, R82, R94, 0x1f ;  /* 0x00001f5e52477589 */ /* 0x000ea800000e0000 */
[----:B------:R-:W-:Y:S04]  /*3e70*/  SHFL.IDX PT, R73, R84, R94, 0x1f ;  /* 0x00001f5e54497589 */ /* 0x000fe800000e0000 */
[----:B------:R-:W3:Y:S04]  /*3e80*/  SHFL.IDX PT, R75, R85, R94, 0x1f ;  /* 0x00001f5e554b7589 */ /* 0x000ee800000e0000 */
[----:B------:R-:W4:Y:S04]  /*3e90*/  SHFL.IDX PT, R77, R86, R94, 0x1f ;  /* 0x00001f5e564d7589 */ /* 0x000f2800000e0000 */
[----:B------:R-:W4:Y:S04]  /*3ea0*/  SHFL.IDX PT, R79, R12, R94, 0x1f ;  /* 0x00001f5e0c4f7589 */ /* 0x000f2800000e0000 */
[----:B------:R-:W4:Y:S04]  /*3eb0*/  SHFL.IDX PT, R81, R14, R94, 0x1f ;  /* 0x00001f5e0e517589 */ /* 0x000f2800000e0000 */
[----:B------:R-:W4:Y:S04]  /*3ec0*/  SHFL.IDX PT, R83, R16, R94, 0x1f ;  /* 0x00001f5e10537589 */ /* 0x000f2800000e0000 */
[----:B------:R-:W4:Y:S04]  /*3ed0*/  SHFL.IDX PT, R39, R18, R94, 0x1f ;  /* 0x00001f5e12277589 */ /* 0x000f2800000e0000 */
[----:B------:R-:W-:Y:S04]  /*3ee0*/  SHFL.IDX PT, R33, R20, R94, 0x1f ;  /* 0x00001f5e14217589 */ /* 0x000fe800000e0000 */
[----:B------:R-:W4:Y:S04]  /*3ef0*/  SHFL.IDX PT, R31, R23, R94, 0x1f ;  /* 0x00001f5e171f7589 */ /* 0x000f2800000e0000 */
[----:B------:R-:W-:Y:S04]  /*3f00*/  SHFL.IDX PT, R19, R6, R94, 0x1f ;  /* 0x00001f5e06137589 */ /* 0x000fe800000e0000 */
[----:B------:R-:W-:Y:S04]  /*3f10*/  SHFL.IDX PT, R15, R13, R94, 0x1f ;  /* 0x00001f5e0d0f7589 */ /* 0x000fe800000e0000 */
[----:B------:R-:W-:Y:S04]  /*3f20*/  SHFL.IDX PT, R3, R10, R94, 0x1f ;  /* 0x00001f5e0a037589 */ /* 0x000fe800000e0000 */
[----:B------:R0:W-:Y:S01]  /*3f30*/  SHFL.IDX PT, R35, R90, R94, 0x1f ;  /* 0x00001f5e5a237589 */ /* 0x0001e200000e0000 */
[----:B------:R-:W-:Y:S01]  /*3f40*/  FFMA R34, R21, R4, R63 ;  /* 0x0000000415227223 */ /* 0x000fe2000000003f */
[----:B0-----:R-:W-:-:S05]  /*3f50*/  IADD3 R94, PT, PT, R26, 0x3, RZ ;  /* 0x000000031a5e7810 */ /* 0x001fca0007ffe0ff */
[----:B------:R-:W0:Y:S01]  /*3f60*/  SHFL.IDX PT, R4, R0, R94, 0x1f ;  /* 0x00001f5e00047589 */ /* 0x000e2200000e0000 */
[----:B------:R-:W-:-:S03]  /*3f70*/  FFMA R36, R21, R80, R36 ;  /* 0x0000005015247223 */ /* 0x000fc60000000024 */
[----:B------:R-:W0:Y:S01]  /*3f80*/  SHFL.IDX PT, R26, R22, R94, 0x1f ;  /* 0x00001f5e161a7589 */ /* 0x000e2200000e0000 */
[----:B------:R-:W-:-:S03]  /*3f90*/  FFMA R48, R21, R96, R48 ;  /* 0x0000006015307223 */ /* 0x000fc60000000030 */
[----:B------:R-:W0:Y:S04]  /*3fa0*/  SHFL.IDX PT, R80, R13, R94, 0x1f ;  /* 0x00001f5e0d507589 */ /* 0x000e2800000e0000 */
[----:B------:R-:W0:Y:S01]  /*3fb0*/  SHFL.IDX PT, R96, R10, R94, 0x1f ;  /* 0x00001f5e0a607589 */ /* 0x000e2200000e0000 */
[C---:B------:R-:W-:Y:S01]  /*3fc0*/  FFMA R56, R21.reuse, R43, R56 ;  /* 0x0000002b15387223 */ /* 0x040fe20000000038 */
[----:B------:R-:W-:Y:S01]  /*3fd0*/  FFMA R52, R21, R41, R52 ;  /* 0x0000002915347223 */ /* 0x000fe20000000034 */
[-C--:B------:R-:W-:Y:S01]  /*3fe0*/  FFMA R43, R17, R2.reuse, R46 ;  /* 0x00000002112b7223 */ /* 0x080fe2000000002e */
[----:B------:R-:W-:Y:S01]  /*3ff0*/  FFMA R48, R25, R2, R48 ;  /* 0x0000000219307223 */ /* 0x000fe20000000030 */
[C---:B------:R-:W-:Y:S01]  /*4000*/  FFMA R60, R21.reuse, R45, R60 ;  /* 0x0000002d153c7223 */ /* 0x040fe2000000003c */
[C---:B------:R-:W-:Y:S01]  /*4010*/  FFMA R106, R21.reuse, R106, R65 ;  /* 0x0000006a156a7223 */ /* 0x040fe20000000041 */
[C---:B------:R-:W-:Y:S01]  /*4020*/  FFMA R108, R21.reuse, R108, R67 ;  /* 0x0000006c156c7223 */ /* 0x040fe20000000043 */
[C---:B------:R-:W-:Y:S01]  /*4030*/  FFMA R32, R21.reuse, R27, R32 ;  /* 0x0000001b15207223 */ /* 0x040fe20000000020 */
[----:B------:R-:W-:Y:S01]  /*4040*/  FFMA R100, R21, R100, R29 ;  /* 0x0000006415647223 */ /* 0x000fe2000000001d */
[----:B------:R-:W-:Y:S01]  /*4050*/  FFMA R44, R5, R21, R44 ;  /* 0x00000015052c7223 */ /* 0x000fe2000000002c */
[C---:B-1----:R-:W-:Y:S01]  /*4060*/  FFMA R27, R17.reuse, R69, R50 ;  /* 0x00000045111b7223 */ /* 0x042fe20000000032 */
[C---:B--2---:R-:W-:Y:S01]  /*4070*/  FFMA R21, R17.reuse, R71, R54 ;  /* 0x0000004711157223 */ /* 0x044fe20000000036 */
[C---:B---3--:R-:W-:Y:S01]  /*4080*/  FFMA R41, R17.reuse, R75, R62 ;  /* 0x0000004b11297223 */ /* 0x048fe2000000003e */
[C---:B----4-:R-:W-:Y:S01]  /*4090*/  FFMA R45, R17.reuse, R77, R64 ;  /* 0x0000004d112d7223 */ /* 0x050fe20000000040 */
[C---:B------:R-:W-:Y:S01]  /*40a0*/  FFMA R47, R17.reuse, R79, R66 ;  /* 0x0000004f112f7223 */ /* 0x040fe20000000042 */
[C---:B------:R-:W-:Y:S01]  /*40b0*/  FFMA R49, R17.reuse, R81, R68 ;  /* 0x0000005111317223 */ /* 0x040fe20000000044 */
[C---:B------:R-:W-:Y:S01]  /*40c0*/  FFMA R51, R17.reuse, R83, R70 ;  /* 0x0000005311337223 */ /* 0x040fe20000000046 */
[C---:B------:R-:W-:Y:S01]  /*40d0*/  FFMA R53, R17.reuse, R39, R72 ;  /* 0x0000002711357223 */ /* 0x040fe20000000048 */
[----:B------:R-:W-:Y:S01]  /*40e0*/  FFMA R57, R17, R31, R76 ;  /* 0x0000001f11397223 */ /* 0x000fe2000000004c */
[----:B------:R-:W-:Y:S01]  /*40f0*/  FFMA R52, R25, R69, R52 ;  /* 0x0000004519347223 */ /* 0x000fe20000000034 */
[-C--:B0-----:R-:W-:Y:S01]  /*4100*/  FFMA R46, R8, R4.reuse, R43 ;  /* 0x00000004082e7223 */ /* 0x081fe2000000002b */
[----:B------:R-:W-:Y:S01]  /*4110*/  FFMA R48, R9, R4, R48 ;  /* 0x0000000409307223 */ /* 0x000fe20000000030 */
[----:B------:R-:W0:Y:S01]  /*4120*/  SHFL.IDX PT, R54, R82, R94, 0x1f ;  /* 0x00001f5e52367589 */ /* 0x000e2200000e0000 */
[----:B------:R-:W-:-:S03]  /*4130*/  FFMA R65, R17, R15, R104 ;  /* 0x0000000f11417223 */ /* 0x000fc60000000068 */
[----:B------:R-:W1:Y:S01]  /*4140*/  SHFL.IDX PT, R62, R85, R94, 0x1f ;  /* 0x00001f5e553e7589 */ /* 0x000e6200000e0000 */
[----:B------:R-:W-:-:S03]  /*4150*/  FFMA R32, R25, R15, R32 ;  /* 0x0000000f19207223 */ /* 0x000fc60000000020 */
[----:B------:R-:W2:Y:S01]  /*4160*/  SHFL.IDX PT, R64, R86, R94, 0x1f ;  /* 0x00001f5e56407589 */ /* 0x000ea200000e0000 */
[----:B------:R-:W-:-:S03]  /*4170*/  FFMA R50, R8, R26, R27 ;  /* 0x0000001a08327223 */ /* 0x000fc6000000001b */
[----:B------:R-:W3:Y:S01]  /*4180*/  SHFL.IDX PT, R66, R12, R94, 0x1f ;  /* 0x00001f5e0c427589 */ /* 0x000ee200000e0000 */
[----:B------:R-:W-:-:S03]  /*4190*/  FFMA R52, R9, R26, R52 ;  /* 0x0000001a09347223 */ /* 0x000fc60000000034 */
[----:B------:R-:W4:Y:S04]  /*41a0*/  SHFL.IDX PT, R68, R14, R94, 0x1f ;  /* 0x00001f5e0e447589 */ /* 0x000f2800000e0000 */
[----:B------:R-:W4:Y:S04]  /*41b0*/  SHFL.IDX PT, R70, R16, R94, 0x1f ;  /* 0x00001f5e10467589 */ /* 0x000f2800000e0000 */
[----:B------:R-:W4:Y:S04]  /*41c0*/  SHFL.IDX PT, R72, R18, R94, 0x1f ;  /* 0x00001f5e12487589 */ /* 0x000f2800000e0000 */
[----:B------:R-:W4:Y:S04]  /*41d0*/  SHFL.IDX PT, R4, R20, R94, 0x1f ;  /* 0x00001f5e14047589 */ /* 0x000f2800000e0000 */
[----:B------:R-:W4:Y:S01]  /*41e0*/  SHFL.IDX PT, R76, R23, R94, 0x1f ;  /* 0x00001f5e174c7589 */ /* 0x000f2200000e0000 */
[----:B------:R-:W-:Y:S01]  /*41f0*/  FFMA R67, R17, R3, R110 ;  /* 0x0000000311437223 */ /* 0x000fe2000000006e */
[C---:B------:R-:W-:Y:S01]  /*4200*/  FFMA R118, R25.reuse, R39, R118 ;  /* 0x0000002719767223 */ /* 0x040fe20000000076 */
[C---:B------:R-:W-:Y:S01]  /*4210*/  FFMA R100, R25.reuse, R3, R100 ;  /* 0x0000000319647223 */ /* 0x040fe20000000064 */
[----:B------:R-:W4:Y:S01]  /*4220*/  SHFL.IDX PT, R26, R6, R94, 0x1f ;  /* 0x00001f5e061a7589 */ /* 0x000f2200000e0000 */
[----:B------:R-:W-:Y:S01]  /*4230*/  FFMA R108, R25, R79, R108 ;  /* 0x0000004f196c7223 */ /* 0x000fe2000000006c */
[----:B------:R-:W-:-:S02]  /*4240*/  FFMA R79, R8, R80, R65 ;  /* 0x00000050084f7223 */ /* 0x000fc40000000041 */
[----:B------:R-:W4:Y:S01]  /*4250*/  SHFL.IDX PT, R39, R84, R94, 0x1f ;  /* 0x00001f5e54277589 */ /* 0x000f2200000e0000 */
[----:B------:R-:W-:-:S03]  /*4260*/  FFMA R32, R9, R80, R32 ;  /* 0x0000005009207223 */ /* 0x000fc60000000020 */
[----:B------:R-:W4:Y:S01]  /*4270*/  SHFL.IDX PT, R2, R24, R94, 0x1f ;  /* 0x00001f5e18027589 */ /* 0x000f2200000e0000 */
[CC--:B------:R-:W-:Y:S01]  /*4280*/  FFMA R80, R8.reuse, R96.reuse, R67 ;  /* 0x0000006008507223 */ /* 0x0c0fe20000000043 */
[----:B------:R-:W-:Y:S02]  /*4290*/  FFMA R100, R9, R96, R100 ;  /* 0x0000006009647223 */ /* 0x000fe40000000064 */
[----:B------:R1:W4:Y:S01]  /*42a0*/  SHFL.IDX PT, R96, R90, R94, 0x1f ;  /* 0x00001f5e5a607589 */ /* 0x00032200000e0000 */
[----:B------:R-:W-:Y:S01]  /*42b0*/  FFMA R55, R17, R33, R98 ;  /* 0x0000002111377223 */ /* 0x000fe20000000062 */
[C---:B------:R-:W-:Y:S01]  /*42c0*/  FFMA R34, R25.reuse, R75, R34 ;  /* 0x0000004b19227223 */ /* 0x040fe20000000022 */
[----:B------:R-:W-:Y:S01]  /*42d0*/  FFMA R106, R25, R77, R106 ;  /* 0x0000004d196a7223 */ /* 0x000fe2000000006a */
[----:B------:R-:W-:Y:S01]  /*42e0*/  FFMA R63, R17, R19, R78 ;  /* 0x00000013113f7223 */ /* 0x000fe2000000004e */
[C---:B------:R-:W-:Y:S01]  /*42f0*/  FFMA R56, R25.reuse, R71, R56 ;  /* 0x0000004719387223 */ /* 0x040fe20000000038 */
[C---:B------:R-:W-:Y:S01]  /*4300*/  FFMA R112, R25.reuse, R81, R112 ;  /* 0x0000005119707223 */ /* 0x040fe20000000070 */
[C---:B------:R-:W-:Y:S01]  /*4310*/  FFMA R116, R25.reuse, R83, R116 ;  /* 0x0000005319747223 */ /* 0x040fe20000000074 */
[----:B------:R-:W-:Y:S01]  /*4320*/  FFMA R74, R25, R31, R74 ;  /* 0x0000001f194a7223 */ /* 0x000fe2000000004a */
[C---:B0-----:R-:W-:Y:S01]  /*4330*/  FFMA R21, R8.reuse, R54, R21 ;  /* 0x0000003608157223 */ /* 0x041fe20000000015 */
[CC--:B-1----:R-:W-:Y:S01]  /*4340*/  FFMA R41, R8.reuse, R62.reuse, R41 ;  /* 0x0000003e08297223 */ /* 0x0c2fe20000000029 */
[C---:B------:R-:W-:Y:S01]  /*4350*/  FFMA R34, R9.reuse, R62, R34 ;  /* 0x0000003e09227223 */ /* 0x040fe20000000022 */
[CC--:B--2---:R-:W-:Y:S01]  /*4360*/  FFMA R45, R8.reuse, R64.reuse, R45 ;  /* 0x00000040082d7223 */ /* 0x0c4fe2000000002d */
[C---:B------:R-:W-:Y:S01]  /*4370*/  FFMA R106, R9.reuse, R64, R106 ;  /* 0x00000040096a7223 */ /* 0x040fe2000000006a */
[CC--:B---3--:R-:W-:Y:S01]  /*4380*/  FFMA R47, R8.reuse, R66.reuse, R47 ;  /* 0x00000042082f7223 */ /* 0x0c8fe2000000002f */
[----:B------:R-:W-:Y:S01]  /*4390*/  FFMA R108, R9, R66, R108 ;  /* 0x00000042096c7223 */ /* 0x000fe2000000006c */
[C---:B----4-:R-:W-:Y:S01]  /*43a0*/  FFMA R49, R8.reuse, R68, R49 ;  /* 0x0000004408317223 */ /* 0x050fe20000000031 */
[C---:B------:R-:W-:Y:S01]  /*43b0*/  FFMA R51, R8.reuse, R70, R51 ;  /* 0x0000004608337223 */ /* 0x040fe20000000033 */
[C---:B------:R-:W-:Y:S01]  /*43c0*/  FFMA R53, R8.reuse, R72, R53 ;  /* 0x0000004808357223 */ /* 0x040fe20000000035 */
[C---:B------:R-:W-:Y:S01]  /*43d0*/  FFMA R55, R8.reuse, R4, R55 ;  /* 0x0000000408377223 */ /* 0x040fe20000000037 */
[C---:B------:R-:W-:Y:S01]  /*43e0*/  FFMA R57, R8.reuse, R76, R57 ;  /* 0x0000004c08397223 */ /* 0x040fe20000000039 */
[----:B------:R-:W-:Y:S01]  /*43f0*/  FFMA R5, R37, R17, R102 ;  /* 0x0000001125057223 */ /* 0x000fe20000000066 */
[-C--:B------:R-:W-:Y:S01]  /*4400*/  FFMA R29, R17, R73.reuse, R58 ;  /* 0x00000049111d7223 */ /* 0x080fe2000000003a */
[C---:B------:R-:W-:Y:S01]  /*4410*/  FFMA R60, R25.reuse, R73, R60 ;  /* 0x00000049193c7223 */ /* 0x040fe2000000003c */
[C---:B------:R-:W-:Y:S01]  /*4420*/  FFMA R38, R25.reuse, R33, R38 ;  /* 0x0000002119267223 */ /* 0x040fe20000000026 */
[----:B------:R-:W-:Y:S01]  /*4430*/  FFMA R30, R25, R19, R30 ;  /* 0x00000013191e7223 */ /* 0x000fe2000000001e */
[----:B------:R-:W-:Y:S01]  /*4440*/  FFMA R44, R37, R25, R44 ;  /* 0x00000019252c7223 */ /* 0x000fe2000000002c */
[C---:B------:R-:W-:Y:S01]  /*4450*/  FFMA R56, R9.reuse, R54, R56 ;  /* 0x0000003609387223 */ /* 0x040fe20000000038 */
[C---:B------:R-:W-:Y:S01]  /*4460*/  FFMA R69, R9.reuse, R68, R112 ;  /* 0x0000004409457223 */ /* 0x040fe20000000070 */
[C---:B------:R-:W-:Y:S01]  /*4470*/  FFMA R71, R9.reuse, R70, R116 ;  /* 0x0000004609477223 */ /* 0x040fe20000000074 */
[C---:B------:R-:W-:Y:S01]  /*4480*/  FFMA R73, R9.reuse, R72, R118 ;  /* 0x0000004809497223 */ /* 0x040fe20000000076 */
[----:B------:R-:W-:Y:S01]  /*4490*/  FFMA R77, R9, R76, R74 ;  /* 0x0000004c094d7223 */ /* 0x000fe2000000004a */
[C---:B------:R-:W-:Y:S01]  /*44a0*/  FFMA R78, R8.reuse, R26, R63 ;  /* 0x0000001a084e7223 */ /* 0x040fe2000000003f */
[-C--:B------:R-:W-:Y:S01]  /*44b0*/  FFMA R17, R17, R35.reuse, R114 ;  /* 0x0000002311117223 */ /* 0x080fe20000000072 */
[----:B------:R-:W-:Y:S01]  /*44c0*/  FFMA R36, R25, R35, R36 ;  /* 0x0000002319247223 */ /* 0x000fe20000000024 */
[-C--:B------:R-:W-:Y:S01]  /*44d0*/  FFMA R58, R8, R39.reuse, R29 ;  /* 0x00000027083a7223 */ /* 0x080fe2000000001d */
[C---:B------:R-:W-:Y:S01]  /*44e0*/  FFMA R60, R9.reuse, R39, R60 ;  /* 0x00000027093c7223 */ /* 0x040fe2000000003c */
[C---:B------:R-:W-:Y:S01]  /*44f0*/  FFMA R75, R9.reuse, R4, R38 ;  /* 0x00000004094b7223 */ /* 0x040fe20000000026 */
[----:B------:R-:W-:Y:S01]  /*4500*/  FFMA R30, R9, R26, R30 ;  /* 0x0000001a091e7223 */ /* 0x000fe2000000001e */
[C---:B------:R-:W-:Y:S01]  /*4510*/  FFMA R83, R2.reuse, R8, R5 ;  /* 0x0000000802537223 */ /* 0x040fe20000000005 */
[----:B------:R-:W-:Y:S01]  /*4520*/  FFMA R44, R2, R9, R44 ;  /* 0x00000009022c7223 */ /* 0x000fe2000000002c */
[----:B------:R-:W-:-:S02]  /*4530*/  MOV R54, R21 ;  /* 0x0000001500367202 */ /* 0x000fc40000000f00 */
[----:B------:R-:W-:Y:S02]  /*4540*/  MOV R62, R41 ;  /* 0x00000029003e7202 */ /* 0x000fe40000000f00 */
[----:B------:R-:W-:Y:S02]  /*4550*/  MOV R64, R45 ;  /* 0x0000002d00407202 */ /* 0x000fe40000000f00 */
[----:B------:R-:W-:Y:S02]  /*4560*/  MOV R66, R47 ;  /* 0x0000002f00427202 */ /* 0x000fe40000000f00 */
[----:B------:R-:W-:Y:S02]  /*4570*/  MOV R68, R49 ;  /* 0x0000003100447202 */ /* 0x000fe40000000f00 */
[----:B------:R-:W-:Y:S02]  /*4580*/  MOV R70, R51 ;  /* 0x0000003300467202 */ /* 0x000fe40000000f00 */
[----:B------:R-:W-:-:S02]  /*4590*/  MOV R72, R53 ;  /* 0x0000003500487202 */ /* 0x000fc40000000f00 */
[----:B------:R-:W-:Y:S02]  /*45a0*/  MOV R74, R55 ;  /* 0x00000037004a7202 */ /* 0x000fe40000000f00 */
[----:B------:R-:W-:Y:S02]  /*45b0*/  MOV R76, R57 ;  /* 0x00000039004c7202 */ /* 0x000fe40000000f00 */
[----:B------:R-:W-:Y:S02]  /*45c0*/  MOV R63, R34 ;  /* 0x00000022003f7202 */ /* 0x000fe40000000f00 */
[----:B------:R-:W-:Y:S02]  /*45d0*/  MOV R65, R106 ;  /* 0x0000006a00417202 */ /* 0x000fe40000000f00 */
[----:B------:R-:W-:-:S07]  /*45e0*/  MOV R67, R108 ;  /* 0x0000006c00437202 */ /* 0x000fce0000000f00 */
.L_x_236:
[-C--:B------:R-:W-:Y:S01]  /*45f0*/  FFMA R81, R8, R96.reuse, R17 ;  /* 0x0000006008517223 */ /* 0x080fe20000000011 */
[----:B------:R-:W-:Y:S01]  /*4600*/  FFMA R36, R9, R96, R36 ;  /* 0x0000006009247223 */ /* 0x000fe20000000024 */
[----:B------:R-:W-:-:S07]  /*4610*/  MOV R34, R100 ;  /* 0x0000006400227202 */ /* 0x000fce0000000f00 */
.L_x_9:
[----:B------:R-:W-:Y:S05]  /*4620*/  BSYNC B0 ;  /* 0x0000000000007941 */ /* 0x000fea0003800000 */
.L_x_8:
[----:B------:R-:W-:Y:S01]  /*4630*/  LOP3.LUT R8, R7, 0xfffffffe, RZ, 0xc0, !PT ;  /* 0xfffffffe07087812 */ /* 0x000fe200078ec0ff */
[----:B------:R-:W-:Y:S03]  /*4640*/  BSSY B0, `(.L_x_11) ;  /* 0x0000077000007945 */ /* 0x000fe60003800000 */
[-C--:B------:R-:W-:Y:S02]  /*4650*/  ISETP.GE.AND P0, PT, R28, R8.reuse, PT ;  /* 0x000000081c00720c */ /* 0x080fe40003f06270 */
[----:B------:R-:W-:-:S11]  /*4660*/  IADD3 R8, PT, PT, R61, R8, RZ ;  /* 0x000000083d087210 */ /* 0x000fd60007ffe0ff */
[----:B------:R-:W-:Y:S05]  /*4670*/  @P0 BRA `(.L_x_12) ;  /* 0x0000000400cc0947 */ /* 0x000fea0003800000 */
[----:B------:R-:W-:Y:S01]  /*4680*/  UMOV UR6, 0xffffffff ;  /* 0xffffffff00067882 */ /* 0x000fe20000000000 */
[----:B------:R-:W-:Y:S02]  /*4690*/  IADD3 R61, PT, PT, -R59, R28, R61 ;  /* 0x0000001c3b3d7210 */ /* 0x000fe40007ffe13d */
[----:B------:R-:W-:Y:S05]  /*46a0*/  BRA.DIV UR6, `(.L_x_13) ;  /* 0x0000007a06dc7947 */ /* 0x000fea000b800000 */
[----:B------:R-:W0:Y:S01]  /*46b0*/  SHFL.IDX PT, R96, R88, R61, 0x1f ;  /* 0x00001f3d58607589 */ /* 0x000e2200000e0000 */
[----:B------:R-:W0:Y:S01]  /*46c0*/  LDC.64 R2, c[0x0][0x380] ;  /* 0x0000e000ff027b82 */ /* 0x000e220000000a00 */
[----:B------:R-:W-:Y:S01]  /*46d0*/  IADD3 R9, PT, PT, R61, 0x1, RZ ;  /* 0x000000013d097810 */ /* 0x000fe20007ffe0ff */
[----:B0-----:R-:W-:-:S04]  /*46e0*/  IMAD.WIDE R4, R96, 0x4, R2 ;  /* 0x0000000460047825 */ /* 0x001fc800078e0202 */
[----:B------:R-:W0:Y:S04]  /*46f0*/  SHFL.IDX PT, R96, R88, R9, 0x1f ;  /* 0x00001f0958607589 */ /* 0x000e2800000e0000 */
[----:B------:R-:W2:Y:S04]  /*4700*/  LDG.E.CONSTANT R21, desc[UR4][R4.64] ;  /* 0x0000000404157981 */ /* 0x000ea8000c1e9900 */
[----:B------:R-:W3:Y:S01]  /*4710*/  LDG.E.CONSTANT R17, desc[UR4][R4.64+0x80] ;  /* 0x0000800404117981 */ /* 0x000ee2000c1e9900 */
[----:B0-----:R-:W-:-:S05]  /*4720*/  IMAD.WIDE R2, R96, 0x4, R2 ;  /* 0x0000000460027825 */ /* 0x001fca00078e0202 */
[----:B------:R-:W4:Y:S04]  /*4730*/  LDG.E.CONSTANT R15, desc[UR4][R2.64] ;  /* 0x00000004020f7981 */ /* 0x000f28000c1e9900 */
[----:B------:R0:W4:Y:S04]  /*4740*/  LDG.E.CONSTANT R19, desc[UR4][R2.64+0x80] ;  /* 0x0000800402137981 */ /* 0x000128000c1e9900 */
[----:B-----5:R-:W2:Y:S04]  /*4750*/  SHFL.IDX PT, R38, R24, R61, 0x1f ;  /* 0x00001f3d18267589 */ /* 0x020ea800000e0000 */
[----:B------:R-:W1:Y:S04]  /*4760*/  SHFL.IDX PT, R25, R0, R61, 0x1f ;  /* 0x00001f3d00197589 */ /* 0x000e6800000e0000 */
        /* <DEDUP_REMOVED lines=11> */
[----:B0-----:R-:W0:Y:S04]  /*4820*/  SHFL.IDX PT, R3, R6, R61, 0x1f ;  /* 0x00001f3d06037589 */ /* 0x001e2800000e0000 */
[----:B------:R-:W0:Y:S04]  /*4830*/  SHFL.IDX PT, R112, R13, R61, 0x1f ;  /* 0x00001f3d0d707589 */ /* 0x000e2800000e0000 */
[----:B------:R-:W0:Y:S04]  /*4840*/  SHFL.IDX PT, R5, R10, R61, 0x1f ;  /* 0x00001f3d0a057589 */ /* 0x000e2800000e0000 */
[----:B------:R-:W0:Y:S04]  /*4850*/  SHFL.IDX PT, R28, R90, R61, 0x1f ;  /* 0x00001f3d5a1c7589 */ /* 0x000e2800000e0000 */
[----:B------:R-:W4:Y:S04]  /*4860*/  SHFL.IDX PT, R33, R86, R9, 0x1f ;  /* 0x00001f0956217589 */ /* 0x000f2800000e0000 */
[----:B------:R-:W4:Y:S04]  /*4870*/  SHFL.IDX PT, R35, R16, R9, 0x1f ;  /* 0x00001f0910237589 */ /* 0x000f2800000e0000 */
[----:B------:R-:W-:Y:S04]  /*4880*/  SHFL.IDX PT, R37, R20, R9, 0x1f ;  /* 0x00001f0914257589 */ /* 0x000fe800000e0000 */
[----:B------:R-:W-:Y:S01]  /*4890*/  SHFL.IDX PT, R39, R6, R9, 0x1f ;  /* 0x00001f0906277589 */ /* 0x000fe200000e0000 */
[C---:B--2---:R-:W-:Y:S01]  /*48a0*/  FFMA R4, R38.reuse, R21, R83 ;  /* 0x0000001526047223 */ /* 0x044fe20000000053 */
[C---:B-1----:R-:W-:Y:S01]  /*48b0*/  FFMA R46, R21.reuse, R25, R46 ;  /* 0x00000019152e7223 */ /* 0x042fe2000000002e */
        /* <DEDUP_REMOVED lines=11> */
[C---:B0-----:R-:W-:Y:S01]  /*4970*/  FFMA R78, R21.reuse, R3, R78 ;  /* 0x00000003154e7223 */ /* 0x041fe2000000004e */
[C---:B------:R-:W-:Y:S01]  /*4980*/  FFMA R26, R21.reuse, R112, R79 ;  /* 0x00000070151a7223 */ /* 0x040fe2000000004f */
[C---:B------:R-:W-:Y:S01]  /*4990*/  FFMA R80, R21.reuse, R5, R80 ;  /* 0x0000000515507223 */ /* 0x040fe20000000050 */
[----:B------:R-:W-:Y:S01]  /*49a0*/  FFMA R2, R21, R28, R81 ;  /* 0x0000001c15027223 */ /* 0x000fe20000000051 */
[C---:B---3--:R-:W-:Y:S01]  /*49b0*/  FFMA R48, R17.reuse, R25, R48 ;  /* 0x0000001911307223 */ /* 0x048fe20000000030 */
[C---:B------:R-:W-:Y:S01]  /*49c0*/  FFMA R52, R17.reuse, R27, R52 ;  /* 0x0000001b11347223 */ /* 0x040fe20000000034 */
[----:B------:R-:W0:Y:S01]  /*49d0*/  SHFL.IDX PT, R21, R24, R9, 0x1f ;  /* 0x00001f0918157589 */ /* 0x000e2200000e0000 */
[----:B------:R-:W-:Y:S01]  /*49e0*/  FFMA R44, R38, R17, R44 ;  /* 0x00000011262c7223 */ /* 0x000fe2000000002c */
[C---:B------:R-:W-:Y:S01]  /*49f0*/  FFMA R38, R17.reuse, R98, R63 ;  /* 0x0000006211267223 */ /* 0x040fe2000000003f */
[C---:B------:R-:W-:Y:S01]  /*4a00*/  FFMA R98, R17.reuse, R96, R65 ;  /* 0x0000006011627223 */ /* 0x040fe20000000041 */
[----:B------:R-:W1:Y:S01]  /*4a10*/  SHFL.IDX PT, R25, R0, R9, 0x1f ;  /* 0x00001f0900197589 */ /* 0x000e6200000e0000 */
[C---:B------:R-:W-:Y:S01]  /*4a20*/  FFMA R56, R17.reuse, R29, R56 ;  /* 0x0000001d11387223 */ /* 0x040fe20000000038 */
[C---:B------:R-:W-:Y:S01]  /*4a30*/  FFMA R60, R17.reuse, R31, R60 ;  /* 0x0000001f113c7223 */ /* 0x040fe2000000003c */
[C---:B------:R-:W-:Y:S01]  /*4a40*/  FFMA R100, R17.reuse, R100, R67 ;  /* 0x0000006411647223 */ /* 0x040fe20000000043 */
[----:B------:R-:W2:Y:S01]  /*4a50*/  SHFL.IDX PT, R27, R22, R9, 0x1f ;  /* 0x00001f09161b7589 */ /* 0x000ea200000e0000 */
[C---:B------:R-:W-:Y:S01]  /*4a60*/  FFMA R102, R17.reuse, R102, R69 ;  /* 0x0000006611667223 */ /* 0x040fe20000000045 */
[C---:B------:R-:W-:Y:S01]  /*4a70*/  FFMA R104, R17.reuse, R104, R71 ;  /* 0x0000006811687223 */ /* 0x040fe20000000047 */
[C---:B------:R-:W-:Y:S01]  /*4a80*/  FFMA R106, R17.reuse, R106, R73 ;  /* 0x0000006a116a7223 */ /* 0x040fe20000000049 */
[----:B------:R-:W3:Y:S01]  /*4a90*/  SHFL.IDX PT, R96, R10, R9, 0x1f ;  /* 0x00001f090a607589 */ /* 0x000ee200000e0000 */
[C---:B------:R-:W-:Y:S01]  /*4aa0*/  FFMA R108, R17.reuse, R108, R75 ;  /* 0x0000006c116c7223 */ /* 0x040fe2000000004b */
[C---:B------:R-:W-:Y:S01]  /*4ab0*/  FFMA R110, R17.reuse, R110, R77 ;  /* 0x0000006e116e7223 */ /* 0x040fe2000000004d */
[C---:B------:R-:W-:Y:S01]  /*4ac0*/  FFMA R30, R17.reuse, R3, R30 ;  /* 0x00000003111e7223 */ /* 0x040fe2000000001e */
[C---:B------:R-:W-:Y:S01]  /*4ad0*/  FFMA R32, R17.reuse, R112, R32 ;  /* 0x0000007011207223 */ /* 0x040fe20000000020 */
[C---:B------:R-:W-:Y:S01]  /*4ae0*/  FFMA R34, R17.reuse, R5, R34 ;  /* 0x0000000511227223 */ /* 0x040fe20000000022 */
[----:B------:R-:W-:Y:S01]  /*4af0*/  FFMA R36, R17, R28, R36 ;  /* 0x0000001c11247223 */ /* 0x000fe20000000024 */
[----:B------:R-:W3:Y:S01]  /*4b00*/  SHFL.IDX PT, R29, R82, R9, 0x1f ;  /* 0x00001f09521d7589 */ /* 0x000ee200000e0000 */
[-C--:B----4-:R-:W-:Y:S01]  /*4b10*/  FFMA R64, R15, R33.reuse, R64 ;  /* 0x000000210f407223 */ /* 0x090fe20000000040 */
[----:B------:R-:W-:Y:S01]  /*4b20*/  FFMA R65, R19, R33, R98 ;  /* 0x0000002113417223 */ /* 0x000fe20000000062 */
[----:B------:R-:W-:Y:S01]  /*4b30*/  FFMA R70, R15, R35, R70 ;  /* 0x000000230f467223 */ /* 0x000fe20000000046 */
[----:B------:R-:W4:Y:S01]  /*4b40*/  SHFL.IDX PT, R31, R84, R9, 0x1f ;  /* 0x00001f09541f7589 */ /* 0x000f2200000e0000 */
[C---:B0-----:R-:W-:Y:S01]  /*4b50*/  FFMA R83, R21.reuse, R15, R4 ;  /* 0x0000000f15537223 */ /* 0x041fe20000000004 */
[----:B------:R-:W-:Y:S01]  /*4b60*/  FFMA R44, R21, R19, R44 ;  /* 0x00000013152c7223 */ /* 0x000fe2000000002c */
[----:B------:R-:W-:Y:S01]  /*4b70*/  FFMA R71, R19, R35, R104 ;  /* 0x0000002313477223 */ /* 0x000fe20000000068 */
[----:B------:R-:W0:Y:S01]  /*4b80*/  SHFL.IDX PT, R3, R85, R9, 0x1f ;  /* 0x00001f0955037589 */ /* 0x000e2200000e0000 */
[-C--:B-1----:R-:W-:Y:S01]  /*4b90*/  FFMA R46, R15, R25.reuse, R46 ;  /* 0x000000190f2e7223 */ /* 0x082fe2000000002e */
[----:B------:R-:W-:Y:S01]  /*4ba0*/  FFMA R48, R19, R25, R48 ;  /* 0x0000001913307223 */ /* 0x000fe20000000030 */
[C---:B------:R-:W-:Y:S01]  /*4bb0*/  FFMA R74, R15.reuse, R37, R74 ;  /* 0x000000250f4a7223 */ /* 0x040fe2000000004a */
[----:B------:R-:W1:Y:S01]  /*4bc0*/  SHFL.IDX PT, R5, R12, R9, 0x1f ;  /* 0x00001f090c057589 */ /* 0x000e6200000e0000 */
[-C--:B--2---:R-:W-:Y:S01]  /*4bd0*/  FFMA R50, R15, R27.reuse, R50 ;  /* 0x0000001b0f327223 */ /* 0x084fe20000000032 */
[C---:B------:R-:W-:Y:S01]  /*4be0*/  FFMA R52, R19.reuse, R27, R52 ;  /* 0x0000001b13347223 */ /* 0x040fe20000000034 */
[----:B------:R-:W-:Y:S01]  /*4bf0*/  FFMA R75, R19, R37, R108 ;  /* 0x00000025134b7223 */ /* 0x000fe2000000006c */
[----:B------:R-:W2:Y:S01]  /*4c00*/  SHFL.IDX PT, R17, R14, R9, 0x1f ;  /* 0x00001f090e117589 */ /* 0x000ea200000e0000 */
[-C--:B---3--:R-:W-:Y:S01]  /*4c10*/  FFMA R80, R15, R96.reuse, R80 ;  /* 0x000000600f507223 */ /* 0x088fe20000000050 */
[----:B------:R-:W-:Y:S01]  /*4c20*/  FFMA R34, R19, R96, R34 ;  /* 0x0000006013227223 */ /* 0x000fe20000000022 */
[-C--:B------:R-:W-:Y:S01]  /*4c30*/  FFMA R78, R15, R39.reuse, R78 ;  /* 0x000000270f4e7223 */ /* 0x080fe2000000004e */
[----:B------:R-:W3:Y:S01]  /*4c40*/  SHFL.IDX PT, R21, R18, R9, 0x1f ;  /* 0x00001f0912157589 */ /* 0x000ee200000e0000 */
[----:B------:R-:W-:-:S03]  /*4c50*/  FFMA R30, R19, R39, R30 ;  /* 0x00000027131e7223 */ /* 0x000fc6000000001e */
[----:B------:R-:W3:Y:S01]  /*4c60*/  SHFL.IDX PT, R25, R23, R9, 0x1f ;  /* 0x00001f0917197589 */ /* 0x000ee200000e0000 */
[-C--:B------:R-:W-:Y:S01]  /*4c70*/  FFMA R54, R15, R29.reuse, R54 ;  /* 0x0000001d0f367223 */ /* 0x080fe20000000036 */
[----:B------:R-:W-:Y:S02]  /*4c80*/  FFMA R56, R19, R29, R56 ;  /* 0x0000001d13387223 */ /* 0x000fe40000000038 */
[----:B------:R-:W3:Y:S01]  /*4c90*/  SHFL.IDX PT, R27, R13, R9, 0x1f ;  /* 0x00001f090d1b7589 */ /* 0x000ee200000e0000 */
[-C--:B----4-:R-:W-:Y:S01]  /*4ca0*/  FFMA R58, R15, R31.reuse, R58 ;  /* 0x0000001f0f3a7223 */ /* 0x090fe2000000003a */
[----:B------:R-:W-:Y:S02]  /*4cb0*/  FFMA R60, R19, R31, R60 ;  /* 0x0000001f133c7223 */ /* 0x000fe4000000003c */
[----:B------:R4:W4:Y:S01]  /*4cc0*/  SHFL.IDX PT, R96, R90, R9, 0x1f ;  /* 0x00001f095a607589 */ /* 0x00092200000e0000 */
[-C--:B0-----:R-:W-:Y:S01]  /*4cd0*/  FFMA R62, R15, R3.reuse, R62 ;  /* 0x000000030f3e7223 */ /* 0x081fe2000000003e */
[----:B------:R-:W-:Y:S01]  /*4ce0*/  FFMA R63, R19, R3, R38 ;  /* 0x00000003133f7223 */ /* 0x000fe20000000026 */
[-C--:B-1----:R-:W-:Y:S01]  /*4cf0*/  FFMA R66, R15, R5.reuse, R66 ;  /* 0x000000050f427223 */ /* 0x082fe20000000042 */
[----:B------:R-:W-:Y:S01]  /*4d00*/  FFMA R67, R19, R5, R100 ;  /* 0x0000000513437223 */ /* 0x000fe20000000064 */
[-C--:B--2---:R-:W-:Y:S01]  /*4d10*/  FFMA R68, R15, R17.reuse, R68 ;  /* 0x000000110f447223 */ /* 0x084fe20000000044 */
[----:B------:R-:W-:Y:S01]  /*4d20*/  FFMA R69, R19, R17, R102 ;  /* 0x0000001113457223 */ /* 0x000fe20000000066 */
[-C--:B---3--:R-:W-:Y:S01]  /*4d30*/  FFMA R72, R15, R21.reuse, R72 ;  /* 0x000000150f487223 */ /* 0x088fe20000000048 */
[----:B------:R-:W-:Y:S01]  /*4d40*/  FFMA R73, R19, R21, R106 ;  /* 0x0000001513497223 */ /* 0x000fe2000000006a */
[-C--:B------:R-:W-:Y:S01]  /*4d50*/  FFMA R76, R15, R25.reuse, R76 ;  /* 0x000000190f4c7223 */ /* 0x080fe2000000004c */
[----:B------:R-:W-:Y:S01]  /*4d60*/  FFMA R77, R19, R25, R110 ;  /* 0x00000019134d7223 */ /* 0x000fe2000000006e */
[-C--:B------:R-:W-:Y:S01]  /*4d70*/  FFMA R79, R15, R27.reuse, R26 ;  /* 0x0000001b0f4f7223 */ /* 0x080fe2000000001a */
[----:B------:R-:W-:-:S07]  /*4d80*/  FFMA R32, R19, R27, R32 ;  /* 0x0000001b13207223 */ /* 0x000fce0000000020 */
.L_x_274:
[-C--:B----4-:R-:W-:Y:S01]  /*4d90*/  FFMA R81, R15, R96.reuse, R2 ;  /* 0x000000600f517223 */ /* 0x090fe20000000002 */
[----:B------:R-:W-:-:S07]  /*4da0*/  FFMA R36, R19, R96, R36 ;  /* 0x0000006013247223 */ /* 0x000fce0000000024 */
.L_x_12:
[----:B------:R-:W-:Y:S05]  /*4db0*/  BSYNC B0 ;  /* 0x0000000000007941 */ /* 0x000fea0003800000 */
.L_x_11:
[----:B------:R-:W-:Y:S01]  /*4dc0*/  ISETP.GE.AND P0, PT, R8, R7, PT ;  /* 0x000000070800720c */ /* 0x000fe20003f06270 */
[----:B------:R-:W-:-:S12]  /*4dd0*/  BSSY B0, `(.L_x_14) ;  /* 0x000003d000007945 */ /* 0x000fd80003800000 */
[----:B------:R-:W-:Y:S05]  /*4de0*/  @P0 BRA `(.L_x_15) ;  /* 0x0000000000ec0947 */ /* 0x000fea0003800000 */
[----:B------:R-:W-:Y:S01]  /*4df0*/  UMOV UR6, 0xffffffff ;  /* 0xffffffff00067882 */ /* 0x000fe20000000000 */
[----:B------:R-:W-:Y:S02]  /*4e00*/  IADD3 R94, PT, PT, -R59, R8, RZ ;  /* 0x000000083b5e7210 */ /* 0x000fe40007ffe1ff */
[----:B------:R-:W-:Y:S05]  /*4e10*/  BRA.DIV UR6, `(.L_x_16) ;  /* 0x0000008606107947 */ /* 0x000fea000b800000 */
[----:B------:R-:W0:Y:S01]  /*4e20*/  SHFL.IDX PT, R96, R88, R94, 0x1f ;  /* 0x00001f5e58607589 */ /* 0x000e2200000e0000 */
[----:B------:R-:W0:Y:S02]  /*4e30*/  LDC.64 R2, c[0x0][0x380] ;  /* 0x0000e000ff027b82 */ /* 0x000e240000000a00 */
[----:B0-----:R-:W-:-:S05]  /*4e40*/  IMAD.WIDE R2, R96, 0x4, R2 ;  /* 0x0000000460027825 */ /* 0x001fca00078e0202 */
[----:B------:R-:W2:Y:S04]  /*4e50*/  LDG.E.CONSTANT R5, desc[UR4][R2.64] ;  /* 0x0000000402057981 */ /* 0x000ea8000c1e9900 */
[----:B------:R0:W3:Y:S04]  /*4e60*/  LDG.E.CONSTANT R7, desc[UR4][R2.64+0x80] ;  /* 0x0000800402077981 */ /* 0x0000e8000c1e9900 */
[----:B-----5:R-:W2:Y:S04]  /*4e70*/  SHFL.IDX PT, R24, R24, R94, 0x1f ;  /* 0x00001f5e18187589 */ /* 0x020ea800000e0000 */
[----:B------:R-:W1:Y:S04]  /*4e80*/  SHFL.IDX PT, R0, R0, R94, 0x1f ;  /* 0x00001f5e00007589 */ /* 0x000e6800000e0000 */
[----:B------:R-:W4:Y:S04]  /*4e90*/  SHFL.IDX PT, R9, R22, R94, 0x1f ;  /* 0x00001f5e16097589 */ /* 0x000f2800000e0000 */
[----:B------:R-:W4:Y:S04]  /*4ea0*/  SHFL.IDX PT, R15, R82, R94, 0x1f ;  /* 0x00001f5e520f7589 */ /* 0x000f2800000e0000 */
[----:B------:R-:W3:Y:S04]  /*4eb0*/  SHFL.IDX PT, R17, R84, R94, 0x1f ;  /* 0x00001f5e54117589 */ /* 0x000ee800000e0000 */
        /* <DEDUP_REMOVED lines=8> */
[----:B0-----:R-:W0:Y:S04]  /*4f40*/  SHFL.IDX PT, R3, R6, R94, 0x1f ;  /* 0x00001f5e06037589 */ /* 0x001e2800000e0000 */
[----:B------:R-:W0:Y:S04]  /*4f50*/  SHFL.IDX PT, R2, R13, R94, 0x1f ;  /* 0x00001f5e0d027589 */ /* 0x000e2800000e0000 */
[----:B------:R-:W0:Y:S04]  /*4f60*/  SHFL.IDX PT, R19, R10, R94, 0x1f ;  /* 0x00001f5e0a137589 */ /* 0x000e2800000e0000 */
[----:B------:R0:W0:Y:S01]  /*4f70*/  SHFL.IDX PT, R96, R90, R94, 0x1f ;  /* 0x00001f5e5a607589 */ /* 0x00002200000e0000 */
[C---:B--2---:R-:W-:Y:S01]  /*4f80*/  FFMA R83, R24.reuse, R5, R83 ;  /* 0x0000000518537223 */ /* 0x044fe20000000053 */
[CC--:B-1----:R-:W-:Y:S01]  /*4f90*/  FFMA R46, R5.reuse, R0.reuse, R46 ;  /* 0x00000000052e7223 */ /* 0x0c2fe2000000002e */
[C---:B----4-:R-:W-:Y:S01]  /*4fa0*/  FFMA R50, R5.reuse, R9, R50 ;  /* 0x0000000905327223 */ /* 0x050fe20000000032 */
[----:B------:R-:W-:Y:S01]  /*4fb0*/  FFMA R54, R5, R15, R54 ;  /* 0x0000000f05367223 */ /* 0x000fe20000000036 */
[----:B---3--:R-:W-:Y:S01]  /*4fc0*/  FFMA R44, R24, R7, R44 ;  /* 0x00000007182c7223 */ /* 0x008fe2000000002c */
[C---:B------:R-:W-:Y:S01]  /*4fd0*/  FFMA R48, R7.reuse, R0, R48 ;  /* 0x0000000007307223 */ /* 0x040fe20000000030 */
[C---:B------:R-:W-:Y:S01]  /*4fe0*/  FFMA R52, R7.reuse, R9, R52 ;  /* 0x0000000907347223 */ /* 0x040fe20000000034 */
[----:B------:R-:W-:Y:S01]  /*4ff0*/  FFMA R56, R7, R15, R56 ;  /* 0x0000000f07387223 */ /* 0x000fe20000000038 */
[-C--:B------:R-:W-:Y:S01]  /*5000*/  FFMA R58, R5, R17.reuse, R58 ;  /* 0x00000011053a7223 */ /* 0x080fe2000000003a */
        /* <DEDUP_REMOVED lines=17> */
[-C--:B0-----:R-:W-:Y:S01]  /*5120*/  FFMA R78, R5, R3.reuse, R78 ;  /* 0x00000003054e7223 */ /* 0x081fe2000000004e */
[----:B------:R-:W-:Y:S01]  /*5130*/  FFMA R30, R7, R3, R30 ;  /* 0x00000003071e7223 */ /* 0x000fe2000000001e */
[-C--:B------:R-:W-:Y:S01]  /*5140*/  FFMA R79, R5, R2.reuse, R79 ;  /* 0x00000002054f7223 */ /* 0x080fe2000000004f */
[----:B------:R-:W-:Y:S01]  /*5150*/  FFMA R32, R7, R2, R32 ;  /* 0x0000000207207223 */ /* 0x000fe20000000020 */
[-C--:B------:R-:W-:Y:S01]  /*5160*/  FFMA R80, R5, R19.reuse, R80 ;  /* 0x0000001305507223 */ /* 0x080fe20000000050 */
[----:B------:R-:W-:-:S07]  /*5170*/  FFMA R34, R7, R19, R34 ;  /* 0x0000001307227223 */ /* 0x000fce0000000022 */
.L_x_294:
[-C--:B------:R-:W-:Y:S01]  /*5180*/  FFMA R81, R5, R96.reuse, R81 ;  /* 0x0000006005517223 */ /* 0x080fe20000000051 */
[----:B------:R-:W-:-:S07]  /*5190*/  FFMA R36, R7, R96, R36 ;  /* 0x0000006007247223 */ /* 0x000fce0000000024 */
.L_x_15:
[----:B------:R-:W-:Y:S05]  /*51a0*/  BSYNC B0 ;  /* 0x0000000000007941 */ /* 0x000fea0003800000 */
.L_x_14:
[----:B------:R-:W0:Y:S01]  /*51b0*/  LDCU UR8, c[0x0][0x390] ;  /* 0x00007200ff0877ac */ /* 0x000e220008000800 */
[----:B------:R-:W1:Y:S01]  /*51c0*/  LDCU.64 UR6, c[0x0][0x3a0] ;  /* 0x00007400ff0677ac */ /* 0x000e620008000a00 */
[----:B0-----:R-:W-:Y:S02]  /*51d0*/  USHF.R.S32.HI UR9, URZ, 0x1f, UR8 ;  /* 0x0000001fff097899 */ /* 0x001fe40008011408 */
[----:B-----5:R-:W-:-:S04]  /*51e0*/  IADD3 R0, P0, PT, R40, UR8, RZ ;  /* 0x0000000828007c10 */ /* 0x020fc8000ff1e0ff */
[----:B------:R-:W-:Y:S02]  /*51f0*/  LEA.HI.X.SX32 R3, R40, UR9, 0x1, P0 ;  /* 0x0000000928037c11 */ /* 0x000fe400080f0eff */
[----:B-1----:R-:W-:-:S04]  /*5200*/  LEA R4, P0, R0, UR6, 0x2 ;  /* 0x0000000600047c11 */ /* 0x002fc8000f8010ff */
[----:B------:R-:W-:Y:S02]  /*5210*/  LEA.HI.X R5, R0, UR7, R3, 0x2, P0 ;  /* 0x0000000700057c11 */ /* 0x000fe400080f1403 */
[----:B------:R-:W-:-:S03]  /*5220*/  IADD3 R40, PT, PT, R40, 0x10, RZ ;  /* 0x0000001028287810 */ /* 0x000fc60007ffe0ff */
[----:B------:R-:W2:Y:S01]  /*5230*/  LDG.E.CONSTANT R7, desc[UR4][R4.64] ;  /* 0x0000000404077981 */ /* 0x000ea2000c1e9900 */
[----:B------:R-:W-:-:S03]  /*5240*/  IADD3 R40, P0, PT, R40, UR8, RZ ;  /* 0x0000000828287c10 */ /* 0x000fc6000ff1e0ff */
[----:B------:R-:W3:Y:S04]  /*5250*/  LDG.E.CONSTANT R9, desc[UR4][R4.64+0x4] ;  /* 0x0000040404097981 */ /* 0x000ee8000c1e9900 */
[----:B------:R-:W4:Y:S04]  /*5260*/  LDG.E.CONSTANT R15, desc[UR4][R4.64+0x8] ;  /* 0x00000804040f7981 */ /* 0x000f28000c1e9900 */
[----:B------:R-:W4:Y:S04]  /*5270*/  LDG.E.CONSTANT R17, desc[UR4][R4.64+0xc] ;  /* 0x00000c0404117981 */ /* 0x000f28000c1e9900 */
[----:B------:R-:W4:Y:S01]  /*5280*/  LDG.E.CONSTANT R19, desc[UR4][R4.64+0x10] ;  /* 0x0000100404137981 */ /* 0x000f22000c1e9900 */
[----:B------:R-:W-:-:S03]  /*5290*/  IADD3.X R3, PT, PT, RZ, UR9, RZ, P0, !PT ;  /* 0x00000009ff037c10 */ /* 0x000fc600087fe4ff */
[----:B------:R-:W4:Y:S01]  /*52a0*/  LDG.E.CONSTANT R21, desc[UR4][R4.64+0x14] ;  /* 0x0000140404157981 */ /* 0x000f22000c1e9900 */
[----:B------:R-:W-:-:S03]  /*52b0*/  LEA R12, P0, R40, UR6, 0x2 ;  /* 0x00000006280c7c11 */ /* 0x000fc6000f8010ff */
[----:B------:R-:W4:Y:S04]  /*52c0*/  LDG.E.CONSTANT R23, desc[UR4][R4.64+0x18] ;  /* 0x0000180404177981 */ /* 0x000f28000c1e9900 */
[----:B------:R-:W4:Y:S04]  /*52d0*/  LDG.E.CONSTANT R25, desc[UR4][R4.64+0x1c] ;  /* 0x00001c0404197981 */ /* 0x000f28000c1e9900 */
[----:B------:R-:W4:Y:S01]  /*52e0*/  LDG.E.CONSTANT R27, desc[UR4][R4.64+0x20] ;  /* 0x00002004041b7981 */ /* 0x000f22000c1e9900 */
[----:B------:R-:W-:Y:S02]  /*52f0*/  LEA.HI.X R13, R40, UR7, R3, 0x2, P0 ;  /* 0x00000007280d7c11 */ /* 0x000fe400080f1403 */
[----:B------:R-:W0:Y:S01]  /*5300*/  LDC.64 R2, c[0x0][0x388] ;  /* 0x0000e200ff027b82 */ /* 0x000e220000000a00 */
[----:B------:R-:W4:Y:S04]  /*5310*/  LDG.E.CONSTANT R29, desc[UR4][R4.64+0x24] ;  /* 0x00002404041d7981 */ /* 0x000f28000c1e9900 */
[----:B------:R-:W4:Y:S04]  /*5320*/  LDG.E.CONSTANT R31, desc[UR4][R4.64+0x28] ;  /* 0x00002804041f7981 */ /* 0x000f28000c1e9900 */
[----:B------:R-:W4:Y:S04]  /*5330*/  LDG.E.CONSTANT R33, desc[UR4][R4.64+0x2c] ;  /* 0x00002c0404217981 */ /* 0x000f28000c1e9900 */
[----:B------:R-:W4:Y:S04]  /*5340*/  LDG.E.CONSTANT R35, desc[UR4][R4.64+0x30] ;  /* 0x0000300404237981 */ /* 0x000f28000c1e9900 */
[----:B------:R-:W4:Y:S04]  /*5350*/  LDG.E.CONSTANT R37, desc[UR4][R4.64+0x34] ;  /* 0x0000340404257981 */ /* 0x000f28000c1e9900 */
[----:B------:R-:W4:Y:S04]  /*5360*/  LDG.E.CONSTANT R39, desc[UR4][R4.64+0x38] ;  /* 0x0000380404277981 */ /* 0x000f28000c1e9900 */
[----:B------:R1:W4:Y:S04]  /*5370*/  LDG.E.CONSTANT R41, desc[UR4][R4.64+0x3c] ;  /* 0x00003c0404297981 */ /* 0x000328000c1e9900 */
[----:B------:R1:W4:Y:S01]  /*5380*/  LDG.E.CONSTANT R43, desc[UR4][R12.64] ;  /* 0x000000040c2b7981 */ /* 0x000322000c1e9900 */
[----:B------:R-:W-:-:S05]  /*5390*/  IMAD R42, R42, 0xa00, R11 ;  /* 0x00000a002a2a7824 */ /* 0x000fca00078e020b */
[-C--:B--2---:R-:W-:Y:S02]  /*53a0*/  LEA R7, R7, R42.reuse, 0x6 ;  /* 0x0000002a07077211 */ /* 0x084fe400078e30ff */
[----:B---3--:R-:W-:-:S03]  /*53b0*/  LEA R9, R9, R42, 0x6 ;  /* 0x0000002a09097211 */ /* 0x008fc600078e30ff */
[----:B0-----:R-:W-:Y:S01]  /*53c0*/  IMAD.WIDE R6, R7, 0x4, R2 ;  /* 0x0000000407067825 */ /* 0x001fe200078e0202 */
[----:B----4-:R-:W-:-:S03]  /*53d0*/  LEA R15, R15, R42, 0x6 ;  /* 0x0000002a0f0f7211 */ /* 0x010fc600078e30ff */
[--C-:B------:R-:W-:Y:S01]  /*53e0*/  IMAD.WIDE R8, R9, 0x4, R2.reuse ;  /* 0x0000000409087825 */ /* 0x100fe200078e0202 */
[----:B------:R-:W-:Y:S01]  /*53f0*/  STG.E desc[UR4][R6.64], R83 ;  /* 0x0000005306007986 */ /* 0x000fe2000c101904 */
[-C--:B------:R-:W-:Y:S02]  /*5400*/  LEA R11, R17, R42.reuse, 0x6 ;  /* 0x0000002a110b7211 */ /* 0x080fe400078e30ff */
[--C-:B-1----:R-:W-:Y:S01]  /*5410*/  IMAD.WIDE R4, R15, 0x4, R2.reuse ;  /* 0x000000040f047825 */ /* 0x102fe200078e0202 */
[----:B------:R0:W-:Y:S01]  /*5420*/  STG.E desc[UR4][R6.64+0x80], R44 ;  /* 0x0000802c06007986 */ /* 0x0001e2000c101904 */
[-C--:B------:R-:W-:Y:S02]  /*5430*/  LEA R13, R19, R42.reuse, 0x6 ;  /* 0x0000002a130d7211 */ /* 0x080fe400078e30ff */
[----:B------:R-:W-:Y:S01]  /*5440*/  IMAD.WIDE R10, R11, 0x4, R2 ;  /* 0x000000040b0a7825 */ /* 0x000fe200078e0202 */
[----:B------:R-:W-:Y:S01]  /*5450*/  STG.E desc[UR4][R8.64], R46 ;  /* 0x0000002e08007986 */ /* 0x000fe2000c101904 */
[----:B------:R-:W-:-:S02]  /*5460*/  LEA R21, R21, R42, 0x6 ;  /* 0x0000002a15157211 */ /* 0x000fc400078e30ff */
[--C-:B------:R-:W-:Y:S01]  /*5470*/  IMAD.WIDE R12, R13, 0x4, R2.reuse ;  /* 0x000000040d0c7825 */ /* 0x100fe200078e0202 */
[----:B------:R1:W-:Y:S01]  /*5480*/  STG.E desc[UR4][R8.64+0x80], R48 ;  /* 0x0000803008007986 */ /* 0x0003e2000c101904 */
[-C--:B------:R-:W-:Y:S02]  /*5490*/  LEA R23, R23, R42.reuse, 0x6 ;  /* 0x0000002a17177211 */ /* 0x080fe400078e30ff */
[----:B0-----:R-:W-:Y:S01]  /*54a0*/  IMAD.WIDE R6, R21, 0x4, R2 ;  /* 0x0000000415067825 */ /* 0x001fe200078e0202 */
[----:B------:R-:W-:Y:S01]  /*54b0*/  STG.E desc[UR4][R4.64], R50 ;  /* 0x0000003204007986 */ /* 0x000fe2000c101904 */
[----:B------:R-:W-:-:S03]  /*54c0*/  LEA R25, R25, R42, 0x6 ;  /* 0x0000002a19197211 */ /* 0x000fc600078e30ff */
[----:B------:R0:W-:Y:S01]  /*54d0*/  STG.E desc[UR4][R4.64+0x80], R52 ;  /* 0x0000803404007986 */ /* 0x0001e2000c101904 */
[-C--:B------:R-:W-:Y:S01]  /*54e0*/  LEA R27, R27, R42.reuse, 0x6 ;  /* 0x0000002a1b1b7211 */ /* 0x080fe200078e30ff */
[----:B-1----:R-:W-:Y:S02]  /*54f0*/  IMAD.WIDE R8, R23, 0x4, R2 ;  /* 0x0000000417087825 */ /* 0x002fe400078e0202 */
[----:B------:R-:W-:Y:S01]  /*5500*/  STG.E desc[UR4][R10.64], R54 ;  /* 0x000000360a007986 */ /* 0x000fe2000c101904 */
[----:B------:R-:W-:-:S03]  /*5510*/  LEA R29, R29, R42, 0x6 ;  /* 0x0000002a1d1d7211 */ /* 0x000fc600078e30ff */
[----:B------:R1:W-:Y:S01]  /*5520*/  STG.E desc[UR4][R10.64+0x80], R56 ;  /* 0x000080380a007986 */ /* 0x0003e2000c101904 */
[-C--:B------:R-:W-:Y:S01]  /*5530*/  LEA R31, R31, R42.reuse, 0x6 ;  /* 0x0000002a1f1f7211 */ /* 0x080fe200078e30ff */
[----:B0-----:R-:W-:Y:S01]  /*5540*/  IMAD.WIDE R4, R25, 0x4, R2 ;  /* 0x0000000419047825 */ /* 0x001fe200078e0202 */
[-C--:B------:R-:W-:Y:S01]  /*5550*/  LEA R33, R33, R42.reuse, 0x6 ;  /* 0x0000002a21217211 */ /* 0x080fe200078e30ff */
[----:B------:R-:W-:Y:S01]  /*5560*/  STG.E desc[UR4][R12.64], R58 ;  /* 0x0000003a0c007986 */ /* 0x000fe2000c101904 */
[----:B------:R-:W-:-:S03]  /*5570*/  LEA R35, R35, R42, 0x6 ;  /* 0x0000002a23237211 */ /* 0x000fc600078e30ff */
[----:B------:R0:W-:Y:S01]  /*5580*/  STG.E desc[UR4][R12.64+0x80], R60 ;  /* 0x0000803c0c007986 */ /* 0x0001e2000c101904 */
[----:B-1----:R-:W-:Y:S01]  /*5590*/  IMAD.WIDE R10, R27, 0x4, R2 ;  /* 0x000000041b0a7825 */ /* 0x002fe200078e0202 */
[-C--:B------:R-:W-:Y:S02]  /*55a0*/  LEA R37, R37, R42.reuse, 0x6 ;  /* 0x0000002a25257211 */ /* 0x080fe400078e30ff */
[----:B------:R-:W-:Y:S01]  /*55b0*/  STG.E desc[UR4][R6.64], R62 ;  /* 0x0000003e06007986 */ /* 0x000fe2000c101904 */
[----:B------:R-:W-:-:S03]  /*55c0*/  LEA R39, R39, R42, 0x6 ;  /* 0x0000002a27277211 */ /* 0x000fc600078e30ff */
[----:B------:R1:W-:Y:S01]  /*55d0*/  STG.E desc[UR4][R6.64+0x80], R63 ;  /* 0x0000803f06007986 */ /* 0x0003e2000c101904 */
[-C--:B------:R-:W-:Y:S01]  /*55e0*/  LEA R41, R41, R42.reuse, 0x6 ;  /* 0x0000002a29297211 */ /* 0x080fe200078e30ff */
[----:B0-----:R-:W-:Y:S02]  /*55f0*/  IMAD.WIDE R12, R29, 0x4, R2 ;  /* 0x000000041d0c7825 */ /* 0x001fe400078e0202 */
[----:B------:R-:W-:Y:S01]  /*5600*/  STG.E desc[UR4][R8.64], R64 ;  /* 0x0000004008007986 */ /* 0x000fe2000c101904 */
[----:B------:R-:W-:-:S03]  /*5610*/  LEA R43, R43, R42, 0x6 ;  /* 0x0000002a2b2b7211 */ /* 0x000fc600078e30ff */
[----:B------:R0:W-:Y:S01]  /*5620*/  STG.E desc[UR4][R8.64+0x80], R65 ;  /* 0x0000804108007986 */ /* 0x0001e2000c101904 */
[----:B-1----:R-:W-:-:S03]  /*5630*/  IMAD.WIDE R6, R31, 0x4, R2 ;  /* 0x000000041f067825 */ /* 0x002fc600078e0202 */
[----:B------:R-:W-:Y:S04]  /*5640*/  STG.E desc[UR4][R4.64], R66 ;  /* 0x0000004204007986 */ /* 0x000fe8000c101904 */
[----:B------:R1:W-:Y:S01]  /*5650*/  STG.E desc[UR4][R4.64+0x80], R67 ;  /* 0x0000804304007986 */ /* 0x0003e2000c101904 */
[----:B0-----:R-:W-:-:S03]  /*5660*/  IMAD.WIDE R8, R33, 0x4, R2 ;  /* 0x0000000421087825 */ /* 0x001fc600078e0202 */
[----:B------:R-:W-:Y:S04]  /*5670*/  STG.E desc[UR4][R10.64], R68 ;  /* 0x000000440a007986 */ /* 0x000fe8000c101904 */
        /* <DEDUP_REMOVED lines=9> */
[----:B------:R-:W-:Y:S01]  /*5710*/  STG.E desc[UR4][R8.64+0x80], R75 ;  /* 0x0000804b08007986 */ /* 0x000fe2000c101904 */
[----:B0-----:R-:W-:-:S03]  /*5720*/  IMAD.WIDE R6, R41, 0x4, R2 ;  /* 0x0000000429067825 */ /* 0x001fc600078e0202 */
[----:B------:R-:W-:Y:S01]  /*5730*/  STG.E desc[UR4][R4.64], R76 ;  /* 0x0000004c04007986 */ /* 0x000fe2000c101904 */
[----:B------:R-:W-:-:S03]  /*5740*/  IMAD.WIDE R2, R43, 0x4, R2 ;  /* 0x000000042b027825 */ /* 0x000fc600078e0202 */
[----:B------:R-:W-:Y:S04]  /*5750*/  STG.E desc[UR4][R4.64+0x80], R77 ;  /* 0x0000804d04007986 */ /* 0x000fe8000c101904 */
[----:B------:R-:W-:Y:S04]  /*5760*/  STG.E desc[UR4][R10.64], R78 ;  /* 0x0000004e0a007986 */ /* 0x000fe8000c101904 */
[----:B------:R-:W-:Y:S04]  /*5770*/  STG.E desc[UR4][R10.64+0x80], R30 ;  /* 0x0000801e0a007986 */ /* 0x000fe8000c101904 */
[----:B------:R-:W-:Y:S04]  /*5780*/  STG.E desc[UR4][R12.64], R79 ;  /* 0x0000004f0c007986 */ /* 0x000fe8000c101904 */
[----:B------:R-:W-:Y:S04]  /*5790*/  STG.E desc[UR4][R12.64+0x80], R32 ;  /* 0x000080200c007986 */ /* 0x000fe8000c101904 */
[----:B------:R-:W-:Y:S04]  /*57a0*/  STG.E desc[UR4][R6.64], R80 ;  /* 0x0000005006007986 */ /* 0x000fe8000c101904 */
[----:B------:R-:W-:Y:S04]  /*57b0*/  STG.E desc[UR4][R6.64+0x80], R34 ;  /* 0x0000802206007986 */ /* 0x000fe8000c101904 */
[----:B------:R-:W-:Y:S04]  /*57c0*/  STG.E desc[UR4][R2.64], R81 ;  /* 0x0000005102007986 */ /* 0x000fe8000c101904 */
[----:B------:R-:W-:Y:S01]  /*57d0*/  STG.E desc[UR4][R2.64+0x80], R36 ;  /* 0x0000802402007986 */ /* 0x000fe2000c101904 */
[----:B------:R-:W-:Y:S05]  /*57e0*/  EXIT ;  /* 0x000000000000794d */ /* 0x000fea0003800000 */
.L_x_4:
[----:B------:R-:W-:Y:S01]  /*57f0*/  HFMA2 R99, -RZ, RZ, 0, 1.847743988037109375e-06 ;  /* 0x0000001fff637431 */ /* 0x000fe200000001ff */
[----:B------:R-:W-:Y:S01]  /*5800*/  BSSY B1, `(.L_x_17) ;  /* 0x0000007000017945 */ /* 0x000fe20003800000 */
[----:B------:R-:W-:Y:S02]  /*5810*/  MOV R101, R88 ;  /* 0x0000005800657202 */ /* 0x000fe40000000f00 */
[----:B------:R-:W-:Y:S02]  /*5820*/  MOV R94, R95 ;  /* 0x0000005f005e7202 */ /* 0x000fe40000000f00 */
[----:B------:R-:W-:-:S07]  /*5830*/  MOV R92, 0xffffffff ;  /* 0xffffffff005c7802 */ /* 0x000fce0000000f00 */
[----:B-----5:R-:W-:Y:S05]  /*5840*/  WARPSYNC.COLLECTIVE R92, `(.L_x_18) ;  /* 0x000000005c087348 */ /* 0x020fea0003c00000 */
[----:B------:R0:W1:Y:S02]  /*5850*/  SHFL.IDX P0, R96, R101, R94, R99 ;  /* 0x0000005e65607389 */ /* 0x0000640000000063 */
[----:B01---5:R-:W-:Y:S05]  /*5860*/  ENDCOLLECTIVE ;  /* 0x000000000000791b */ /* 0x023fea0003800000 */
.L_x_18:
[----:B------:R-:W-:Y:S05]  /*5870*/  BSYNC B1 ;  /* 0x0000000000017941 */ /* 0x000fea0003800000 */
.L_x_17:
[----:B------:R-:W0:Y:S02]  /*5880*/  LDC.64 R2, c[0x0][0x380] ;  /* 0x0000e000ff027b82 */ /* 0x000e240000000a00 */
[----:B0-----:R-:W-:-:S05]  /*5890*/  IMAD.WIDE R4, R96, 0x4, R2 ;  /* 0x0000000460047825 */ /* 0x001fca00078e0202 */
[----:B------:R0:W5:Y:S04]  /*58a0*/  LDG.E.CONSTANT R93, desc[UR4][R4.64] ;  /* 0x00000004045d7981 */ /* 0x000168000c1e9900 */
[----:B------:R0:W5:Y:S01]  /*58b0*/  LDG.E.CONSTANT R89, desc[UR4][R4.64+0x80] ;  /* 0x0000800404597981 */ /* 0x000162000c1e9900 */
[----:B------:R-:W-:Y:S01]  /*58c0*/  IADD3 R87, PT, PT, R7, -0x2, RZ ;  /* 0xfffffffe07577810 */ /* 0x000fe20007ffe0ff */
[----:B------:R-:W-:Y:S01]  /*58d0*/  HFMA2 R99, -RZ, RZ, 0, 1.847743988037109375e-06 ;  /* 0x0000001fff637431 */ /* 0x000fe200000001ff */
[----:B------:R-:W-:Y:S02]  /*58e0*/  MOV R101, R88 ;  /* 0x0000005800657202 */ /* 0x000fe40000000f00 */
[----:B------:R-:W-:Y:S02]  /*58f0*/  MOV R94, R87 ;  /* 0x00000057005e7202 */ /* 0x000fe40000000f00 */
[----:B------:R-:W-:-:S02]  /*5900*/  MOV R92, 0xffffffff ;  /* 0xffffffff005c7802 */ /* 0x000fc40000000f00 */
[C---:B------:R-:W-:Y:S02]  /*5910*/  IADD3 R21, PT, PT, R7.reuse, -0x1, RZ ;  /* 0xffffffff07157810 */ /* 0x040fe40007ffe0ff */
[----:B0-----:R-:W-:-:S07]  /*5920*/  IADD3 R15, PT, PT, R7, 0x1, RZ ;  /* 0x00000001070f7810 */ /* 0x001fce0007ffe0ff */
[----:B-----5:R-:W-:Y:S05]  /*5930*/  WARPSYNC.COLLECTIVE R92, `(.L_x_19) ;  /* 0x000000005c087348 */ /* 0x020fea0003c00000 */
[----:B------:R0:W1:Y:S02]  /*5940*/  SHFL.IDX P0, R96, R101, R94, R99 ;  /* 0x0000005e65607389 */ /* 0x0000640000000063 */
[----:B01---5:R-:W-:Y:S05]  /*5950*/  ENDCOLLECTIVE ;  /* 0x000000000000791b */ /* 0x023fea0003800000 */
.L_x_19:
[C---:B------:R-:W-:Y:S02]  /*5960*/  IADD3 R13, PT, PT, R7.reuse, 0x2, RZ ;  /* 0x00000002070d7810 */ /* 0x040fe40007ffe0ff */
[C---:B------:R-:W-:Y:S02]  /*5970*/  IADD3 R11, PT, PT, R7.reuse, 0x3, RZ ;  /* 0x00000003070b7810 */ /* 0x040fe40007ffe0ff */
[----:B------:R-:W-:Y:S02]  /*5980*/  IADD3 R19, PT, PT, R7, 0x4, RZ ;  /* 0x0000000407137810 */ /* 0x000fe40007ffe0ff */
[----:B------:R-:W-:Y:S02]  /*5990*/  MOV R94, R21 ;  /* 0x00000015005e7202 */ /* 0x000fe40000000f00 */
[----:B------:R-:W-:-:S07]  /*59a0*/  MOV R97, R96 ;  /* 0x0000006000617202 */ /* 0x000fce0000000f00 */
[----:B------:R-:W-:Y:S05]  /*59b0*/  WARPSYNC.COLLECTIVE R92, `(.L_x_20) ;  /* 0x000000005c087348 */ /* 0x000fea0003c00000 */
[----:B------:R0:W1:Y:S02]  /*59c0*/  SHFL.IDX P0, R96, R101, R94, R99 ;  /* 0x0000005e65607389 */ /* 0x0000640000000063 */
[----:B01----:R-:W-:Y:S05]  /*59d0*/  ENDCOLLECTIVE ;  /* 0x000000000000791b */ /* 0x003fea0003800000 */
.L_x_20:
[----:B------:R-:W-:Y:S02]  /*59e0*/  MOV R94, R7 ;  /* 0x00000007005e7202 */ /* 0x000fe40000000f00 */
[----:B------:R-:W-:-:S07]  /*59f0*/  MOV R21, R96 ;  /* 0x0000006000157202 */ /* 0x000fce0000000f00 */
[----:B------:R-:W-:Y:S05]  /*5a00*/  WARPSYNC.COLLECTIVE R92, `(.L_x_21) ;  /* 0x000000005c087348 */ /* 0x000fea0003c00000 */
[----:B------:R0:W1:Y:S02]  /*5a10*/  SHFL.IDX P0, R96, R101, R94, R99 ;  /* 0x0000005e65607389 */ /* 0x0000640000000063 */
[----:B01----:R-:W-:Y:S05]  /*5a20*/  ENDCOLLECTIVE ;  /* 0x000000000000791b */ /* 0x003fea0003800000 */
.L_x_21:
[----:B------:R-:W-:Y:S02]  /*5a30*/  MOV R94, R15 ;  /* 0x0000000f005e7202 */ /* 0x000fe40000000f00 */
[----:B------:R-:W-:-:S07]  /*5a40*/  MOV R17, R96 ;  /* 0x0000006000117202 */ /* 0x000fce0000000f00 */
[----:B------:R-:W-:Y:S05]  /*5a50*/  WARPSYNC.COLLECTIVE R92, `(.L_x_22) ;  /* 0x000000005c087348 */ /* 0x000fea0003c00000 */
[----:B------:R0:W1:Y:S02]  /*5a60*/  SHFL.IDX P0, R96, R101, R94, R99 ;  /* 0x0000005e65607389 */ /* 0x0000640000000063 */
[----:B01----:R-:W-:Y:S05]  /*5a70*/  ENDCOLLECTIVE ;  /* 0x000000000000791b */ /* 0x003fea0003800000 */
.L_x_22:
[----:B------:R-:W-:Y:S02]  /*5a80*/  MOV R94, R13 ;  /* 0x0000000d005e7202 */ /* 0x000fe40000000f00 */
[----:B------:R-:W-:-:S07]  /*5a90*/  MOV R15, R96 ;  /* 0x00000060000f7202 */ /* 0x000fce0000000f00 */
[----:B------:R-:W-:Y:S05]  /*5aa0*/  WARPSYNC.COLLECTIVE R92, `(.L_x_23) ;  /* 0x000000005c087348 */ /* 0x000fea0003c00000 */
[----:B------:R0:W1:Y:S02]  /*5ab0*/  SHFL.IDX P0, R96, R101, R94, R99 ;  /* 0x0000005e65607389 */ /* 0x0000640000000063 */
[----:B01----:R-:W-:Y:S05]  /*5ac0*/  ENDCOLLECTIVE ;  /* 0x000000000000791b */ /* 0x003fea0003800000 */
.L_x_23:
[----:B------:R-:W-:Y:S02]  /*5ad0*/  MOV R94, R11 ;  /* 0x0000000b005e7202 */ /* 0x000fe40000000f00 */
[----:B------:R-:W-:-:S07]  /*5ae0*/  MOV R13, R96 ;  /* 0x00000060000d7202 */ /* 0x000fce0000000f00 */
[----:B------:R-:W-:Y:S05]  /*5af0*/  WARPSYNC.COLLECTIVE R92, `(.L_x_24) ;  /* 0x000000005c087348 */ /* 0x000fea0003c00000 */
[----:B------:R0:W1:Y:S02]  /*5b00*/  SHFL.IDX P0, R96, R101, R94, R99 ;  /* 0x0000005e65607389 */ /* 0x0000640000000063 */
[----:B01----:R-:W-:Y:S05]  /*5b10*/  ENDCOLLECTIVE ;  /* 0x000000000000791b */ /* 0x003fea0003800000 */
.L_x_24:
[----:B------:R-:W-:Y:S02]  /*5b20*/  MOV R94, R19 ;  /* 0x00000013005e7202 */ /* 0x000fe40000000f00 */
[----:B------:R-:W-:-:S07]  /*5b30*/  MOV R11, R96 ;  /* 0x00000060000b7202 */ /* 0x000fce0000000f00 */
[----:B------:R-:W-:Y:S05]  /*5b40*/  WARPSYNC.COLLECTIVE R92, `(.L_x_25) ;  /* 0x000000005c087348 */ /* 0x000fea0003c00000 */
[----:B------:R0:W1:Y:S02]  /*5b50*/  SHFL.IDX P0, R96, R101, R94, R99 ;  /* 0x0000005e65607389 */ /* 0x0000640000000063 */
[----:B01----:R-:W-:Y:S05]  /*5b60*/  ENDCOLLECTIVE ;  /* 0x000000000000791b */ /* 0x003fea0003800000 */
.L_x_25:
[----:B------:R-:W-:Y:S02]  /*5b70*/  MOV R101, R24 ;  /* 0x0000001800657202 */ /* 0x000fe40000000f00 */
[----:B------:R-:W-:Y:S02]  /*5b80*/  MOV R94, R95 ;  /* 0x0000005f005e7202 */ /* 0x000fe40000000f00 */
[----:B------:R-:W-:-:S07]  /*5b90*/  MOV R9, R96 ;  /* 0x0000006000097202 */ /* 0x000fce0000000f00 */
[----:B------:R-:W-:Y:S05]  /*5ba0*/  WARPSYNC.COLLECTIVE R92, `(.L_x_26) ;  /* 0x000000005c087348 */ /* 0x000fea0003c00000 */
[----:B------:R0:W1:Y:S02]  /*5bb0*/  SHFL.IDX P0, R96, R101, R94, R99 ;  /* 0x0000005e65607389 */ /* 0x0000640000000063 */
[----:B01----:R-:W-:Y:S05]  /*5bc0*/  ENDCOLLECTIVE ;  /* 0x000000000000791b */ /* 0x003fea0003800000 */
.L_x_26:
[----:B------:R-:W-:Y:S01]  /*5bd0*/  MOV R101, R0 ;  /* 0x0000000000657202 */ /* 0x000fe20000000f00 */
[C---:B------:R-:W-:Y:S01]  /*5be0*/  FFMA R83, R96.reuse, R93, R83 ;  /* 0x0000005d60537223 */ /* 0x040fe20000000053 */
[----:B------:R-:W-:-:S07]  /*5bf0*/  FFMA R44, R96, R89, R44 ;  /* 0x00000059602c7223 */ /* 0x000fce000000002c */
[----:B------:R-:W-:Y:S05]  /*5c00*/  WARPSYNC.COLLECTIVE R92, `(.L_x_27) ;  /* 0x000000005c087348 */ /* 0x000fea0003c00000 */
[----:B------:R0:W1:Y:S02]  /*5c10*/  SHFL.IDX P0, R96, R101, R94, R99 ;  /* 0x0000005e65607389 */ /* 0x0000640000000063 */
[----:B01----:R-:W-:Y:S05]  /*5c20*/  ENDCOLLECTIVE ;  /* 0x000000000000791b */ /* 0x003fea0003800000 */
.L_x_27:
[----:B------:R-:W-:Y:S02]  /*5c30*/  MOV R101, R22 ;  /* 0x0000001600657202 */ /* 0x000fe40000000f00 */
[----:B------:R-:W-:-:S07]  /*5c40*/  MOV R98, R96 ;  /* 0x0000006000627202 */ /* 0x000fce0000000f00 */
[----:B------:R-:W-:Y:S05]  /*5c50*/  WARPSYNC.COLLECTIVE R92, `(.L_x_28) ;  /* 0x000000005c087348 */ /* 0x000fea0003c00000 */
[----:B------:R0:W1:Y:S02]  /*5c60*/  SHFL.IDX P0, R96, R101, R94, R99 ;  /* 0x0000005e65607389 */ /* 0x0000640000000063 */
[----:B01----:R-:W-:Y:S05]  /*5c70*/  ENDCOLLECTIVE ;  /* 0x000000000000791b */ /* 0x003fea0003800000 */
.L_x_28:
[-C--:B------:R-:W-:Y:S01]  /*5c80*/  FFMA R46, R93, R98.reuse, R46 ;  /* 0x000000625d2e7223 */ /* 0x080fe2000000002e */
[----:B------:R-:W-:Y:S01]  /*5c90*/  FFMA R48, R89, R98, R48 ;  /* 0x0000006259307223 */ /* 0x000fe20000000030 */
[----:B------:R-:W-:Y:S02]  /*5ca0*/  MOV R101, R82 ;  /* 0x0000005200657202 */ /* 0x000fe40000000f00 */
[----:B------:R-:W-:-:S07]  /*5cb0*/  MOV R103, R96 ;  /* 0x0000006000677202 */ /* 0x000fce0000000f00 */
[----:B------:R-:W-:Y:S05]  /*5cc0*/  WARPSYNC.COLLECTIVE R92, `(.L_x_29) ;  /* 0x000000005c087348 */ /* 0x000fea0003c00000 */
[----:B------:R0:W1:Y:S02]  /*5cd0*/  SHFL.IDX P0, R96, R101, R94, R99 ;  /* 0x0000005e65607389 */ /* 0x0000640000000063 */
[----:B01----:R-:W-:Y:S05]  /*5ce0*/  ENDCOLLECTIVE ;  /* 0x000000000000791b */ /* 0x003fea0003800000 */
.L_x_29:
[-C--:B------:R-:W-:Y:S01]  /*5cf0*/  FFMA R50, R93, R103.reuse, R50 ;  /* 0x000000675d327223 */ /* 0x080fe20000000032 */
[----:B------:R-:W-:Y:S01]  /*5d00*/  FFMA R52, R89, R103, R52 ;  /* 0x0000006759347223 */ /* 0x000fe20000000034 */
[----:B------:R-:W-:Y:S02]  /*5d10*/  MOV R101, R84 ;  /* 0x0000005400657202 */ /* 0x000fe40000000f00 */
[----:B------:R-:W-:-:S07]  /*5d20*/  MOV R105, R96 ;  /* 0x0000006000697202 */ /* 0x000fce0000000f00 */
[----:B------:R-:W-:Y:S05]  /*5d30*/  WARPSYNC.COLLECTIVE R92, `(.L_x_30) ;  /* 0x000000005c087348 */ /* 0x000fea0003c00000 */
[----:B------:R0:W1:Y:S02]  /*5d40*/  SHFL.IDX P0, R96, R101, R94, R99 ;  /* 0x0000005e65607389 */ /* 0x0000640000000063 */
[----:B01----:R-:W-:Y:S05]  /*5d50*/  ENDCOLLECTIVE ;  /* 0x000000000000791b */ /* 0x003fea0003800000 */
.L_x_30:
[-C--:B------:R-:W-:Y:S01]  /*5d60*/  FFMA R54, R93, R105.reuse, R54 ;  /* 0x000000695d367223 */ /* 0x080fe20000000036 */
[----:B------:R-:W-:Y:S01]  /*5d70*/  FFMA R56, R89, R105, R56 ;  /* 0x0000006959387223 */ /* 0x000fe20000000038 */
[----:B------:R-:W-:Y:S01]  /*5d80*/  MOV R101, R85 ;  /* 0x0000005500657202 */ /* 0x000fe20000000f00 */
[-C--:B------:R-:W-:Y:S01]  /*5d90*/  FFMA R58, R93, R96.reuse, R58 ;  /* 0x000000605d3a7223 */ /* 0x080fe2000000003a */
[----:B------:R-:W-:-:S07]  /*5da0*/  FFMA R60, R89, R96, R60 ;  /* 0x00000060593c7223 */ /* 0x000fce000000003c */
[----:B------:R-:W-:Y:S05]  /*5db0*/  WARPSYNC.COLLECTIVE R92, `(.L_x_31) ;  /* 0x000000005c087348 */ /* 0x000fea0003c00000 */
[----:B------:R0:W1:Y:S02]  /*5dc0*/  SHFL.IDX P0, R96, R101, R94, R99 ;  /* 0x0000005e65607389 */ /* 0x0000640000000063 */
[----:B01----:R-:W-:Y:S05]  /*5dd0*/  ENDCOLLECTIVE ;  /* 0x000000000000791b */ /* 0x003fea0003800000 */
.L_x_31:
[----:B------:R-:W-:Y:S02]  /*5de0*/  MOV R101, R86 ;  /* 0x0000005600657202 */ /* 0x000fe40000000f00 */
[----:B------:R-:W-:-:S07]  /*5df0*/  MOV R4, R96 ;  /* 0x0000006000047202 */ /* 0x000fce0000000f00 */
[----:B------:R-:W-:Y:S05]  /*5e00*/  WARPSYNC.COLLECTIVE R92, `(.L_x_32) ;  /* 0x000000005c087348 */ /* 0x000fea0003c00000 */
[----:B------:R0:W1:Y:S02]  /*5e10*/  SHFL.IDX P0, R96, R101, R94, R99 ;  /* 0x0000005e65607389 */ /* 0x0000640000000063 */
[----:B01----:R-:W-:Y:S05]  /*5e20*/  ENDCOLLECTIVE ;  /* 0x000000000000791b */ /* 0x003fea0003800000 */
.L_x_32:
[-C--:B------:R-:W-:Y:S01]  /*5e30*/  FFMA R62, R93, R4.reuse, R62 ;  /* 0x000000045d3e7223 */ /* 0x080fe2000000003e */
[----:B------:R-:W-:Y:S01]  /*5e40*/  FFMA R63, R89, R4, R63 ;  /* 0x00000004593f7223 */ /* 0x000fe2000000003f */
[----:B------:R-:W-:Y:S02]  /*5e50*/  MOV R101, R12 ;  /* 0x0000000c00657202 */ /* 0x000fe40000000f00 */
[----:B------:R-:W-:-:S07]  /*5e60*/  MOV R98, R96 ;  /* 0x0000006000627202 */ /* 0x000fce0000000f00 */
[----:B------:R-:W-:Y:S05]  /*5e70*/  WARPSYNC.COLLECTIVE R92, `(.L_x_33) ;  /* 0x000000005c087348 */ /* 0x000fea0003c00000 */
[----:B------:R0:W1:Y:S02]  /*5e80*/  SHFL.IDX P0, R96, R101, R94, R99 ;  /* 0x0000005e65607389 */ /* 0x0000640000000063 */
[----:B01----:R-:W-:Y:S05]  /*5e90*/  ENDCOLLECTIVE ;  /* 0x000000000000791b */ /* 0x003fea0003800000 */
.L_x_33:
[-C--:B------:R-:W-:Y:S01]  /*5ea0*/  FFMA R64, R93, R98.reuse, R64 ;  /* 0x000000625d407223 */ /* 0x080fe20000000040 */
[----:B------:R-:W-:Y:S01]  /*5eb0*/  FFMA R65, R89, R98, R65 ;  /* 0x0000006259417223 */ /* 0x000fe20000000041 */
[----:B------:R-:W-:Y:S02]  /*5ec0*/  MOV R101, R14 ;  /* 0x0000000e00657202 */ /* 0x000fe40000000f00 */
[----:B------:R-:W-:-:S07]  /*5ed0*/  MOV R100, R96 ;  /* 0x0000006000647202 */ /* 0x000fce0000000f00 */
[----:B------:R-:W-:Y:S05]  /*5ee0*/  WARPSYNC.COLLECTIVE R92, `(.L_x_34) ;  /* 0x000000005c087348 */ /* 0x000fea0003c00000 */
[----:B------:R0:W1:Y:S02]  /*5ef0*/  SHFL.IDX P0, R96, R101, R94, R99 ;  /* 0x0000005e65607389 */ /* 0x0000640000000063 */
[----:B01----:R-:W-:Y:S05]  /*5f00*/  ENDCOLLECTIVE ;  /* 0x000000000000791b */ /* 0x003fea0003800000 */
.L_x_34:
[-C--:B------:R-:W-:Y:S01]  /*5f10*/  FFMA R66, R93, R100.reuse, R66 ;  /* 0x000000645d427223 */ /* 0x080fe20000000042 */
[----:B------:R-:W-:Y:S01]  /*5f20*/  FFMA R67, R89, R100, R67 ;  /* 0x0000006459437223 */ /* 0x000fe20000000043 */
[----:B------:R-:W-:Y:S02]  /*5f30*/  MOV R101, R16 ;  /* 0x0000001000657202 */ /* 0x000fe40000000f00 */
[----:B------:R-:W-:-:S07]  /*5f40*/  MOV R102, R96 ;  /* 0x0000006000667202 */ /* 0x000fce0000000f00 */
[----:B------:R-:W-:Y:S05]  /*5f50*/  WARPSYNC.COLLECTIVE R92, `(.L_x_35) ;  /* 0x000000005c087348 */ /* 0x000fea0003c00000 */
[----:B------:R0:W1:Y:S02]  /*5f60*/  SHFL.IDX P0, R96, R101, R94, R99 ;  /* 0x0000005e65607389 */ /* 0x0000640000000063 */
[----:B01----:R-:W-:Y:S05]  /*5f70*/  ENDCOLLECTIVE ;  /* 0x000000000000791b */ /* 0x003fea0003800000 */
.L_x_35:
[-C--:B------:R-:W-:Y:S01]  /*5f80*/  FFMA R68, R93, R102.reuse, R68 ;  /* 0x000000665d447223 */ /* 0x080fe20000000044 */
[----:B------:R-:W-:Y:S01]  /*5f90*/  FFMA R69, R89, R102, R69 ;  /* 0x0000006659457223 */ /* 0x000fe20000000045 */
[----:B------:R-:W-:Y:S02]  /*5fa0*/  MOV R101, R18 ;  /* 0x0000001200657202 */ /* 0x000fe40000000f00 */
[----:B------:R-:W-:-:S07]  /*5fb0*/  MOV R104, R96 ;  /* 0x0000006000687202 */ /* 0x000fce0000000f00 */
[----:B------:R-:W-:Y:S05]  /*5fc0*/  WARPSYNC.COLLECTIVE R92, `(.L_x_36) ;  /* 0x000000005c087348 */ /* 0x000fea0003c00000 */
[----:B------:R0:W1:Y:S02]  /*5fd0*/  SHFL.IDX P0, R96, R101, R94, R99 ;  /* 0x0000005e65607389 */ /* 0x0000640000000063 */
[----:B01----:R-:W-:Y:S05]  /*5fe0*/  ENDCOLLECTIVE ;  /* 0x000000000000791b */ /* 0x003fea0003800000 */
.L_x_36:
        /* <DEDUP_REMOVED lines=8> */
.L_x_37:
[----:B------:R-:W-:Y:S02]  /*6070*/  MOV R101, R23 ;  /* 0x0000001700657202 */ /* 0x000fe40000000f00 */
[----:B------:R-:W-:-:S07]  /*6080*/  MOV R4, R96 ;  /* 0x0000006000047202 */ /* 0x000fce0000000f00 */
[----:B------:R-:W-:Y:S05]  /*6090*/  WARPSYNC.COLLECTIVE R92, `(.L_x_38) ;  /* 0x000000005c087348 */ /* 0x000fea0003c00000 */
[----:B------:R0:W1:Y:S02]  /*60a0*/  SHFL.IDX P0, R96, R101, R94, R99 ;  /* 0x0000005e65607389 */ /* 0x0000640000000063 */
[----:B01----:R-:W-:Y:S05]  /*60b0*/  ENDCOLLECTIVE ;  /* 0x000000000000791b */ /* 0x003fea0003800000 */
.L_x_38:
[-C--:B------:R-:W-:Y:S01]  /*60c0*/  FFMA R74, R93, R4.reuse, R74 ;  /* 0x000000045d4a7223 */ /* 0x080fe2000000004a */
[----:B------:R-:W-:Y:S01]  /*60d0*/  FFMA R75, R89, R4, R75 ;  /* 0x00000004594b7223 */ /* 0x000fe2000000004b */
[----:B------:R-:W-:-:S05]  /*60e0*/  IMAD.WIDE R4, R97, 0x4, R2 ;  /* 0x0000000461047825 */ /* 0x000fca00078e0202 */
[----:B------:R0:W5:Y:S01]  /*60f0*/  LDG.E.CONSTANT R95, desc[UR4][R4.64] ;  /* 0x00000004045f7981 */ /* 0x000162000c1e9900 */
[----:B------:R-:W-:Y:S02]  /*6100*/  MOV R101, R6 ;  /* 0x0000000600657202 */ /* 0x000fe40000000f00 */
[----:B------:R-:W-:-:S07]  /*6110*/  MOV R98, R96 ;  /* 0x0000006000627202 */ /* 0x000fce0000000f00 */
[----:B0----5:R-:W-:Y:S05]  /*6120*/  WARPSYNC.COLLECTIVE R92, `(.L_x_39) ;  /* 0x000000005c087348 */ /* 0x021fea0003c00000 */
[----:B------:R1:W2:Y:S02]  /*6130*/  SHFL.IDX P0, R96, R101, R94, R99 ;  /* 0x0000005e65607389 */ /* 0x0002a40000000063 */
[----:B012--5:R-:W-:Y:S05]  /*6140*/  ENDCOLLECTIVE ;  /* 0x000000000000791b */ /* 0x027fea0003800000 */
.L_x_39:
[-C--:B------:R-:W-:Y:S01]  /*6150*/  FFMA R76, R93, R98.reuse, R76 ;  /* 0x000000625d4c7223 */ /* 0x080fe2000000004c */
[----:B------:R-:W-:Y:S01]  /*6160*/  FFMA R77, R89, R98, R77 ;  /* 0x00000062594d7223 */ /* 0x000fe2000000004d */
[----:B------:R-:W-:Y:S02]  /*6170*/  MOV R101, R8 ;  /* 0x0000000800657202 */ /* 0x000fe40000000f00 */
[----:B------:R-:W-:-:S07]  /*6180*/  MOV R103, R96 ;  /* 0x0000006000677202 */ /* 0x000fce0000000f00 */
[----:B------:R-:W-:Y:S05]  /*6190*/  WARPSYNC.COLLECTIVE R92, `(.L_x_40) ;  /* 0x000000005c087348 */ /* 0x000fea0003c00000 */
[----:B------:R0:W1:Y:S02]  /*61a0*/  SHFL.IDX P0, R96, R101, R94, R99 ;  /* 0x0000005e65607389 */ /* 0x0000640000000063 */
[----:B01----:R-:W-:Y:S05]  /*61b0*/  ENDCOLLECTIVE ;  /* 0x000000000000791b */ /* 0x003fea0003800000 */
.L_x_40:
[-C--:B------:R-:W-:Y:S01]  /*61c0*/  FFMA R78, R93, R103.reuse, R78 ;  /* 0x000000675d4e7223 */ /* 0x080fe2000000004e */
[----:B------:R-:W-:Y:S01]  /*61d0*/  FFMA R30, R89, R103, R30 ;  /* 0x00000067591e7223 */ /* 0x000fe2000000001e */
[----:B------:R-:W-:Y:S02]  /*61e0*/  MOV R101, R10 ;  /* 0x0000000a00657202 */ /* 0x000fe40000000f00 */
[----:B------:R-:W-:-:S07]  /*61f0*/  MOV R100, R96 ;  /* 0x0000006000647202 */ /* 0x000fce0000000f00 */
[----:B------:R-:W-:Y:S05]  /*6200*/  WARPSYNC.COLLECTIVE R92, `(.L_x_41) ;  /* 0x000000005c087348 */ /* 0x000fea0003c00000 */
[----:B------:R0:W1:Y:S02]  /*6210*/  SHFL.IDX P0, R96, R101, R94, R99 ;  /* 0x0000005e65607389 */ /* 0x0000640000000063 */
[----:B01----:R-:W-:Y:S05]  /*6220*/  ENDCOLLECTIVE ;  /* 0x000000000000791b */ /* 0x003fea0003800000 */
.L_x_41:
[-C--:B------:R-:W-:Y:S01]  /*6230*/  FFMA R79, R93, R100.reuse, R79 ;  /* 0x000000645d4f7223 */ /* 0x080fe2000000004f */
[----:B------:R-:W-:Y:S01]  /*6240*/  FFMA R32, R89, R100, R32 ;  /* 0x0000006459207223 */ /* 0x000fe20000000020 */
[----:B------:R-:W-:Y:S02]  /*6250*/  MOV R101, R90 ;  /* 0x0000005a00657202 */ /* 0x000fe40000000f00 */
[----:B------:R-:W-:-:S07]  /*6260*/  MOV R105, R96 ;  /* 0x0000006000697202 */ /* 0x000fce0000000f00 */
[----:B------:R-:W-:Y:S05]  /*6270*/  WARPSYNC.COLLECTIVE R92, `(.L_x_42) ;  /* 0x000000005c087348 */ /* 0x000fea0003c00000 */
[----:B------:R0:W1:Y:S02]  /*6280*/  SHFL.IDX P0, R96, R101, R94, R99 ;  /* 0x0000005e65607389 */ /* 0x0000640000000063 */
[----:B01----:R-:W-:Y:S05]  /*6290*/  ENDCOLLECTIVE ;  /* 0x000000000000791b */ /* 0x003fea0003800000 */
.L_x_42:
[-C--:B------:R-:W-:Y:S01]  /*62a0*/  FFMA R80, R93, R105.reuse, R80 ;  /* 0x000000695d507223 */ /* 0x080fe20000000050 */
[----:B------:R-:W-:Y:S01]  /*62b0*/  FFMA R34, R89, R105, R34 ;  /* 0x0000006959227223 */ /* 0x000fe20000000022 */
[----:B------:R-:W-:-:S05]  /*62c0*/  MOV R102, R96 ;  /* 0x0000006000667202 */ /* 0x000fca0000000f00 */
[----:B------:R-:W-:Y:S01]  /*62d0*/  FFMA R81, R93, R102, R81 ;  /* 0x000000665d517223 */ /* 0x000fe20000000051 */
[----:B------:R-:W-:Y:S01]  /*62e0*/  MOV R101, R24 ;  /* 0x0000001800657202 */ /* 0x000fe20000000f00 */
[----:B------:R0:W5:Y:S01]  /*62f0*/  LDG.E.CONSTANT R93, desc[UR4][R4.64+0x80] ;  /* 0x00008004045d7981 */ /* 0x000162000c1e9900 */
[----:B------:R-:W-:Y:S01]  /*6300*/  MOV R94, R87 ;  /* 0x00000057005e7202 */ /* 0x000fe20000000f00 */
[----:B------:R-:W-:-:S07]  /*6310*/  FFMA R36, R89, R102, R36 ;  /* 0x0000006659247223 */ /* 0x000fce0000000024 */
[----:B0----5:R-:W-:Y:S05]  /*6320*/  WARPSYNC.COLLECTIVE R92, `(.L_x_43) ;  /* 0x000000005c087348 */ /* 0x021fea0003c00000 */
[----:B------:R1:W2:Y:S02]  /*6330*/  SHFL.IDX P0, R96, R101, R94, R99 ;  /* 0x0000005e65607389 */ /* 0x0002a40000000063 */
[----:B012--5:R-:W-:Y:S05]  /*6340*/  ENDCOLLECTIVE ;  /* 0x000000000000791b */ /* 0x027fea0003800000 */
.L_x_43:
[----:B------:R-:W-:Y:S01]  /*6350*/  MOV R101, R0 ;  /* 0x0000000000657202 */ /* 0x000fe20000000f00 */
[C---:B------:R-:W-:Y:S01]  /*6360*/  FFMA R83, R96.reuse, R95, R83 ;  /* 0x0000005f60537223 */ /* 0x040fe20000000053 */
[----:B------:R-:W-:-:S07]  /*6370*/  FFMA R44, R96, R93, R44 ;  /* 0x0000005d602c7223 */ /* 0x000fce000000002c */
[----:B------:R-:W-:Y:S05]  /*6380*/  WARPSYNC.COLLECTIVE R92, `(.L_x_44) ;  /* 0x000000005c087348 */ /* 0x000fea0003c00000 */
[----:B------:R0:W1:Y:S02]  /*6390*/  SHFL.IDX P0, R96, R101, R94, R99 ;  /* 0x0000005e65607389 */ /* 0x0000640000000063 */
[----:B01----:R-:W-:Y:S05]  /*63a0*/  ENDCOLLECTIVE ;  /* 0x000000000000791b */ /* 0x003fea0003800000 */
.L_x_44:
[----:B------:R-:W-:Y:S02]  /*63b0*/  MOV R101, R22 ;  /* 0x0000001600657202 */ /* 0x000fe40000000f00 */
[----:B------:R-:W-:-:S07]  /*63c0*/  MOV R97, R96 ;  /* 0x0000006000617202 */ /* 0x000fce0000000f00 */
[----:B------:R-:W-:Y:S05]  /*63d0*/  WARPSYNC.COLLECTIVE R92, `(.L_x_45) ;  /* 0x000000005c087348 */ /* 0x000fea0003c00000 */
[----:B------:R0:W1:Y:S02]  /*63e0*/  SHFL.IDX P0, R96, R101, R94, R99 ;  /* 0x0000005e65607389 */ /* 0x0000640000000063 */
[----:B01----:R-:W-:Y:S05]  /*63f0*/  ENDCOLLECTIVE ;  /* 0x000000000000791b */ /* 0x003fea0003800000 */
.L_x_45:
[----:B------:R-:W-:Y:S02]  /*6400*/  MOV R101, R82 ;  /* 0x0000005200657202 */ /* 0x000fe40000000f00 */
[----:B------:R-:W-:-:S07]  /*6410*/  MOV R103, R96 ;  /* 0x0000006000677202 */ /* 0x000fce0000000f00 */
[----:B------:R-:W-:Y:S05]  /*6420*/  WARPSYNC.COLLECTIVE R92, `(.L_x_46) ;  /* 0x000000005c087348 */ /* 0x000fea0003c00000 */
[----:B------:R0:W1:Y:S02]  /*6430*/  SHFL.IDX P0, R96, R101, R94, R99 ;  /* 0x0000005e65607389 */ /* 0x0000640000000063 */
[----:B01----:R-:W-:Y:S05]  /*6440*/  ENDCOLLECTIVE ;  /* 0x000000000000791b */ /* 0x003fea0003800000 */
.L_x_46:
[----:B------:R-:W-:Y:S02]  /*6450*/  MOV R101, R84 ;  /* 0x0000005400657202 */ /* 0x000fe40000000f00 */
[----:B------:R-:W-:-:S07]  /*6460*/  MOV R105, R96 ;  /* 0x0000006000697202 */ /* 0x000fce0000000f00 */
[----:B------:R-:W-:Y:S05]  /*6470*/  WARPSYNC.COLLECTIVE R92, `(.L_x_47) ;  /* 0x000000005c087348 */ /* 0x000fea0003c00000 */
[----:B------:R0:W1:Y:S02]  /*6480*/  SHFL.IDX P0, R96, R101, R94, R99 ;  /* 0x0000005e65607389 */ /* 0x0000640000000063 */
[----:B01----:R-:W-:Y:S05]  /*6490*/  ENDCOLLECTIVE ;  /* 0x000000000000791b */ /* 0x003fea0003800000 */
.L_x_47:
[----:B------:R-:W-:Y:S01]  /*64a0*/  MOV R101, R85 ;  /* 0x0000005500657202 */ /* 0x000fe20000000f00 */
[-C--:B------:R-:W-:Y:S01]  /*64b0*/  FFMA R58, R95, R96.reuse, R58 ;  /* 0x000000605f3a7223 */ /* 0x080fe2000000003a */
[----:B------:R-:W-:-:S07]  /*64c0*/  FFMA R60, R93, R96, R60 ;  /* 0x000000605d3c7223 */ /* 0x000fce000000003c */
[----:B------:R-:W-:Y:S05]  /*64d0*/  WARPSYNC.COLLECTIVE R92, `(.L_x_48) ;  /* 0x000000005c087348 */ /* 0x000fea0003c00000 */
[----:B------:R0:W1:Y:S02]  /*64e0*/  SHFL.IDX P0, R96, R101, R94, R99 ;  /* 0x0000005e65607389 */ /* 0x0000640000000063 */
[----:B01----:R-:W-:Y:S05]  /*64f0*/  ENDCOLLECTIVE ;  /* 0x000000000000791b */ /* 0x003fea0003800000 */
.L_x_48:
[----:B------:R-:W-:Y:S02]  /*6500*/  MOV R101, R86 ;  /* 0x0000005600657202 */ /* 0x000fe40000000f00 */
[----:B------:R-:W-:-:S07]  /*6510*/  MOV R4, R96 ;  /* 0x0000006000047202 */ /* 0x000fce0000000f00 */
[----:B------:R-:W-:Y:S05]  /*6520*/  WARPSYNC.COLLECTIVE R92, `(.L_x_49) ;  /* 0x000000005c087348 */ /* 0x000fea0003c00000 */
[----:B------:R0:W1:Y:S02]  /*6530*/  SHFL.IDX P0, R96, R101, R94, R99 ;  /* 0x0000005e65607389 */ /* 0x0000640000000063 */
[----:B01----:R-:W-:Y:S05]  /*6540*/  ENDCOLLECTIVE ;  /* 0x000000000000791b */ /* 0x003fea0003800000 */
.L_x_49:
[----:B------:R-:W-:Y:S02]  /*6550*/  MOV R101, R12 ;  /* 0x0000000c00657202 */ /* 0x000fe40000000f00 */
[----:B------:R-:W-:-:S07]  /*6560*/  MOV R98, R96 ;  /* 0x0000006000627202 */ /* 0x000fce0000000f00 */
[----:B------:R-:W-:Y:S05]  /*6570*/  WARPSYNC.COLLECTIVE R92, `(.L_x_50) ;  /* 0x000000005c087348 */ /* 0x000fea0003c00000 */
[----:B------:R0:W1:Y:S02]  /*6580*/  SHFL.IDX P0, R96, R101, R94, R99 ;  /* 0x0000005e65607389 */ /* 0x0000640000000063 */
[----:B01----:R-:W-:Y:S05]  /*6590*/  ENDCOLLECTIVE ;  /* 0x000000000000791b */ /* 0x003fea0003800000 */
.L_x_50:
[----:B------:R-:W-:Y:S02]  /*65a0*/  MOV R101, R14 ;  /* 0x0000000e00657202 */ /* 0x000fe40000000f00 */
[----:B------:R-:W-:-:S07]  /*65b0*/  MOV R100, R96 ;  /* 0x0000006000647202 */ /* 0x000fce0000000f00 */
[----:B------:R-:W-:Y:S05]  /*65c0*/  WARPSYNC.COLLECTIVE R92, `(.L_x_51) ;  /* 0x000000005c087348 */ /* 0x000fea0003c00000 */
[----:B------:R0:W1:Y:S02]  /*65d0*/  SHFL.IDX P0, R96, R101, R94, R99 ;  /* 0x0000005e65607389 */ /* 0x0000640000000063 */
[----:B01----:R-:W-:Y:S05]  /*65e0*/  ENDCOLLECTIVE ;  /* 0x000000000000791b */ /* 0x003fea0003800000 */
.L_x_51:
[----:B------:R-:W-:Y:S02]  /*65f0*/  MOV R101, R16 ;  /* 0x0000001000657202 */ /* 0x000fe40000000f00 */
[----:B------:R-:W-:-:S07]  /*6600*/  MOV R102, R96 ;  /* 0x0000006000667202 */ /* 0x000fce0000000f00 */
[----:B------:R-:W-:Y:S05]  /*6610*/  WARPSYNC.COLLECTIVE R92, `(.L_x_52) ;  /* 0x000000005c087348 */ /* 0x000fea0003c00000 */
[----:B------:R0:W1:Y:S02]  /*6620*/  SHFL.IDX P0, R96, R101, R94, R99 ;  /* 0x0000005e65607389 */ /* 0x0000640000000063 */
[----:B01----:R-:W-:Y:S05]  /*6630*/  ENDCOLLECTIVE ;  /* 0x000000000000791b */ /* 0x003fea0003800000 */
.L_x_52:
[----:B------:R-:W-:Y:S02]  /*6640*/  MOV R101, R18 ;  /* 0x0000001200657202 */ /* 0x000fe40000000f00 */
[----:B------:R-:W-:-:S07]  /*6650*/  MOV R104, R96 ;  /* 0x0000006000687202 */ /* 0x000fce0000000f00 */
[----:B------:R-:W-:Y:S05]  /*6660*/  WARPSYNC.COLLECTIVE R92, `(.L_x_53) ;  /* 0x000000005c087348 */ /* 0x000fea0003c00000 */
[----:B------:R0:W1:Y:S02]  /*6670*/  SHFL.IDX P0, R96, R101, R94, R99 ;  /* 0x0000005e65607389 */ /* 0x0000640000000063 */
[----:B01----:R-:W-:Y:S05]  /*6680*/  ENDCOLLECTIVE ;  /* 0x000000000000791b */ /* 0x003fea0003800000 */
.L_x_53:
[----:B------:R-:W-:Y:S01]  /*6690*/  MOV R101, R20 ;  /* 0x0000001400657202 */ /* 0x000fe20000000f00 */
[-C--:B------:R-:W-:Y:S01]  /*66a0*/  FFMA R72, R95, R96.reuse, R72 ;  /* 0x000000605f487223 */ /* 0x080fe20000000048 */
[----:B------:R-:W-:-:S07]  /*66b0*/  FFMA R73, R93, R96, R73 ;  /* 0x000000605d497223 */ /* 0x000fce0000000049 */
[----:B------:R-:W-:Y:S05]  /*66c0*/  WARPSYNC.COLLECTIVE R92, `(.L_x_54) ;  /* 0x000000005c087348 */ /* 0x000fea0003c00000 */
[----:B------:R0:W1:Y:S02]  /*66d0*/  SHFL.IDX P0, R96, R101, R94, R99 ;  /* 0x0000005e65607389 */ /* 0x0000640000000063 */
[----:B01----:R-:W-:Y:S05]  /*66e0*/  ENDCOLLECTIVE ;  /* 0x000000000000791b */ /* 0x003fea0003800000 */
.L_x_54:
[-C--:B------:R-:W-:Y:S01]  /*66f0*/  FFMA R62, R95, R4.reuse, R62 ;  /* 0x000000045f3e7223 */ /* 0x080fe2000000003e */
[----:B------:R-:W-:Y:S01]  /*6700*/  FFMA R63, R93, R4, R63 ;  /* 0x000000045d3f7223 */ /* 0x000fe2000000003f */
[----:B------:R-:W-:-:S05]  /*6710*/  MOV R4, R96 ;  /* 0x0000006000047202 */ /* 0x000fca0000000f00 */
[-C--:B------:R-:W-:Y:S01]  /*6720*/  FFMA R74, R95, R4.reuse, R74 ;  /* 0x000000045f4a7223 */ /* 0x080fe2000000004a */
[----:B------:R-:W-:Y:S01]  /*6730*/  FFMA R75, R93, R4, R75 ;  /* 0x000000045d4b7223 */ /* 0x000fe2000000004b */
[----:B------:R-:W-:-:S05]  /*6740*/  IMAD.WIDE R4, R21, 0x4, R2 ;  /* 0x0000000415047825 */ /* 0x000fca00078e0202 */
[----:B------:R0:W5:Y:S04]  /*6750*/  LDG.E.CONSTANT R89, desc[UR4][R4.64] ;  /* 0x0000000404597981 */ /* 0x000168000c1e9900 */
[----:B------:R0:W5:Y:S01]  /*6760*/  LDG.E.CONSTANT R87, desc[UR4][R4.64+0x80] ;  /* 0x0000800404577981 */ /* 0x000162000c1e9900 */
[----:B------:R-:W-:-:S07]  /*6770*/  MOV R101, R23 ;  /* 0x0000001700657202 */ /* 0x000fce0000000f00 */
[----:B0----5:R-:W-:Y:S05]  /*6780*/  WARPSYNC.COLLECTIVE R92, `(.L_x_55) ;  /* 0x000000005c087348 */ /* 0x021fea0003c00000 */
[----:B------:R1:W2:Y:S02]  /*6790*/  SHFL.IDX P0, R96, R101, R94, R99 ;  /* 0x0000005e65607389 */ /* 0x0002a40000000063 */
[----:B012--5:R-:W-:Y:S05]  /*67a0*/  ENDCOLLECTIVE ;  /* 0x000000000000791b */ /* 0x027fea0003800000 */
.L_x_55:
[-C--:B------:R-:W-:Y:S01]  /*67b0*/  FFMA R64, R95, R98.reuse, R64 ;  /* 0x000000625f407223 */ /* 0x080fe20000000040 */
[----:B------:R-:W-:Y:S01]  /*67c0*/  FFMA R65, R93, R98, R65 ;  /* 0x000000625d417223 */ /* 0x000fe20000000041 */
[----:B------:R-:W-:Y:S02]  /*67d0*/  MOV R101, R6 ;  /* 0x0000000600657202 */ /* 0x000fe40000000f00 */
[----:B------:R-:W-:-:S07]  /*67e0*/  MOV R98, R96 ;  /* 0x0000006000627202 */ /* 0x000fce0000000f00 */
[----:B------:R-:W-:Y:S05]  /*67f0*/  WARPSYNC.COLLECTIVE R92, `(.L_x_56) ;  /* 0x000000005c087348 */ /* 0x000fea0003c00000 */
[----:B------:R0:W1:Y:S02]  /*6800*/  SHFL.IDX P0, R96, R101, R94, R99 ;  /* 0x0000005e65607389 */ /* 0x0000640000000063 */
[----:B01----:R-:W-:Y:S05]  /*6810*/  ENDCOLLECTIVE ;  /* 0x000000000000791b */ /* 0x003fea0003800000 */
.L_x_56:
[-C--:B------:R-:W-:Y:S01]  /*6820*/  FFMA R46, R95, R97.reuse, R46 ;  /* 0x000000615f2e7223 */ /* 0x080fe2000000002e */
[----:B------:R-:W-:Y:S01]  /*6830*/  FFMA R48, R93, R97, R48 ;  /* 0x000000615d307223 */ /* 0x000fe20000000030 */
[----:B------:R-:W-:Y:S02]  /*6840*/  MOV R101, R8 ;  /* 0x0000000800657202 */ /* 0x000fe40000000f00 */
[----:B------:R-:W-:-:S07]  /*6850*/  MOV R97, R96 ;  /* 0x0000006000617202 */ /* 0x000fce0000000f00 */
[----:B------:R-:W-:Y:S05]  /*6860*/  WARPSYNC.COLLECTIVE R92, `(.L_x_57) ;  /* 0x000000005c087348 */ /* 0x000fea0003c00000 */
[----:B------:R0:W1:Y:S02]  /*6870*/  SHFL.IDX P0, R96, R101, R94, R99 ;  /* 0x0000005e65607389 */ /* 0x0000640000000063 */
[----:B01----:R-:W-:Y:S05]  /*6880*/  ENDCOLLECTIVE ;  /* 0x000000000000791b */ /* 0x003fea0003800000 */
.L_x_57:
[-C--:B------:R-:W-:Y:S01]  /*6890*/  FFMA R66, R95, R100.reuse, R66 ;  /* 0x000000645f427223 */ /* 0x080fe20000000042 */
[----:B------:R-:W-:Y:S01]  /*68a0*/  FFMA R67, R93, R100, R67 ;  /* 0x000000645d437223 */ /* 0x000fe20000000043 */
[----:B------:R-:W-:Y:S02]  /*68b0*/  MOV R101, R10 ;  /* 0x0000000a00657202 */ /* 0x000fe40000000f00 */
[----:B------:R-:W-:-:S07]  /*68c0*/  MOV R100, R96 ;  /* 0x0000006000647202 */ /* 0x000fce0000000f00 */
[----:B------:R-:W-:Y:S05]  /*68d0*/  WARPSYNC.COLLECTIVE R92, `(.L_x_58) ;  /* 0x000000005c087348 */ /* 0x000fea0003c00000 */
[----:B------:R0:W1:Y:S02]  /*68e0*/  SHFL.IDX P0, R96, R101, R94, R99 ;  /* 0x0000005e65607389 */ /* 0x0000640000000063 */
[----:B01----:R-:W-:Y:S05]  /*68f0*/  ENDCOLLECTIVE ;  /* 0x000000000000791b */ /* 0x003fea0003800000 */
.L_x_58:
[-C--:B------:R-:W-:Y:S01]  /*6900*/  FFMA R50, R95, R103.reuse, R50 ;  /* 0x000000675f327223 */ /* 0x080fe20000000032 */
[----:B------:R-:W-:Y:S01]  /*6910*/  FFMA R52, R93, R103, R52 ;  /* 0x000000675d347223 */ /* 0x000fe20000000034 */
[----:B------:R-:W-:Y:S02]  /*6920*/  MOV R101, R90 ;  /* 0x0000005a00657202 */ /* 0x000fe40000000f00 */
[----:B------:R-:W-:-:S07]  /*6930*/  MOV R103, R96 ;  /* 0x0000006000677202 */ /* 0x000fce0000000f00 */
[----:B------:R-:W-:Y:S05]  /*6940*/  WARPSYNC.COLLECTIVE R92, `(.L_x_59) ;  /* 0x000000005c087348 */ /* 0x000fea0003c00000 */
[----:B------:R0:W1:Y:S02]  /*6950*/  SHFL.IDX P0, R96, R101, R94, R99 ;  /* 0x0000005e65607389 */ /* 0x0000640000000063 */
[----:B01----:R-:W-:Y:S05]  /*6960*/  ENDCOLLECTIVE ;  /* 0x000000000000791b */ /* 0x003fea0003800000 */
.L_x_59:
[-C--:B------:R-:W-:Y:S01]  /*6970*/  FFMA R68, R95, R102.reuse, R68 ;  /* 0x000000665f447223 */ /* 0x080fe20000000044 */
[----:B------:R-:W-:Y:S01]  /*6980*/  FFMA R69, R93, R102, R69 ;  /* 0x000000665d457223 */ /* 0x000fe20000000045 */
[----:B------:R-:W-:Y:S02]  /*6990*/  IADD3 R94, PT, PT, R7, -0x1, RZ ;  /* 0xffffffff075e7810 */ /* 0x000fe40007ffe0ff */
[----:B------:R-:W-:Y:S02]  /*69a0*/  MOV R101, R24 ;  /* 0x0000001800657202 */ /* 0x000fe40000000f00 */
[----:B------:R-:W-:-:S07]  /*69b0*/  MOV R102, R96 ;  /* 0x0000006000667202 */ /* 0x000fce0000000f00 */
[----:B------:R-:W-:Y:S05]  /*69c0*/  WARPSYNC.COLLECTIVE R92, `(.L_x_60) ;  /* 0x000000005c087348 */ /* 0x000fea0003c00000 */
[----:B------:R0:W1:Y:S02]  /*69d0*/  SHFL.IDX P0, R96, R101, R94, R99 ;  /* 0x0000005e65607389 */ /* 0x0000640000000063 */
[----:B01----:R-:W-:Y:S05]  /*69e0*/  ENDCOLLECTIVE ;  /* 0x000000000000791b */ /* 0x003fea0003800000 */
.L_x_60:
[----:B------:R-:W-:Y:S01]  /*69f0*/  MOV R101, R0 ;  /* 0x0000000000657202 */ /* 0x000fe20000000f00 */
[C---:B------:R-:W-:Y:S01]  /*6a00*/  FFMA R54, R95.reuse, R105, R54 ;  /* 0x000000695f367223 */ /* 0x040fe20000000036 */
[C---:B------:R-:W-:Y:S01]  /*6a10*/  FFMA R70, R95.reuse, R104, R70 ;  /* 0x000000685f467223 */ /* 0x040fe20000000046 */
[C---:B------:R-:W-:Y:S01]  /*6a20*/  FFMA R76, R95.reuse, R98, R76 ;  /* 0x000000625f4c7223 */ /* 0x040fe2000000004c */
[C---:B------:R-:W-:Y:S01]  /*6a30*/  FFMA R78, R95.reuse, R97, R78 ;  /* 0x000000615f4e7223 */ /* 0x040fe2000000004e */
[C---:B------:R-:W-:Y:S01]  /*6a40*/  FFMA R79, R95.reuse, R100, R79 ;  /* 0x000000645f4f7223 */ /* 0x040fe2000000004f */
[C---:B------:R-:W-:Y:S01]  /*6a50*/  FFMA R80, R95.reuse, R103, R80 ;  /* 0x000000675f507223 */ /* 0x040fe20000000050 */
[----:B------:R-:W-:Y:S01]  /*6a60*/  FFMA R81, R95, R102, R81 ;  /* 0x000000665f517223 */ /* 0x000fe20000000051 */
[----:B------:R-:W-:Y:S01]  /*6a70*/  FFMA R30, R93, R97, R30 ;  /* 0x000000615d1e7223 */ /* 0x000fe2000000001e */
[C---:B------:R-:W-:Y:S01]  /*6a80*/  FFMA R83, R96.reuse, R89, R83 ;  /* 0x0000005960537223 */ /* 0x040fe20000000053 */
[----:B------:R-:W-:-:S07]  /*6a90*/  FFMA R44, R96, R87, R44 ;  /* 0x00000057602c7223 */ /* 0x000fce000000002c */
[----:B------:R-:W-:Y:S05]  /*6aa0*/  WARPSYNC.COLLECTIVE R92, `(.L_x_61) ;  /* 0x000000005c087348 */ /* 0x000fea0003c00000 */
[----:B------:R0:W1:Y:S02]  /*6ab0*/  SHFL.IDX P0, R96, R101, R94, R99 ;  /* 0x0000005e65607389 */ /* 0x0000640000000063 */
[----:B01----:R-:W-:Y:S05]  /*6ac0*/  ENDCOLLECTIVE ;  /* 0x000000000000791b */ /* 0x003fea0003800000 */
.L_x_61:
[----:B------:R-:W-:Y:S02]  /*6ad0*/  MOV R101, R22 ;  /* 0x0000001600657202 */ /* 0x000fe40000000f00 */
[----:B------:R-:W-:-:S07]  /*6ae0*/  MOV R21, R96 ;  /* 0x0000006000157202 */ /* 0x000fce0000000f00 */
[----:B------:R-:W-:Y:S05]  /*6af0*/  WARPSYNC.COLLECTIVE R92, `(.L_x_62) ;  /* 0x000000005c087348 */ /* 0x000fea0003c00000 */
[----:B------:R0:W1:Y:S02]  /*6b00*/  SHFL.IDX P0, R96, R101, R94, R99 ;  /* 0x0000005e65607389 */ /* 0x0000640000000063 */
[----:B01----:R-:W-:Y:S05]  /*6b10*/  ENDCOLLECTIVE ;  /* 0x000000000000791b */ /* 0x003fea0003800000 */
.L_x_62:
[----:B------:R-:W-:Y:S02]  /*6b20*/  MOV R101, R82 ;  /* 0x0000005200657202 */ /* 0x000fe40000000f00 */
[----:B------:R-:W-:-:S07]  /*6b30*/  MOV R95, R96 ;  /* 0x00000060005f7202 */ /* 0x000fce0000000f00 */
[----:B------:R-:W-:Y:S05]  /*6b40*/  WARPSYNC.COLLECTIVE R92, `(.L_x_63) ;  /* 0x000000005c087348 */ /* 0x000fea0003c00000 */
[----:B------:R0:W1:Y:S02]  /*6b50*/  SHFL.IDX P0, R96, R101, R94, R99 ;  /* 0x0000005e65607389 */ /* 0x0000640000000063 */
[----:B01----:R-:W-:Y:S05]  /*6b60*/  ENDCOLLECTIVE ;  /* 0x000000000000791b */ /* 0x003fea0003800000 */
.L_x_63:
[----:B------:R-:W-:Y:S02]  /*6b70*/  MOV R101, R84 ;  /* 0x0000005400657202 */ /* 0x000fe40000000f00 */
[----:B------:R-:W-:-:S07]  /*6b80*/  MOV R97, R96 ;  /* 0x0000006000617202 */ /* 0x000fce0000000f00 */
[----:B------:R-:W-:Y:S05]  /*6b90*/  WARPSYNC.COLLECTIVE R92, `(.L_x_64) ;  /* 0x000000005c087348 */ /* 0x000fea0003c00000 */
[----:B------:R0:W1:Y:S02]  /*6ba0*/  SHFL.IDX P0, R96, R101, R94, R99 ;  /* 0x0000005e65607389 */ /* 0x0000640000000063 */
[----:B01----:R-:W-:Y:S05]  /*6bb0*/  ENDCOLLECTIVE ;  /* 0x000000000000791b */ /* 0x003fea0003800000 */
.L_x_64:
[----:B------:R-:W-:Y:S01]  /*6bc0*/  MOV R101, R85 ;  /* 0x0000005500657202 */ /* 0x000fe20000000f00 */
[-C--:B------:R-:W-:Y:S01]  /*6bd0*/  FFMA R58, R89, R96.reuse, R58 ;  /* 0x00000060593a7223 */ /* 0x080fe2000000003a */
[----:B------:R-:W-:-:S07]  /*6be0*/  FFMA R60, R87, R96, R60 ;  /* 0x00000060573c7223 */ /* 0x000fce000000003c */
[----:B------:R-:W-:Y:S05]  /*6bf0*/  WARPSYNC.COLLECTIVE R92, `(.L_x_65) ;  /* 0x000000005c087348 */ /* 0x000fea0003c00000 */
[----:B------:R0:W1:Y:S02]  /*6c00*/  SHFL.IDX P0, R96, R101, R94, R99 ;  /* 0x0000005e65607389 */ /* 0x0000640000000063 */
[----:B01----:R-:W-:Y:S05]  /*6c10*/  ENDCOLLECTIVE ;  /* 0x000000000000791b */ /* 0x003fea0003800000 */
.L_x_65:
[----:B------:R-:W-:Y:S02]  /*6c20*/  MOV R101, R86 ;  /* 0x0000005600657202 */ /* 0x000fe40000000f00 */
[----:B------:R-:W-:-:S07]  /*6c30*/  MOV R4, R96 ;  /* 0x0000006000047202 */ /* 0x000fce0000000f00 */
[----:B------:R-:W-:Y:S05]  /*6c40*/  WARPSYNC.COLLECTIVE R92, `(.L_x_66) ;  /* 0x000000005c087348 */ /* 0x000fea0003c00000 */
[----:B------:R0:W1:Y:S02]  /*6c50*/  SHFL.IDX P0, R96, R101, R94, R99 ;  /* 0x0000005e65607389 */ /* 0x0000640000000063 */
[----:B01----:R-:W-:Y:S05]  /*6c60*/  ENDCOLLECTIVE ;  /* 0x000000000000791b */ /* 0x003fea0003800000 */
.L_x_66:
[----:B------:R-:W-:Y:S01]  /*6c70*/  FFMA R77, R93, R98, R77 ;  /* 0x000000625d4d7223 */ /* 0x000fe2000000004d */
[----:B------:R-:W-:Y:S02]  /*6c80*/  MOV R101, R12 ;  /* 0x0000000c00657202 */ /* 0x000fe40000000f00 */
[----:B------:R-:W-:-:S07]  /*6c90*/  MOV R98, R96 ;  /* 0x0000006000627202 */ /* 0x000fce0000000f00 */
[----:B------:R-:W-:Y:S05]  /*6ca0*/  WARPSYNC.COLLECTIVE R92, `(.L_x_67) ;  /* 0x000000005c087348 */ /* 0x000fea0003c00000 */
[----:B------:R0:W1:Y:S02]  /*6cb0*/  SHFL.IDX P0, R96, R101, R94, R99 ;  /* 0x0000005e65607389 */ /* 0x0000640000000063 */
[----:B01----:R-:W-:Y:S05]  /*6cc0*/  ENDCOLLECTIVE ;  /* 0x000000000000791b */ /* 0x003fea0003800000 */
.L_x_67:
[----:B------:R-:W-:Y:S01]  /*6cd0*/  FFMA R32, R93, R100, R32 ;  /* 0x000000645d207223 */ /* 0x000fe20000000020 */
[----:B------:R-:W-:Y:S02]  /*6ce0*/  MOV R101, R14 ;  /* 0x0000000e00657202 */ /* 0x000fe40000000f00 */
[----:B------:R-:W-:-:S07]  /*6cf0*/  MOV R100, R96 ;  /* 0x0000006000647202 */ /* 0x000fce0000000f00 */
[----:B------:R-:W-:Y:S05]  /*6d00*/  WARPSYNC.COLLECTIVE R92, `(.L_x_68) ;  /* 0x000000005c087348 */ /* 0x000fea0003c00000 */
[----:B------:R0:W1:Y:S02]  /*6d10*/  SHFL.IDX P0, R96, R101, R94, R99 ;  /* 0x0000005e65607389 */ /* 0x0000640000000063 */
[----:B01----:R-:W-:Y:S05]  /*6d20*/  ENDCOLLECTIVE ;  /* 0x000000000000791b */ /* 0x003fea0003800000 */
.L_x_68:
[----:B------:R-:W-:Y:S01]  /*6d30*/  FFMA R36, R93, R102, R36 ;  /* 0x000000665d247223 */ /* 0x000fe20000000024 */
[----:B------:R-:W-:Y:S02]  /*6d40*/  MOV R101, R16 ;  /* 0x0000001000657202 */ /* 0x000fe40000000f00 */
[----:B------:R-:W-:-:S07]  /*6d50*/  MOV R102, R96 ;  /* 0x0000006000667202 */ /* 0x000fce0000000f00 */
[----:B------:R-:W-:Y:S05]  /*6d60*/  WARPSYNC.COLLECTIVE R92, `(.L_x_69) ;  /* 0x000000005c087348 */ /* 0x000fea0003c00000 */
[----:B------:R0:W1:Y:S02]  /*6d70*/  SHFL.IDX P0, R96, R101, R94, R99 ;  /* 0x0000005e65607389 */ /* 0x0000640000000063 */
[----:B01----:R-:W-:Y:S05]  /*6d80*/  ENDCOLLECTIVE ;  /* 0x000000000000791b */ /* 0x003fea0003800000 */
.L_x_69:
[----:B------:R-:W-:Y:S01]  /*6d90*/  FFMA R71, R93, R104, R71 ;  /* 0x000000685d477223 */ /* 0x000fe20000000047 */
[----:B------:R-:W-:Y:S02]  /*6da0*/  MOV R101, R18 ;  /* 0x0000001200657202 */ /* 0x000fe40000000f00 */
[----:B------:R-:W-:-:S07]  /*6db0*/  MOV R104, R96 ;  /* 0x0000006000687202 */ /* 0x000fce0000000f00 */
[----:B------:R-:W-:Y:S05]  /*6dc0*/  WARPSYNC.COLLECTIVE R92, `(.L_x_70) ;  /* 0x000000005c087348 */ /* 0x000fea0003c00000 */
[----:B------:R0:W1:Y:S02]  /*6dd0*/  SHFL.IDX P0, R96, R101, R94, R99 ;  /* 0x0000005e65607389 */ /* 0x0000640000000063 */
[----:B01----:R-:W-:Y:S05]  /*6de0*/  ENDCOLLECTIVE ;  /* 0x000000000000791b */ /* 0x003fea0003800000 */
.L_x_70:
[----:B------:R-:W-:Y:S01]  /*6df0*/  MOV R101, R20 ;  /* 0x0000001400657202 */ /* 0x000fe20000000f00 */
[-C--:B------:R-:W-:Y:S01]  /*6e00*/  FFMA R72, R89, R96.reuse, R72 ;  /* 0x0000006059487223 */ /* 0x080fe20000000048 */
[----:B------:R-:W-:-:S07]  /*6e10*/  FFMA R73, R87, R96, R73 ;  /* 0x0000006057497223 */ /* 0x000fce0000000049 */
[----:B------:R-:W-:Y:S05]  /*6e20*/  WARPSYNC.COLLECTIVE R92, `(.L_x_71) ;  /* 0x000000005c087348 */ /* 0x000fea0003c00000 */
[----:B------:R0:W1:Y:S02]  /*6e30*/  SHFL.IDX P0, R96, R101, R94, R99 ;  /* 0x0000005e65607389 */ /* 0x0000640000000063 */
[----:B01----:R-:W-:Y:S05]  /*6e40*/  ENDCOLLECTIVE ;  /* 0x000000000000791b */ /* 0x003fea0003800000 */
.L_x_71:
        /* <DEDUP_REMOVED lines=18> */
.L_x_72:
[----:B------:R-:W-:Y:S02]  /*6f70*/  MOV R101, R6 ;  /* 0x0000000600657202 */ /* 0x000fe40000000f00 */
[----:B------:R-:W-:-:S07]  /*6f80*/  MOV R62, R96 ;  /* 0x00000060003e7202 */ /* 0x000fce0000000f00 */
[----:B------:R-:W-:Y:S05]  /*6f90*/  WARPSYNC.COLLECTIVE R92, `(.L_x_73) ;  /* 0x000000005c087348 */ /* 0x000fea0003c00000 */
[----:B------:R0:W1:Y:S02]  /*6fa0*/  SHFL.IDX P0, R96, R101, R94, R99 ;  /* 0x0000005e65607389 */ /* 0x0000640000000063 */
[----:B01----:R-:W-:Y:S05]  /*6fb0*/  ENDCOLLECTIVE ;  /* 0x000000000000791b */ /* 0x003fea0003800000 */
.L_x_73:
[----:B------:R-:W-:Y:S02]  /*6fc0*/  MOV R101, R8 ;  /* 0x0000000800657202 */ /* 0x000fe40000000f00 */
[----:B------:R-:W-:-:S07]  /*6fd0*/  MOV R63, R96 ;  /* 0x00000060003f7202 */ /* 0x000fce0000000f00 */
[----:B------:R-:W-:Y:S05]  /*6fe0*/  WARPSYNC.COLLECTIVE R92, `(.L_x_74) ;  /* 0x000000005c087348 */ /* 0x000fea0003c00000 */
[----:B------:R0:W1:Y:S02]  /*6ff0*/  SHFL.IDX P0, R96, R101, R94, R99 ;  /* 0x0000005e65607389 */ /* 0x0000640000000063 */
[----:B01----:R-:W-:Y:S05]  /*7000*/  ENDCOLLECTIVE ;  /* 0x000000000000791b */ /* 0x003fea0003800000 */
.L_x_74:
[-C--:B------:R-:W-:Y:S01]  /*7010*/  FFMA R66, R89, R100.reuse, R66 ;  /* 0x0000006459427223 */ /* 0x080fe20000000042 */
[----:B------:R-:W-:Y:S01]  /*7020*/  FFMA R67, R87, R100, R67 ;  /* 0x0000006457437223 */ /* 0x000fe20000000043 */
[----:B------:R-:W-:Y:S02]  /*7030*/  MOV R101, R10 ;  /* 0x0000000a00657202 */ /* 0x000fe40000000f00 */
[----:B------:R-:W-:-:S07]  /*7040*/  MOV R100, R96 ;  /* 0x0000006000647202 */ /* 0x000fce0000000f00 */
[----:B------:R-:W-:Y:S05]  /*7050*/  WARPSYNC.COLLECTIVE R92, `(.L_x_75) ;  /* 0x000000005c087348 */ /* 0x000fea0003c00000 */
[----:B------:R0:W1:Y:S02]  /*7060*/  SHFL.IDX P0, R96, R101, R94, R99 ;  /* 0x0000005e65607389 */ /* 0x0000640000000063 */
[----:B01----:R-:W-:Y:S05]  /*7070*/  ENDCOLLECTIVE ;  /* 0x000000000000791b */ /* 0x003fea0003800000 */
.L_x_75:
[-C--:B------:R-:W-:Y:S01]  /*7080*/  FFMA R50, R89, R95.reuse, R50 ;  /* 0x0000005f59327223 */ /* 0x080fe20000000032 */
[----:B------:R-:W-:Y:S01]  /*7090*/  FFMA R52, R87, R95, R52 ;  /* 0x0000005f57347223 */ /* 0x000fe20000000034 */
[----:B------:R-:W-:Y:S02]  /*70a0*/  MOV R101, R90 ;  /* 0x0000005a00657202 */ /* 0x000fe40000000f00 */
[----:B------:R-:W-:-:S07]  /*70b0*/  MOV R95, R96 ;  /* 0x00000060005f7202 */ /* 0x000fce0000000f00 */
[----:B------:R-:W-:Y:S05]  /*70c0*/  WARPSYNC.COLLECTIVE R92, `(.L_x_76) ;  /* 0x000000005c087348 */ /* 0x000fea0003c00000 */
[----:B------:R0:W1:Y:S02]  /*70d0*/  SHFL.IDX P0, R96, R101, R94, R99 ;  /* 0x0000005e65607389 */ /* 0x0000640000000063 */
[----:B01----:R-:W-:Y:S05]  /*70e0*/  ENDCOLLECTIVE ;  /* 0x000000000000791b */ /* 0x003fea0003800000 */
.L_x_76:
[-C--:B------:R-:W-:Y:S01]  /*70f0*/  FFMA R68, R89, R102.reuse, R68 ;  /* 0x0000006659447223 */ /* 0x080fe20000000044 */
[----:B------:R-:W-:Y:S01]  /*7100*/  FFMA R69, R87, R102, R69 ;  /* 0x0000006657457223 */ /* 0x000fe20000000045 */
[----:B------:R-:W-:Y:S02]  /*7110*/  MOV R101, R24 ;  /* 0x0000001800657202 */ /* 0x000fe40000000f00 */
[----:B------:R-:W-:Y:S02]  /*7120*/  MOV R94, R7 ;  /* 0x00000007005e7202 */ /* 0x000fe40000000f00 */
[----:B------:R-:W-:-:S07]  /*7130*/  MOV R102, R96 ;  /* 0x0000006000667202 */ /* 0x000fce0000000f00 */
[----:B------:R-:W-:Y:S05]  /*7140*/  WARPSYNC.COLLECTIVE R92, `(.L_x_77) ;  /* 0x000000005c087348 */ /* 0x000fea0003c00000 */
[----:B------:R0:W1:Y:S02]  /*7150*/  SHFL.IDX P0, R96, R101, R94, R99 ;  /* 0x0000005e65607389 */ /* 0x0000640000000063 */
[----:B01----:R-:W-:Y:S05]  /*7160*/  ENDCOLLECTIVE ;  /* 0x000000000000791b */ /* 0x003fea0003800000 */
.L_x_77:
[-C--:B------:R-:W-:Y:S01]  /*7170*/  FFMA R80, R89, R95.reuse, R80 ;  /* 0x0000005f59507223 */ /* 0x080fe20000000050 */
[C---:B------:R-:W-:Y:S01]  /*7180*/  FFMA R95, R87.reuse, R95, R34 ;  /* 0x0000005f575f7223 */ /* 0x040fe20000000022 */
[----:B------:R-:W-:Y:S01]  /*7190*/  MOV R101, R0 ;  /* 0x0000000000657202 */ /* 0x000fe20000000f00 */
[C---:B------:R-:W-:Y:S01]  /*71a0*/  FFMA R56, R87.reuse, R97, R56 ;  /* 0x0000006157387223 */ /* 0x040fe20000000038 */
[C---:B------:R-:W-:Y:S01]  /*71b0*/  FFMA R71, R87.reuse, R104, R71 ;  /* 0x0000006857477223 */ /* 0x040fe20000000047 */
[C---:B------:R-:W-:Y:S01]  /*71c0*/  FFMA R77, R87.reuse, R62, R77 ;  /* 0x0000003e574d7223 */ /* 0x040fe2000000004d */
[C---:B------:R-:W-:Y:S01]  /*71d0*/  FFMA R30, R87.reuse, R63, R30 ;  /* 0x0000003f571e7223 */ /* 0x040fe2000000001e */
[C---:B------:R-:W-:Y:S01]  /*71e0*/  FFMA R32, R87.reuse, R100, R32 ;  /* 0x0000006457207223 */ /* 0x040fe20000000020 */
[----:B------:R-:W-:Y:S01]  /*71f0*/  FFMA R87, R87, R102, R36 ;  /* 0x0000006657577223 */ /* 0x000fe20000000024 */
[C---:B------:R-:W-:Y:S01]  /*7200*/  FFMA R34, R96.reuse, R17, R83 ;  /* 0x0000001160227223 */ /* 0x040fe20000000053 */
[----:B------:R-:W-:-:S07]  /*7210*/  FFMA R44, R96, R98, R44 ;  /* 0x00000062602c7223 */ /* 0x000fce000000002c */
[----:B------:R-:W-:Y:S05]  /*7220*/  WARPSYNC.COLLECTIVE R92, `(.L_x_78) ;  /* 0x000000005c087348 */ /* 0x000fea0003c00000 */
[----:B------:R0:W1:Y:S02]  /*7230*/  SHFL.IDX P0, R96, R101, R94, R99 ;  /* 0x0000005e65607389 */ /* 0x0000640000000063 */
[----:B01----:R-:W-:Y:S05]  /*7240*/  ENDCOLLECTIVE ;  /* 0x000000000000791b */ /* 0x003fea0003800000 */
.L_x_78:
[----:B------:R-:W-:Y:S02]  /*7250*/  MOV R101, R22 ;  /* 0x0000001600657202 */ /* 0x000fe40000000f00 */
[----:B------:R-:W-:-:S07]  /*7260*/  MOV R5, R96 ;  /* 0x0000006000057202 */ /* 0x000fce0000000f00 */
[----:B------:R-:W-:Y:S05]  /*7270*/  WARPSYNC.COLLECTIVE R92, `(.L_x_79) ;  /* 0x000000005c087348 */ /* 0x000fea0003c00000 */
[----:B------:R0:W1:Y:S02]  /*7280*/  SHFL.IDX P0, R96, R101, R94, R99 ;  /* 0x0000005e65607389 */ /* 0x0000640000000063 */
[----:B01----:R-:W-:Y:S05]  /*7290*/  ENDCOLLECTIVE ;  /* 0x000000000000791b */ /* 0x003fea0003800000 */
.L_x_79:
[----:B------:R-:W-:Y:S02]  /*72a0*/  MOV R101, R82 ;  /* 0x0000005200657202 */ /* 0x000fe40000000f00 */
[----:B------:R-:W-:-:S07]  /*72b0*/  MOV R103, R96 ;  /* 0x0000006000677202 */ /* 0x000fce0000000f00 */
[----:B------:R-:W-:Y:S05]  /*72c0*/  WARPSYNC.COLLECTIVE R92, `(.L_x_80) ;  /* 0x000000005c087348 */ /* 0x000fea0003c00000 */
[----:B------:R0:W1:Y:S02]  /*72d0*/  SHFL.IDX P0, R96, R101, R94, R99 ;  /* 0x0000005e65607389 */ /* 0x0000640000000063 */
[----:B01----:R-:W-:Y:S05]  /*72e0*/  ENDCOLLECTIVE ;  /* 0x000000000000791b */ /* 0x003fea0003800000 */
.L_x_80:
[----:B------:R-:W-:Y:S02]  /*72f0*/  MOV R101, R84 ;  /* 0x0000005400657202 */ /* 0x000fe40000000f00 */
[----:B------:R-:W-:-:S07]  /*7300*/  MOV R105, R96 ;  /* 0x0000006000697202 */ /* 0x000fce0000000f00 */
[----:B------:R-:W-:Y:S05]  /*7310*/  WARPSYNC.COLLECTIVE R92, `(.L_x_81) ;  /* 0x000000005c087348 */ /* 0x000fea0003c00000 */
[----:B------:R0:W1:Y:S02]  /*7320*/  SHFL.IDX P0, R96, R101, R94, R99 ;  /* 0x0000005e65607389 */ /* 0x0000640000000063 */
[----:B01----:R-:W-:Y:S05]  /*7330*/  ENDCOLLECTIVE ;  /* 0x000000000000791b */ /* 0x003fea0003800000 */
.L_x_81:
[----:B------:R-:W-:Y:S01]  /*7340*/  MOV R101, R85 ;  /* 0x0000005500657202 */ /* 0x000fe20000000f00 */
[-C--:B------:R-:W-:Y:S01]  /*7350*/  FFMA R58, R17, R96.reuse, R58 ;  /* 0x00000060113a7223 */ /* 0x080fe2000000003a */
[----:B------:R-:W-:-:S07]  /*7360*/  FFMA R60, R98, R96, R60 ;  /* 0x00000060623c7223 */ /* 0x000fce000000003c */
[----:B------:R-:W-:Y:S05]  /*7370*/  WARPSYNC.COLLECTIVE R92, `(.L_x_82) ;  /* 0x000000005c087348 */ /* 0x000fea0003c00000 */
[----:B------:R0:W1:Y:S02]  /*7380*/  SHFL.IDX P0, R96, R101, R94, R99 ;  /* 0x0000005e65607389 */ /* 0x0000640000000063 */
[----:B01----:R-:W-:Y:S05]  /*7390*/  ENDCOLLECTIVE ;  /* 0x000000000000791b */ /* 0x003fea0003800000 */
.L_x_82:
[----:B------:R-:W-:Y:S02]  /*73a0*/  MOV R101, R86 ;  /* 0x0000005600657202 */ /* 0x000fe40000000f00 */
[----:B------:R-:W-:-:S07]  /*73b0*/  MOV R36, R96 ;  /* 0x0000006000247202 */ /* 0x000fce0000000f00 */
[----:B------:R-:W-:Y:S05]  /*73c0*/  WARPSYNC.COLLECTIVE R92, `(.L_x_83) ;  /* 0x000000005c087348 */ /* 0x000fea0003c00000 */
[----:B------:R0:W1:Y:S02]  /*73d0*/  SHFL.IDX P0, R96, R101, R94, R99 ;  /* 0x0000005e65607389 */ /* 0x0000640000000063 */
[----:B01----:R-:W-:Y:S05]  /*73e0*/  ENDCOLLECTIVE ;  /* 0x000000000000791b */ /* 0x003fea0003800000 */
.L_x_83:
[-C--:B------:R-:W-:Y:S01]  /*73f0*/  FFMA R46, R17, R5.reuse, R46 ;  /* 0x00000005112e7223 */ /* 0x080fe2000000002e */
[----:B------:R-:W-:Y:S01]  /*7400*/  FFMA R48, R98, R5, R48 ;  /* 0x0000000562307223 */ /* 0x000fe20000000030 */
[----:B------:R-:W-:Y:S02]  /*7410*/  MOV R101, R12 ;  /* 0x0000000c00657202 */ /* 0x000fe40000000f00 */
[----:B------:R-:W-:-:S07]  /*7420*/  MOV R5, R96 ;  /* 0x0000006000057202 */ /* 0x000fce0000000f00 */
[----:B------:R-:W-:Y:S05]  /*7430*/  WARPSYNC.COLLECTIVE R92, `(.L_x_84) ;  /* 0x000000005c087348 */ /* 0x000fea0003c00000 */
[----:B------:R0:W1:Y:S02]  /*7440*/  SHFL.IDX P0, R96, R101, R94, R99 ;  /* 0x0000005e65607389 */ /* 0x0000640000000063 */
[----:B01----:R-:W-:Y:S05]  /*7450*/  ENDCOLLECTIVE ;  /* 0x000000000000791b */ /* 0x003fea0003800000 */
.L_x_84:
[----:B------:R-:W-:Y:S01]  /*7460*/  FFMA R78, R89, R63, R78 ;  /* 0x0000003f594e7223 */ /* 0x000fe2000000004e */
[----:B------:R-:W-:Y:S02]  /*7470*/  MOV R101, R14 ;  /* 0x0000000e00657202 */ /* 0x000fe40000000f00 */
[----:B------:R-:W-:-:S07]  /*7480*/  MOV R63, R96 ;  /* 0x00000060003f7202 */ /* 0x000fce0000000f00 */
[----:B------:R-:W-:Y:S05]  /*7490*/  WARPSYNC.COLLECTIVE R92, `(.L_x_85) ;  /* 0x000000005c087348 */ /* 0x000fea0003c00000 */
[----:B------:R0:W1:Y:S02]  /*74a0*/  SHFL.IDX P0, R96, R101, R94, R99 ;  /* 0x0000005e65607389 */ /* 0x0000640000000063 */
[----:B01----:R-:W-:Y:S05]  /*74b0*/  ENDCOLLECTIVE ;  /* 0x000000000000791b */ /* 0x003fea0003800000 */
.L_x_85:
[----:B------:R-:W-:Y:S01]  /*74c0*/  FFMA R70, R89, R104, R70 ;  /* 0x0000006859467223 */ /* 0x000fe20000000046 */
[----:B------:R-:W-:Y:S01]  /*74d0*/  MOV R101, R16 ;  /* 0x0000001000657202 */ /* 0x000fe20000000f00 */
[-C--:B------:R-:W-:Y:S01]  /*74e0*/  FFMA R68, R17, R96.reuse, R68 ;  /* 0x0000006011447223 */ /* 0x080fe20000000044 */
[----:B------:R-:W-:-:S07]  /*74f0*/  FFMA R104, R98, R96, R69 ;  /* 0x0000006062687223 */ /* 0x000fce0000000045 */
[----:B------:R-:W-:Y:S05]  /*7500*/  WARPSYNC.COLLECTIVE R92, `(.L_x_86) ;  /* 0x000000005c087348 */ /* 0x000fea0003c00000 */
[----:B------:R0:W1:Y:S02]  /*7510*/  SHFL.IDX P0, R96, R101, R94, R99 ;  /* 0x0000005e65607389 */ /* 0x0000640000000063 */
[----:B01----:R-:W-:Y:S05]  /*7520*/  ENDCOLLECTIVE ;  /* 0x000000000000791b */ /* 0x003fea0003800000 */
.L_x_86:
[----:B------:R-:W-:Y:S01]  /*7530*/  FFMA R79, R89, R100, R79 ;  /* 0x00000064594f7223 */ /* 0x000fe2000000004f */
[-C--:B------:R-:W-:Y:S01]  /*7540*/  FFMA R64, R17, R5.reuse, R64 ;  /* 0x0000000511407223 */ /* 0x080fe20000000040 */
[----:B------:R-:W-:Y:S01]  /*7550*/  FFMA R100, R98, R5, R65 ;  /* 0x0000000562647223 */ /* 0x000fe20000000041 */
[----:B------:R-:W-:Y:S02]  /*7560*/  MOV R101, R18 ;  /* 0x0000001200657202 */ /* 0x000fe40000000f00 */
[----:B------:R-:W-:-:S07]  /*7570*/  MOV R5, R96 ;  /* 0x0000006000057202 */ /* 0x000fce0000000f00 */
[----:B------:R-:W-:Y:S05]  /*7580*/  WARPSYNC.COLLECTIVE R92, `(.L_x_87) ;  /* 0x000000005c087348 */ /* 0x000fea0003c00000 */
[----:B------:R0:W1:Y:S02]  /*7590*/  SHFL.IDX P0, R96, R101, R94, R99 ;  /* 0x0000005e65607389 */ /* 0x0000640000000063 */
[----:B01----:R-:W-:Y:S05]  /*75a0*/  ENDCOLLECTIVE ;  /* 0x000000000000791b */ /* 0x003fea0003800000 */
.L_x_87:
[----:B------:R-:W-:Y:S01]  /*75b0*/  FFMA R4, R17, R36, R21 ;  /* 0x0000002411047223 */ /* 0x000fe20000000015 */
[----:B------:R-:W-:Y:S02]  /*75c0*/  MOV R101, R20 ;  /* 0x0000001400657202 */ /* 0x000fe40000000f00 */
[----:B------:R-:W-:-:S07]  /*75d0*/  MOV R21, R96 ;  /* 0x0000006000157202 */ /* 0x000fce0000000f00 */
[----:B------:R-:W-:Y:S05]  /*75e0*/  WARPSYNC.COLLECTIVE R92, `(.L_x_88) ;  /* 0x000000005c087348 */ /* 0x000fea0003c00000 */
[----:B------:R0:W1:Y:S02]  /*75f0*/  SHFL.IDX P0, R96, R101, R94, R99 ;  /* 0x0000005e65607389 */ /* 0x0000640000000063 */
[----:B01----:R-:W-:Y:S05]  /*7600*/  ENDCOLLECTIVE ;  /* 0x000000000000791b */ /* 0x003fea0003800000 */
.L_x_88:
        /* <DEDUP_REMOVED lines=8> */
.L_x_89:
[----:B------:R-:W-:Y:S01]  /*7690*/  FFMA R76, R89, R62, R76 ;  /* 0x0000003e594c7223 */ /* 0x000fe2000000004c */
[C---:B------:R-:W-:Y:S01]  /*76a0*/  FFMA R112, R17.reuse, R63, R74 ;  /* 0x0000003f11707223 */ /* 0x040fe2000000004a */
[----:B------:R-:W-:Y:S02]  /*76b0*/  MOV R101, R6 ;  /* 0x0000000600657202 */ /* 0x000fe40000000f00 */
[-C--:B------:R-:W-:Y:S01]  /*76c0*/  FFMA R76, R17, R96.reuse, R76 ;  /* 0x00000060114c7223 */ /* 0x080fe2000000004c */
[----:B------:R-:W-:-:S07]  /*76d0*/  FFMA R74, R98, R96, R77 ;  /* 0x00000060624a7223 */ /* 0x000fce000000004d */
[----:B------:R-:W-:Y:S05]  /*76e0*/  WARPSYNC.COLLECTIVE R92, `(.L_x_90) ;  /* 0x000000005c087348 */ /* 0x000fea0003c00000 */
[----:B------:R0:W1:Y:S02]  /*76f0*/  SHFL.IDX P0, R96, R101, R94, R99 ;  /* 0x0000005e65607389 */ /* 0x0000640000000063 */
[----:B01----:R-:W-:Y:S05]  /*7700*/  ENDCOLLECTIVE ;  /* 0x000000000000791b */ /* 0x003fea0003800000 */
.L_x_90:
[-C--:B------:R-:W-:Y:S01]  /*7710*/  FFMA R70, R17, R5.reuse, R70 ;  /* 0x0000000511467223 */ /* 0x080fe20000000046 */
[----:B------:R-:W-:Y:S01]  /*7720*/  FFMA R106, R98, R5, R71 ;  /* 0x00000005626a7223 */ /* 0x000fe20000000047 */
[----:B------:R-:W-:Y:S02]  /*7730*/  MOV R101, R8 ;  /* 0x0000000800657202 */ /* 0x000fe40000000f00 */
[----:B------:R-:W-:-:S07]  /*7740*/  MOV R5, R96 ;  /* 0x0000006000057202 */ /* 0x000fce0000000f00 */
[----:B------:R-:W-:Y:S05]  /*7750*/  WARPSYNC.COLLECTIVE R92, `(.L_x_91) ;  /* 0x000000005c087348 */ /* 0x000fea0003c00000 */
[----:B------:R0:W1:Y:S02]  /*7760*/  SHFL.IDX P0, R96, R101, R94, R99 ;  /* 0x0000005e65607389 */ /* 0x0000640000000063 */
[----:B01----:R-:W-:Y:S05]  /*7770*/  ENDCOLLECTIVE ;  /* 0x000000000000791b */ /* 0x003fea0003800000 */
.L_x_91:
[----:B------:R-:W-:Y:S01]  /*7780*/  FFMA R110, R98, R63, R75 ;  /* 0x0000003f626e7223 */ /* 0x000fe2000000004b */
        /* <DEDUP_REMOVED lines=11> */
.L_x_92:
[-C--:B------:R-:W-:Y:S01]  /*7840*/  FFMA R108, R17, R21.reuse, R72 ;  /* 0x00000015116c7223 */ /* 0x080fe20000000048 */
[----:B------:R-:W-:Y:S01]  /*7850*/  FFMA R72, R98, R21, R73 ;  /* 0x0000001562487223 */ /* 0x000fe20000000049 */
[----:B------:R-:W-:Y:S02]  /*7860*/  MOV R101, R90 ;  /* 0x0000005a00657202 */ /* 0x000fe40000000f00 */
[----:B------:R-:W-:-:S07]  /*7870*/  MOV R21, R96 ;  /* 0x0000006000157202 */ /* 0x000fce0000000f00 */
[----:B------:R-:W-:Y:S05]  /*7880*/  WARPSYNC.COLLECTIVE R92, `(.L_x_93) ;  /* 0x000000005c087348 */ /* 0x000fea0003c00000 */
[----:B------:R0:W1:Y:S02]  /*7890*/  SHFL.IDX P0, R96, R101, R94, R99 ;  /* 0x0000005e65607389 */ /* 0x0000640000000063 */
[----:B01----:R-:W-:Y:S05]  /*78a0*/  ENDCOLLECTIVE ;  /* 0x000000000000791b */ /* 0x003fea0003800000 */
.L_x_93:
[C---:B------:R-:W-:Y:S01]  /*78b0*/  FFMA R52, R98.reuse, R103, R52 ;  /* 0x0000006762347223 */ /* 0x040fe20000000034 */
[C---:B------:R-:W-:Y:S01]  /*78c0*/  FFMA R56, R98.reuse, R105, R56 ;  /* 0x0000006962387223 */ /* 0x040fe20000000038 */
[----:B------:R-:W-:Y:S01]  /*78d0*/  FFMA R116, R17, R21, R80 ;  /* 0x0000001511747223 */ /* 0x000fe20000000050 */
[C---:B------:R-:W-:Y:S01]  /*78e0*/  FFMA R36, R98.reuse, R36, R93 ;  /* 0x0000002462247223 */ /* 0x040fe2000000005d */
[C---:B------:R-:W-:Y:S01]  /*78f0*/  FFMA R30, R98.reuse, R5, R30 ;  /* 0x00000005621e7223 */ /* 0x040fe2000000001e */
[C---:B------:R-:W-:Y:S01]  /*7900*/  FFMA R80, R98.reuse, R21, R95 ;  /* 0x0000001562507223 */ /* 0x040fe2000000005f */
[----:B------:R-:W-:Y:S02]  /*7910*/  IADD3 R94, PT, PT, R7, 0x1, RZ ;  /* 0x00000001075e7810 */ /* 0x000fe40007ffe0ff */
[----:B------:R-:W-:Y:S01]  /*7920*/  MOV R101, R24 ;  /* 0x0000001800657202 */ /* 0x000fe20000000f00 */
[-C--:B------:R-:W-:Y:S01]  /*7930*/  FFMA R118, R17, R96.reuse, R81 ;  /* 0x0000006011767223 */ /* 0x080fe20000000051 */
[----:B------:R-:W-:-:S07]  /*7940*/  FFMA R98, R98, R96, R87 ;  /* 0x0000006062627223 */ /* 0x000fce0000000057 */
[----:B------:R-:W-:Y:S05]  /*7950*/  WARPSYNC.COLLECTIVE R92, `(.L_x_94) ;  /* 0x000000005c087348 */ /* 0x000fea0003c00000 */
[----:B------:R0:W1:Y:S02]  /*7960*/  SHFL.IDX P0, R96, R101, R94, R99 ;  /* 0x0000005e65607389 */ /* 0x0000640000000063 */
[----:B01----:R-:W-:Y:S05]  /*7970*/  ENDCOLLECTIVE ;  /* 0x000000000000791b */ /* 0x003fea0003800000 */
.L_x_94:
[----:B------:R-:W-:Y:S01]  /*7980*/  FFMA R78, R17, R5, R78 ;  /* 0x00000005114e7223 */ /* 0x000fe2000000004e */
[----:B------:R-:W-:Y:S02]  /*7990*/  MOV R101, R0 ;  /* 0x0000000000657202 */ /* 0x000fe40000000f00 */
[----:B------:R-:W-:-:S07]  /*79a0*/  MOV R5, R96 ;  /* 0x0000006000057202 */ /* 0x000fce0000000f00 */
[----:B------:R-:W-:Y:S05]  /*79b0*/  WARPSYNC.COLLECTIVE R92, `(.L_x_95) ;  /* 0x000000005c087348 */ /* 0x000fea0003c00000 */
[----:B------:R0:W1:Y:S02]  /*79c0*/  SHFL.IDX P0, R96, R101, R94, R99 ;  /* 0x0000005e65607389 */ /* 0x0000640000000063 */
[----:B01----:R-:W-:Y:S05]  /*79d0*/  ENDCOLLECTIVE ;  /* 0x000000000000791b */ /* 0x003fea0003800000 */
.L_x_95:
[----:B------:R-:W-:Y:S02]  /*79e0*/  MOV R101, R22 ;  /* 0x0000001600657202 */ /* 0x000fe40000000f00 */
[----:B------:R-:W-:-:S07]  /*79f0*/  MOV R15, R96 ;  /* 0x00000060000f7202 */ /* 0x000fce0000000f00 */
[----:B------:R-:W-:Y:S05]  /*7a00*/  WARPSYNC.COLLECTIVE R92, `(.L_x_96) ;  /* 0x000000005c087348 */ /* 0x000fea0003c00000 */
[----:B------:R0:W1:Y:S02]  /*7a10*/  SHFL.IDX P0, R96, R101, R94, R99 ;  /* 0x0000005e65607389 */ /* 0x0000640000000063 */
[----:B01----:R-:W-:Y:S05]  /*7a20*/  ENDCOLLECTIVE ;  /* 0x000000000000791b */ /* 0x003fea0003800000 */
.L_x_96:
[C---:B------:R-:W-:Y:S01]  /*7a30*/  FFMA R50, R17.reuse, R103, R50 ;  /* 0x0000006711327223 */ /* 0x040fe20000000032 */
[----:B------:R-:W-:Y:S01]  /*7a40*/  FFMA R54, R17, R105, R54 ;  /* 0x0000006911367223 */ /* 0x000fe20000000036 */
[----:B------:R-:W-:Y:S02]  /*7a50*/  MOV R101, R82 ;  /* 0x0000005200657202 */ /* 0x000fe40000000f00 */
[----:B------:R-:W-:-:S07]  /*7a60*/  MOV R17, R96 ;  /* 0x0000006000117202 */ /* 0x000fce0000000f00 */
[----:B------:R-:W-:Y:S05]  /*7a70*/  WARPSYNC.COLLECTIVE R92, `(.L_x_97) ;  /* 0x000000005c087348 */ /* 0x000fea0003c00000 */
[----:B------:R0:W1:Y:S02]  /*7a80*/  SHFL.IDX P0, R96, R101, R94, R99 ;  /* 0x0000005e65607389 */ /* 0x0000640000000063 */
[----:B01----:R-:W-:Y:S05]  /*7a90*/  ENDCOLLECTIVE ;  /* 0x000000000000791b */ /* 0x003fea0003800000 */
.L_x_97:
[----:B------:R-:W-:Y:S02]  /*7aa0*/  MOV R101, R84 ;  /* 0x0000005400657202 */ /* 0x000fe40000000f00 */
[----:B------:R-:W-:-:S07]  /*7ab0*/  MOV R21, R96 ;  /* 0x0000006000157202 */ /* 0x000fce0000000f00 */
[----:B------:R-:W-:Y:S05]  /*7ac0*/  WARPSYNC.COLLECTIVE R92, `(.L_x_98) ;  /* 0x000000005c087348 */ /* 0x000fea0003c00000 */
[----:B------:R0:W1:Y:S02]  /*7ad0*/  SHFL.IDX P0, R96, R101, R94, R99 ;  /* 0x0000005e65607389 */ /* 0x0000640000000063 */
[----:B01----:R-:W-:Y:S05]  /*7ae0*/  ENDCOLLECTIVE ;  /* 0x000000000000791b */ /* 0x003fea0003800000 */
.L_x_98:
[----:B------:R-:W-:Y:S01]  /*7af0*/  MOV R101, R85 ;  /* 0x0000005500657202 */ /* 0x000fe20000000f00 */
[-C--:B------:R-:W-:Y:S01]  /*7b00*/  FFMA R58, R89, R96.reuse, R58 ;  /* 0x00000060593a7223 */ /* 0x080fe2000000003a */
[----:B------:R-:W-:-:S07]  /*7b10*/  FFMA R60, R97, R96, R60 ;  /* 0x00000060613c7223 */ /* 0x000fce000000003c */
[----:B------:R-:W-:Y:S05]  /*7b20*/  WARPSYNC.COLLECTIVE R92, `(.L_x_99) ;  /* 0x000000005c087348 */ /* 0x000fea0003c00000 */
[----:B------:R0:W1:Y:S02]  /*7b30*/  SHFL.IDX P0, R96, R101, R94, R99 ;  /* 0x0000005e65607389 */ /* 0x0000640000000063 */
[----:B01----:R-:W-:Y:S05]  /*7b40*/  ENDCOLLECTIVE ;  /* 0x000000000000791b */ /* 0x003fea0003800000 */
.L_x_99:
[C---:B------:R-:W-:Y:S01]  /*7b50*/  FFMA R34, R5.reuse, R89, R34 ;  /* 0x0000005905227223 */ /* 0x040fe20000000022 */
[----:B------:R-:W-:Y:S01]  /*7b60*/  FFMA R44, R5, R97, R44 ;  /* 0x00000061052c7223 */ /* 0x000fe2000000002c */
[----:B------:R-:W-:Y:S02]  /*7b70*/  MOV R101, R86 ;  /* 0x0000005600657202 */ /* 0x000fe40000000f00 */
[----:B------:R-:W-:-:S07]  /*7b80*/  MOV R5, R96 ;  /* 0x0000006000057202 */ /* 0x000fce0000000f00 */
[----:B------:R-:W-:Y:S05]  /*7b90*/  WARPSYNC.COLLECTIVE R92, `(.L_x_100) ;  /* 0x000000005c087348 */ /* 0x000fea0003c00000 */
[----:B------:R0:W1:Y:S02]  /*7ba0*/  SHFL.IDX P0, R96, R101, R94, R99 ;  /* 0x0000005e65607389 */ /* 0x0000640000000063 */
[----:B01----:R-:W-:Y:S05]  /*7bb0*/  ENDCOLLECTIVE ;  /* 0x000000000000791b */ /* 0x003fea0003800000 */
.L_x_100:
[-C--:B------:R-:W-:Y:S01]  /*7bc0*/  FFMA R50, R89, R17.reuse, R50 ;  /* 0x0000001159327223 */ /* 0x080fe20000000032 */
[----:B------:R-:W-:Y:S01]  /*7bd0*/  FFMA R52, R97, R17, R52 ;  /* 0x0000001161347223 */ /* 0x000fe20000000034 */
[----:B------:R-:W-:Y:S02]  /*7be0*/  MOV R101, R12 ;  /* 0x0000000c00657202 */ /* 0x000fe40000000f00 */
[----:B------:R-:W-:-:S07]  /*7bf0*/  MOV R17, R96 ;  /* 0x0000006000117202 */ /* 0x000fce0000000f00 */
[----:B------:R-:W-:Y:S05]  /*7c00*/  WARPSYNC.COLLECTIVE R92, `(.L_x_101) ;  /* 0x000000005c087348 */ /* 0x000fea0003c00000 */
[----:B------:R0:W1:Y:S02]  /*7c10*/  SHFL.IDX P0, R96, R101, R94, R99 ;  /* 0x0000005e65607389 */ /* 0x0000640000000063 */
[----:B01----:R-:W-:Y:S05]  /*7c20*/  ENDCOLLECTIVE ;  /* 0x000000000000791b */ /* 0x003fea0003800000 */
.L_x_101:
[-C--:B------:R-:W-:Y:S01]  /*7c30*/  FFMA R54, R89, R21.reuse, R54 ;  /* 0x0000001559367223 */ /* 0x080fe20000000036 */
[----:B------:R-:W-:Y:S01]  /*7c40*/  FFMA R56, R97, R21, R56 ;  /* 0x0000001561387223 */ /* 0x000fe20000000038 */
[----:B------:R-:W-:Y:S02]  /*7c50*/  MOV R101, R14 ;  /* 0x0000000e00657202 */ /* 0x000fe40000000f00 */
[----:B------:R-:W-:-:S07]  /*7c60*/  MOV R21, R96 ;  /* 0x0000006000157202 */ /* 0x000fce0000000f00 */
[----:B------:R-:W-:Y:S05]  /*7c70*/  WARPSYNC.COLLECTIVE R92, `(.L_x_102) ;  /* 0x000000005c087348 */ /* 0x000fea0003c00000 */
[----:B------:R0:W1:Y:S02]  /*7c80*/  SHFL.IDX P0, R96, R101, R94, R99 ;  /* 0x0000005e65607389 */ /* 0x0000640000000063 */
[----:B01----:R-:W-:Y:S05]  /*7c90*/  ENDCOLLECTIVE ;  /* 0x000000000000791b */ /* 0x003fea0003800000 */
.L_x_102:
[----:B------:R-:W-:Y:S02]  /*7ca0*/  MOV R101, R16 ;  /* 0x0000001000657202 */ /* 0x000fe40000000f00 */
[----:B------:R-:W-:-:S07]  /*7cb0*/  MOV R63, R96 ;  /* 0x00000060003f7202 */ /* 0x000fce0000000f00 */
[----:B------:R-:W-:Y:S05]  /*7cc0*/  WARPSYNC.COLLECTIVE R92, `(.L_x_103) ;  /* 0x000000005c087348 */ /* 0x000fea0003c00000 */
[----:B------:R0:W1:Y:S02]  /*7cd0*/  SHFL.IDX P0, R96, R101, R94, R99 ;  /* 0x0000005e65607389 */ /* 0x0000640000000063 */
[----:B01----:R-:W-:Y:S05]  /*7ce0*/  ENDCOLLECTIVE ;  /* 0x000000000000791b */ /* 0x003fea0003800000 */
.L_x_103:
[----:B------:R-:W-:Y:S02]  /*7cf0*/  MOV R101, R18 ;  /* 0x0000001200657202 */ /* 0x000fe40000000f00 */
[----:B------:R-:W-:-:S07]  /*7d00*/  MOV R65, R96 ;  /* 0x0000006000417202 */ /* 0x000fce0000000f00 */
[----:B------:R-:W-:Y:S05]  /*7d10*/  WARPSYNC.COLLECTIVE R92, `(.L_x_104) ;  /* 0x000000005c087348 */ /* 0x000fea0003c00000 */
[----:B------:R0:W1:Y:S02]  /*7d20*/  SHFL.IDX P0, R96, R101, R94, R99 ;  /* 0x0000005e65607389 */ /* 0x0000640000000063 */
[----:B01----:R-:W-:Y:S05]  /*7d30*/  ENDCOLLECTIVE ;  /* 0x000000000000791b */ /* 0x003fea0003800000 */
.L_x_104:
[----:B------:R-:W-:Y:S01]  /*7d40*/  MOV R101, R20 ;  /* 0x0000001400657202 */ /* 0x000fe20000000f00 */
[-C--:B------:R-:W-:Y:S01]  /*7d50*/  FFMA R108, R89, R96.reuse, R108 ;  /* 0x00000060596c7223 */ /* 0x080fe2000000006c */
[----:B------:R-:W-:-:S07]  /*7d60*/  FFMA R72, R97, R96, R72 ;  /* 0x0000006061487223 */ /* 0x000fce0000000048 */
[----:B------:R-:W-:Y:S05]  /*7d70*/  WARPSYNC.COLLECTIVE R92, `(.L_x_105) ;  /* 0x000000005c087348 */ /* 0x000fea0003c00000 */
[----:B------:R0:W1:Y:S02]  /*7d80*/  SHFL.IDX P0, R96, R101, R94, R99 ;  /* 0x0000005e65607389 */ /* 0x0000640000000063 */
[----:B01----:R-:W-:Y:S05]  /*7d90*/  ENDCOLLECTIVE ;  /* 0x000000000000791b */ /* 0x003fea0003800000 */
.L_x_105:
        /* <DEDUP_REMOVED lines=18> */
.L_x_106:
[-C--:B------:R-:W-:Y:S01]  /*7ec0*/  FFMA R68, R89, R63.reuse, R68 ;  /* 0x0000003f59447223 */ /* 0x080fe20000000044 */
[----:B------:R-:W-:Y:S01]  /*7ed0*/  FFMA R104, R97, R63, R104 ;  /* 0x0000003f61687223 */ /* 0x000fe20000000068 */
[----:B------:R-:W-:Y:S02]  /*7ee0*/  MOV R101, R6 ;  /* 0x0000000600657202 */ /* 0x000fe40000000f00 */
[----:B------:R-:W-:-:S07]  /*7ef0*/  MOV R63, R96 ;  /* 0x00000060003f7202 */ /* 0x000fce0000000f00 */
[----:B------:R-:W-:Y:S05]  /*7f00*/  WARPSYNC.COLLECTIVE R92, `(.L_x_107) ;  /* 0x000000005c087348 */ /* 0x000fea0003c00000 */
[----:B------:R0:W1:Y:S02]  /*7f10*/  SHFL.IDX P0, R96, R101, R94, R99 ;  /* 0x0000005e65607389 */ /* 0x0000640000000063 */
[----:B01----:R-:W-:Y:S05]  /*7f20*/  ENDCOLLECTIVE ;  /* 0x000000000000791b */ /* 0x003fea0003800000 */
.L_x_107:
[-C--:B------:R-:W-:Y:S01]  /*7f30*/  FFMA R70, R89, R65.reuse, R70 ;  /* 0x0000004159467223 */ /* 0x080fe20000000046 */
[----:B------:R-:W-:Y:S01]  /*7f40*/  FFMA R106, R97, R65, R106 ;  /* 0x00000041616a7223 */ /* 0x000fe2000000006a */
[----:B------:R-:W-:Y:S02]  /*7f50*/  MOV R101, R8 ;  /* 0x0000000800657202 */ /* 0x000fe40000000f00 */
[----:B------:R-:W-:-:S07]  /*7f60*/  MOV R65, R96 ;  /* 0x0000006000417202 */ /* 0x000fce0000000f00 */
[----:B------:R-:W-:Y:S05]  /*7f70*/  WARPSYNC.COLLECTIVE R92, `(.L_x_108) ;  /* 0x000000005c087348 */ /* 0x000fea0003c00000 */
[----:B------:R0:W1:Y:S02]  /*7f80*/  SHFL.IDX P0, R96, R101, R94, R99 ;  /* 0x0000005e65607389 */ /* 0x0000640000000063 */
[----:B01----:R-:W-:Y:S05]  /*7f90*/  ENDCOLLECTIVE ;  /* 0x000000000000791b */ /* 0x003fea0003800000 */
.L_x_108:
[----:B------:R-:W-:Y:S02]  /*7fa0*/  MOV R101, R10 ;  /* 0x0000000a00657202 */ /* 0x000fe40000000f00 */
[----:B------:R-:W-:-:S07]  /*7fb0*/  MOV R67, R96 ;  /* 0x0000006000437202 */ /* 0x000fce0000000f00 */
[----:B------:R-:W-:Y:S05]  /*7fc0*/  WARPSYNC.COLLECTIVE R92, `(.L_x_109) ;  /* 0x000000005c087348 */ /* 0x000fea0003c00000 */
[----:B------:R0:W1:Y:S02]  /*7fd0*/  SHFL.IDX P0, R96, R101, R94, R99 ;  /* 0x0000005e65607389 */ /* 0x0000640000000063 */
[----:B01----:R-:W-:Y:S05]  /*7fe0*/  ENDCOLLECTIVE ;  /* 0x000000000000791b */ /* 0x003fea0003800000 */
.L_x_109:
[----:B------:R-:W-:Y:S02]  /*7ff0*/  MOV R101, R90 ;  /* 0x0000005a00657202 */ /* 0x000fe40000000f00 */
[----:B------:R-:W-:-:S07]  /*8000*/  MOV R69, R96 ;  /* 0x0000006000457202 */ /* 0x000fce0000000f00 */
[----:B------:R-:W-:Y:S05]  /*8010*/  WARPSYNC.COLLECTIVE R92, `(.L_x_110) ;  /* 0x000000005c087348 */ /* 0x000fea0003c00000 */
[----:B------:R0:W1:Y:S02]  /*8020*/  SHFL.IDX P0, R96, R101, R94, R99 ;  /* 0x0000005e65607389 */ /* 0x0000640000000063 */
[----:B01----:R-:W-:Y:S05]  /*8030*/  ENDCOLLECTIVE ;  /* 0x000000000000791b */ /* 0x003fea0003800000 */
.L_x_110:
[----:B------:R-:W-:Y:S02]  /*8040*/  IADD3 R94, PT, PT, R7, 0x2, RZ ;  /* 0x00000002075e7810 */ /* 0x000fe40007ffe0ff */
[----:B------:R-:W-:Y:S02]  /*8050*/  MOV R101, R24 ;  /* 0x0000001800657202 */ /* 0x000fe40000000f00 */
[----:B------:R-:W-:-:S07]  /*8060*/  MOV R71, R96 ;  /* 0x0000006000477202 */ /* 0x000fce0000000f00 */
[----:B------:R-:W-:Y:S05]  /*8070*/  WARPSYNC.COLLECTIVE R92, `(.L_x_111) ;  /* 0x000000005c087348 */ /* 0x000fea0003c00000 */
[----:B------:R0:W1:Y:S02]  /*8080*/  SHFL.IDX P0, R96, R101, R94, R99 ;  /* 0x0000005e65607389 */ /* 0x0000640000000063 */
[----:B01----:R-:W-:Y:S05]  /*8090*/  ENDCOLLECTIVE ;  /* 0x000000000000791b */ /* 0x003fea0003800000 */
.L_x_111:
[----:B------:R-:W-:Y:S01]  /*80a0*/  MOV R101, R0 ;  /* 0x0000000000657202 */ /* 0x000fe20000000f00 */
[-C--:B------:R-:W-:Y:S01]  /*80b0*/  FFMA R76, R89, R63.reuse, R76 ;  /* 0x0000003f594c7223 */ /* 0x080fe2000000004c */
[----:B------:R-:W-:Y:S01]  /*80c0*/  FFMA R74, R97, R63, R74 ;  /* 0x0000003f614a7223 */ /* 0x000fe2000000004a */
[-C--:B------:R-:W-:Y:S01]  /*80d0*/  FFMA R78, R89, R65.reuse, R78 ;  /* 0x00000041594e7223 */ /* 0x080fe2000000004e */
[----:B------:R-:W-:Y:S01]  /*80e0*/  FFMA R30, R97, R65, R30 ;  /* 0x00000041611e7223 */ /* 0x000fe2000000001e */
[C---:B------:R-:W-:Y:S01]  /*80f0*/  FFMA R34, R96.reuse, R21, R34 ;  /* 0x0000001560227223 */ /* 0x040fe20000000022 */
[----:B------:R-:W-:-:S07]  /*8100*/  FFMA R44, R96, R17, R44 ;  /* 0x00000011602c7223 */ /* 0x000fce000000002c */
[----:B------:R-:W-:Y:S05]  /*8110*/  WARPSYNC.COLLECTIVE R92, `(.L_x_112) ;  /* 0x000000005c087348 */ /* 0x000fea0003c00000 */
[----:B------:R0:W1:Y:S02]  /*8120*/  SHFL.IDX P0, R96, R101, R94, R99 ;  /* 0x0000005e65607389 */ /* 0x0000640000000063 */
[----:B01----:R-:W-:Y:S05]  /*8130*/  ENDCOLLECTIVE ;  /* 0x000000000000791b */ /* 0x003fea0003800000 */
.L_x_112:
[----:B------:R-:W-:Y:S02]  /*8140*/  MOV R101, R22 ;  /* 0x0000001600657202 */ /* 0x000fe40000000f00 */
[----:B------:R-:W-:-:S07]  /*8150*/  MOV R13, R96 ;  /* 0x00000060000d7202 */ /* 0x000fce0000000f00 */
[----:B------:R-:W-:Y:S05]  /*8160*/  WARPSYNC.COLLECTIVE R92, `(.L_x_113) ;  /* 0x000000005c087348 */ /* 0x000fea0003c00000 */
[----:B------:R0:W1:Y:S02]  /*8170*/  SHFL.IDX P0, R96, R101, R94, R99 ;  /* 0x0000005e65607389 */ /* 0x0000640000000063 */
[----:B01----:R-:W-:Y:S05]  /*8180*/  ENDCOLLECTIVE ;  /* 0x000000000000791b */ /* 0x003fea0003800000 */
.L_x_113:
[----:B------:R-:W-:Y:S02]  /*8190*/  MOV R101, R82 ;  /* 0x0000005200657202 */ /* 0x000fe40000000f00 */
[----:B------:R-:W-:-:S07]  /*81a0*/  MOV R63, R96 ;  /* 0x00000060003f7202 */ /* 0x000fce0000000f00 */
[----:B------:R-:W-:Y:S05]  /*81b0*/  WARPSYNC.COLLECTIVE R92, `(.L_x_114) ;  /* 0x000000005c087348 */ /* 0x000fea0003c00000 */
[----:B------:R0:W1:Y:S02]  /*81c0*/  SHFL.IDX P0, R96, R101, R94, R99 ;  /* 0x0000005e65607389 */ /* 0x0000640000000063 */
[----:B01----:R-:W-:Y:S05]  /*81d0*/  ENDCOLLECTIVE ;  /* 0x000000000000791b */ /* 0x003fea0003800000 */
.L_x_114:
[----:B------:R-:W-:Y:S02]  /*81e0*/  MOV R101, R84 ;  /* 0x0000005400657202 */ /* 0x000fe40000000f00 */
[----:B------:R-:W-:-:S07]  /*81f0*/  MOV R65, R96 ;  /* 0x0000006000417202 */ /* 0x000fce0000000f00 */
[----:B------:R-:W-:Y:S05]  /*8200*/  WARPSYNC.COLLECTIVE R92, `(.L_x_115) ;  /* 0x000000005c087348 */ /* 0x000fea0003c00000 */
[----:B------:R0:W1:Y:S02]  /*8210*/  SHFL.IDX P0, R96, R101, R94, R99 ;  /* 0x0000005e65607389 */ /* 0x0000640000000063 */
[----:B01----:R-:W-:Y:S05]  /*8220*/  ENDCOLLECTIVE ;  /* 0x000000000000791b */ /* 0x003fea0003800000 */
.L_x_115:
[----:B------:R-:W-:Y:S01]  /*8230*/  MOV R101, R85 ;  /* 0x0000005500657202 */ /* 0x000fe20000000f00 */
[-C--:B------:R-:W-:Y:S01]  /*8240*/  FFMA R58, R21, R96.reuse, R58 ;  /* 0x00000060153a7223 */ /* 0x080fe2000000003a */
[----:B------:R-:W-:-:S07]  /*8250*/  FFMA R60, R17, R96, R60 ;  /* 0x00000060113c7223 */ /* 0x000fce000000003c */
[----:B------:R-:W-:Y:S05]  /*8260*/  WARPSYNC.COLLECTIVE R92, `(.L_x_116) ;  /* 0x000000005c087348 */ /* 0x000fea0003c00000 */
[----:B------:R0:W1:Y:S02]  /*8270*/  SHFL.IDX P0, R96, R101, R94, R99 ;  /* 0x0000005e65607389 */ /* 0x0000640000000063 */
[----:B01----:R-:W-:Y:S05]  /*8280*/  ENDCOLLECTIVE ;  /* 0x000000000000791b */ /* 0x003fea0003800000 */
.L_x_116:
[----:B------:R-:W-:Y:S02]  /*8290*/  MOV R101, R86 ;  /* 0x0000005600657202 */ /* 0x000fe40000000f00 */
[----:B------:R-:W-:-:S07]  /*82a0*/  MOV R4, R96 ;  /* 0x0000006000047202 */ /* 0x000fce0000000f00 */
[----:B------:R-:W-:Y:S05]  /*82b0*/  WARPSYNC.COLLECTIVE R92, `(.L_x_117) ;  /* 0x000000005c087348 */ /* 0x000fea0003c00000 */
[----:B------:R0:W1:Y:S02]  /*82c0*/  SHFL.IDX P0, R96, R101, R94, R99 ;  /* 0x0000005e65607389 */ /* 0x0000640000000063 */
[----:B01----:R-:W-:Y:S05]  /*82d0*/  ENDCOLLECTIVE ;  /* 0x000000000000791b */ /* 0x003fea0003800000 */
.L_x_117:
[----:B------:R-:W-:Y:S02]  /*82e0*/  MOV R101, R12 ;  /* 0x0000000c00657202 */ /* 0x000fe40000000f00 */
[----:B------:R-:W-:-:S07]  /*82f0*/  MOV R5, R96 ;  /* 0x0000006000057202 */ /* 0x000fce0000000f00 */
[----:B------:R-:W-:Y:S05]  /*8300*/  WARPSYNC.COLLECTIVE R92, `(.L_x_118) ;  /* 0x000000005c087348 */ /* 0x000fea0003c00000 */
[----:B------:R0:W1:Y:S02]  /*8310*/  SHFL.IDX P0, R96, R101, R94, R99 ;  /* 0x0000005e65607389 */ /* 0x0000640000000063 */
[----:B01----:R-:W-:Y:S05]  /*8320*/  ENDCOLLECTIVE ;  /* 0x000000000000791b */ /* 0x003fea0003800000 */
.L_x_118:
[-C--:B------:R-:W-:Y:S01]  /*8330*/  FFMA R46, R21, R13.reuse, R46 ;  /* 0x0000000d152e7223 */ /* 0x080fe2000000002e */
[----:B------:R-:W-:Y:S01]  /*8340*/  FFMA R48, R17, R13, R48 ;  /* 0x0000000d11307223 */ /* 0x000fe20000000030 */
[----:B------:R-:W-:Y:S02]  /*8350*/  MOV R101, R14 ;  /* 0x0000000e00657202 */ /* 0x000fe40000000f00 */
[----:B------:R-:W-:-:S07]  /*8360*/  MOV R13, R96 ;  /* 0x00000060000d7202 */ /* 0x000fce0000000f00 */
[----:B------:R-:W-:Y:S05]  /*8370*/  WARPSYNC.COLLECTIVE R92, `(.L_x_119) ;  /* 0x000000005c087348 */ /* 0x000fea0003c00000 */
[----:B------:R0:W1:Y:S02]  /*8380*/  SHFL.IDX P0, R96, R101, R94, R99 ;  /* 0x0000005e65607389 */ /* 0x0000640000000063 */
[----:B01----:R-:W-:Y:S05]  /*8390*/  ENDCOLLECTIVE ;  /* 0x000000000000791b */ /* 0x003fea0003800000 */
.L_x_119:
[-C--:B------:R-:W-:Y:S01]  /*83a0*/  FFMA R50, R21, R63.reuse, R50 ;  /* 0x0000003f15327223 */ /* 0x080fe20000000032 */
[----:B------:R-:W-:Y:S01]  /*83b0*/  FFMA R52, R17, R63, R52 ;  /* 0x0000003f11347223 */ /* 0x000fe20000000034 */
[----:B------:R-:W-:Y:S02]  /*83c0*/  MOV R101, R16 ;  /* 0x0000001000657202 */ /* 0x000fe40000000f00 */
[----:B------:R-:W-:-:S07]  /*83d0*/  MOV R63, R96 ;  /* 0x00000060003f7202 */ /* 0x000fce0000000f00 */
[----:B------:R-:W-:Y:S05]  /*83e0*/  WARPSYNC.COLLECTIVE R92, `(.L_x_120) ;  /* 0x000000005c087348 */ /* 0x000fea0003c00000 */
[----:B------:R0:W1:Y:S02]  /*83f0*/  SHFL.IDX P0, R96, R101, R94, R99 ;  /* 0x0000005e65607389 */ /* 0x0000640000000063 */
[----:B01----:R-:W-:Y:S05]  /*8400*/  ENDCOLLECTIVE ;  /* 0x000000000000791b */ /* 0x003fea0003800000 */
.L_x_120:
[-C--:B------:R-:W-:Y:S01]  /*8410*/  FFMA R54, R21, R65.reuse, R54 ;  /* 0x0000004115367223 */ /* 0x080fe20000000036 */
[----:B------:R-:W-:Y:S01]  /*8420*/  FFMA R56, R17, R65, R56 ;  /* 0x0000004111387223 */ /* 0x000fe20000000038 */
[----:B------:R-:W-:Y:S02]  /*8430*/  MOV R101, R18 ;  /* 0x0000001200657202 */ /* 0x000fe40000000f00 */
[----:B------:R-:W-:-:S07]  /*8440*/  MOV R65, R96 ;  /* 0x0000006000417202 */ /* 0x000fce0000000f00 */
[----:B------:R-:W-:Y:S05]  /*8450*/  WARPSYNC.COLLECTIVE R92, `(.L_x_121) ;  /* 0x000000005c087348 */ /* 0x000fea0003c00000 */
[----:B------:R0:W1:Y:S02]  /*8460*/  SHFL.IDX P0, R96, R101, R94, R99 ;  /* 0x0000005e65607389 */ /* 0x0000640000000063 */
[----:B01----:R-:W-:Y:S05]  /*8470*/  ENDCOLLECTIVE ;  /* 0x000000000000791b */ /* 0x003fea0003800000 */
.L_x_121:
[----:B------:R-:W-:Y:S01]  /*8480*/  MOV R101, R20 ;  /* 0x0000001400657202 */ /* 0x000fe20000000f00 */
[-C--:B------:R-:W-:Y:S01]  /*8490*/  FFMA R108, R21, R96.reuse, R108 ;  /* 0x00000060156c7223 */ /* 0x080fe2000000006c */
[----:B------:R-:W-:-:S07]  /*84a0*/  FFMA R72, R17, R96, R72 ;  /* 0x0000006011487223 */ /* 0x000fce0000000048 */
[----:B------:R-:W-:Y:S05]  /*84b0*/  WARPSYNC.COLLECTIVE R92, `(.L_x_122) ;  /* 0x000000005c087348 */ /* 0x000fea0003c00000 */
[----:B------:R0:W1:Y:S02]  /*84c0*/  SHFL.IDX P0, R96, R101, R94, R99 ;  /* 0x0000005e65607389 */ /* 0x0000640000000063 */
[----:B01----:R-:W-:Y:S05]  /*84d0*/  ENDCOLLECTIVE ;  /* 0x000000000000791b */ /* 0x003fea0003800000 */
.L_x_122:
        /* <DEDUP_REMOVED lines=18> */
.L_x_123:
[-C--:B------:R-:W-:Y:S01]  /*8600*/  FFMA R70, R21, R65.reuse, R70 ;  /* 0x0000004115467223 */ /* 0x080fe20000000046 */
[----:B------:R-:W-:Y:S01]  /*8610*/  FFMA R106, R17, R65, R106 ;  /* 0x00000041116a7223 */ /* 0x000fe2000000006a */
[----:B------:R-:W-:Y:S02]  /*8620*/  MOV R101, R6 ;  /* 0x0000000600657202 */ /* 0x000fe40000000f00 */
[----:B------:R-:W-:-:S07]  /*8630*/  MOV R65, R96 ;  /* 0x0000006000417202 */ /* 0x000fce0000000f00 */
[----:B------:R-:W-:Y:S05]  /*8640*/  WARPSYNC.COLLECTIVE R92, `(.L_x_124) ;  /* 0x000000005c087348 */ /* 0x000fea0003c00000 */
[----:B------:R0:W1:Y:S02]  /*8650*/  SHFL.IDX P0, R96, R101, R94, R99 ;  /* 0x0000005e65607389 */ /* 0x0000640000000063 */
[----:B01----:R-:W-:Y:S05]  /*8660*/  ENDCOLLECTIVE ;  /* 0x000000000000791b */ /* 0x003fea0003800000 */
.L_x_124:
[-C--:B------:R-:W-:Y:S01]  /*8670*/  FFMA R114, R89, R67.reuse, R114 ;  /* 0x0000004359727223 */ /* 0x080fe20000000072 */
[----:B------:R-:W-:Y:S01]  /*8680*/  FFMA R32, R97, R67, R32 ;  /* 0x0000004361207223 */ /* 0x000fe20000000020 */
[----:B------:R-:W-:Y:S02]  /*8690*/  MOV R101, R8 ;  /* 0x0000000800657202 */ /* 0x000fe40000000f00 */
[----:B------:R-:W-:-:S07]  /*86a0*/  MOV R67, R96 ;  /* 0x0000006000437202 */ /* 0x000fce0000000f00 */
[----:B------:R-:W-:Y:S05]  /*86b0*/  WARPSYNC.COLLECTIVE R92, `(.L_x_125) ;  /* 0x000000005c087348 */ /* 0x000fea0003c00000 */
[----:B------:R0:W1:Y:S02]  /*86c0*/  SHFL.IDX P0, R96, R101, R94, R99 ;  /* 0x0000005e65607389 */ /* 0x0000640000000063 */
[----:B01----:R-:W-:Y:S05]  /*86d0*/  ENDCOLLECTIVE ;  /* 0x000000000000791b */ /* 0x003fea0003800000 */
.L_x_125:
[-C--:B------:R-:W-:Y:S01]  /*86e0*/  FFMA R116, R89, R69.reuse, R116 ;  /* 0x0000004559747223 */ /* 0x080fe20000000074 */
[----:B------:R-:W-:Y:S01]  /*86f0*/  FFMA R80, R97, R69, R80 ;  /* 0x0000004561507223 */ /* 0x000fe20000000050 */
[----:B------:R-:W-:Y:S02]  /*8700*/  MOV R101, R10 ;  /* 0x0000000a00657202 */ /* 0x000fe40000000f00 */
[----:B------:R-:W-:-:S07]  /*8710*/  MOV R69, R96 ;  /* 0x0000006000457202 */ /* 0x000fce0000000f00 */
[----:B------:R-:W-:Y:S05]  /*8720*/  WARPSYNC.COLLECTIVE R92, `(.L_x_126) ;  /* 0x000000005c087348 */ /* 0x000fea0003c00000 */
[----:B------:R0:W1:Y:S02]  /*8730*/  SHFL.IDX P0, R96, R101, R94, R99 ;  /* 0x0000005e65607389 */ /* 0x0000640000000063 */
[----:B01----:R-:W-:Y:S05]  /*8740*/  ENDCOLLECTIVE ;  /* 0x000000000000791b */ /* 0x003fea0003800000 */
.L_x_126:
[-C--:B------:R-:W-:Y:S01]  /*8750*/  FFMA R89, R89, R71.reuse, R118 ;  /* 0x0000004759597223 */ /* 0x080fe20000000076 */
[----:B------:R-:W-:Y:S01]  /*8760*/  FFMA R98, R97, R71, R98 ;  /* 0x0000004761627223 */ /* 0x000fe20000000062 */
[----:B------:R-:W-:Y:S02]  /*8770*/  MOV R101, R90 ;  /* 0x0000005a00657202 */ /* 0x000fe40000000f00 */
[----:B------:R-:W-:-:S07]  /*8780*/  MOV R71, R96 ;  /* 0x0000006000477202 */ /* 0x000fce0000000f00 */
[----:B------:R-:W-:Y:S05]  /*8790*/  WARPSYNC.COLLECTIVE R92, `(.L_x_127) ;  /* 0x000000005c087348 */ /* 0x000fea0003c00000 */
[----:B------:R0:W1:Y:S02]  /*87a0*/  SHFL.IDX P0, R96, R101, R94, R99 ;  /* 0x0000005e65607389 */ /* 0x0000640000000063 */
[----:B01----:R-:W-:Y:S05]  /*87b0*/  ENDCOLLECTIVE ;  /* 0x000000000000791b */ /* 0x003fea0003800000 */
.L_x_127:
[----:B------:R-:W-:Y:S02]  /*87c0*/  IADD3 R94, PT, PT, R7, 0x3, RZ ;  /* 0x00000003075e7810 */ /* 0x000fe40007ffe0ff */
[----:B------:R-:W-:Y:S02]  /*87d0*/  MOV R101, R24 ;  /* 0x0000001800657202 */ /* 0x000fe40000000f00 */
[----:B------:R-:W-:-:S07]  /*87e0*/  MOV R62, R96 ;  /* 0x00000060003e7202 */ /* 0x000fce0000000f00 */
[----:B------:R-:W-:Y:S05]  /*87f0*/  WARPSYNC.COLLECTIVE R92, `(.L_x_128) ;  /* 0x000000005c087348 */ /* 0x000fea0003c00000 */
[----:B------:R0:W1:Y:S02]  /*8800*/  SHFL.IDX P0, R96, R101, R94, R99 ;  /* 0x0000005e65607389 */ /* 0x0000640000000063 */
[----:B01----:R-:W-:Y:S05]  /*8810*/  ENDCOLLECTIVE ;  /* 0x000000000000791b */ /* 0x003fea0003800000 */
.L_x_128:
        /* <DEDUP_REMOVED lines=10> */
.L_x_129:
[----:B------:R-:W-:Y:S02]  /*88c0*/  MOV R101, R22 ;  /* 0x0000001600657202 */ /* 0x000fe40000000f00 */
[----:B------:R-:W-:-:S07]  /*88d0*/  MOV R11, R96 ;  /* 0x00000060000b7202 */ /* 0x000fce0000000f00 */
[----:B------:R-:W-:Y:S05]  /*88e0*/  WARPSYNC.COLLECTIVE R92, `(.L_x_130) ;  /* 0x000000005c087348 */ /* 0x000fea0003c00000 */
[----:B------:R0:W1:Y:S02]  /*88f0*/  SHFL.IDX P0, R96, R101, R94, R99 ;  /* 0x0000005e65607389 */ /* 0x0000640000000063 */
[----:B01----:R-:W-:Y:S05]  /*8900*/  ENDCOLLECTIVE ;  /* 0x000000000000791b */ /* 0x003fea0003800000 */
.L_x_130:
[----:B------:R-:W-:Y:S02]  /*8910*/  MOV R101, R82 ;  /* 0x0000005200657202 */ /* 0x000fe40000000f00 */
[----:B------:R-:W-:-:S07]  /*8920*/  MOV R65, R96 ;  /* 0x0000006000417202 */ /* 0x000fce0000000f00 */
[----:B------:R-:W-:Y:S05]  /*8930*/  WARPSYNC.COLLECTIVE R92, `(.L_x_131) ;  /* 0x000000005c087348 */ /* 0x000fea0003c00000 */
[----:B------:R0:W1:Y:S02]  /*8940*/  SHFL.IDX P0, R96, R101, R94, R99 ;  /* 0x0000005e65607389 */ /* 0x0000640000000063 */
[----:B01----:R-:W-:Y:S05]  /*8950*/  ENDCOLLECTIVE ;  /* 0x000000000000791b */ /* 0x003fea0003800000 */
.L_x_131:
[----:B------:R-:W-:Y:S02]  /*8960*/  MOV R101, R84 ;  /* 0x0000005400657202 */ /* 0x000fe40000000f00 */
[----:B------:R-:W-:-:S07]  /*8970*/  MOV R67, R96 ;  /* 0x0000006000437202 */ /* 0x000fce0000000f00 */
[----:B------:R-:W-:Y:S05]  /*8980*/  WARPSYNC.COLLECTIVE R92, `(.L_x_132) ;  /* 0x000000005c087348 */ /* 0x000fea0003c00000 */
[----:B------:R0:W1:Y:S02]  /*8990*/  SHFL.IDX P0, R96, R101, R94, R99 ;  /* 0x0000005e65607389 */ /* 0x0000640000000063 */
[----:B01----:R-:W-:Y:S05]  /*89a0*/  ENDCOLLECTIVE ;  /* 0x000000000000791b */ /* 0x003fea0003800000 */
.L_x_132:
[-C--:B------:R-:W-:Y:S01]  /*89b0*/  FFMA R5, R63, R11.reuse, R46 ;  /* 0x0000000b3f057223 */ /* 0x080fe2000000002e */
[----:B------:R-:W-:Y:S01]  /*89c0*/  FFMA R48, R13, R11, R48 ;  /* 0x0000000b0d307223 */ /* 0x000fe20000000030 */
        /* <DEDUP_REMOVED lines=8> */
.L_x_133:
[----:B------:R-:W-:Y:S02]  /*8a50*/  MOV R101, R86 ;  /* 0x0000005600657202 */ /* 0x000fe40000000f00 */
[----:B------:R-:W-:-:S07]  /*8a60*/  MOV R4, R96 ;  /* 0x0000006000047202 */ /* 0x000fce0000000f00 */
[----:B------:R-:W-:Y:S05]  /*8a70*/  WARPSYNC.COLLECTIVE R92, `(.L_x_134) ;  /* 0x000000005c087348 */ /* 0x000fea0003c00000 */
[----:B------:R0:W1:Y:S02]  /*8a80*/  SHFL.IDX P0, R96, R101, R94, R99 ;  /* 0x0000005e65607389 */ /* 0x0000640000000063 */
[----:B01----:R-:W-:Y:S05]  /*8a90*/  ENDCOLLECTIVE ;  /* 0x000000000000791b */ /* 0x003fea0003800000 */
.L_x_134:
[----:B------:R-:W-:-:S04]  /*8aa0*/  IMAD.WIDE R2, R9, 0x4, R2 ;  /* 0x0000000409027825 */ /* 0x000fc800078e0202 */
[-C--:B------:R-:W-:Y:S01]  /*8ab0*/  FFMA R114, R21, R69.reuse, R114 ;  /* 0x0000004515727223 */ /* 0x080fe20000000072 */
[----:B------:R-:W-:Y:S01]  /*8ac0*/  FFMA R32, R17, R69, R32 ;  /* 0x0000004511207223 */ /* 0x000fe20000000020 */
[-C--:B------:R-:W-:Y:S01]  /*8ad0*/  FFMA R15, R63, R4.reuse, R15 ;  /* 0x000000043f0f7223 */ /* 0x080fe2000000000f */
[----:B------:R-:W-:Y:S01]  /*8ae0*/  FFMA R36, R13, R4, R36 ;  /* 0x000000040d247223 */ /* 0x000fe20000000024 */
[----:B------:R0:W5:Y:S04]  /*8af0*/  LDG.E.CONSTANT R9, desc[UR4][R2.64+0x80] ;  /* 0x0000800402097981 */ /* 0x000168000c1e9900 */
[----:B------:R0:W5:Y:S01]  /*8b00*/  LDG.E.CONSTANT R4, desc[UR4][R2.64] ;  /* 0x0000000402047981 */ /* 0x000162000c1e9900 */
[----:B------:R-:W-:Y:S02]  /*8b10*/  MOV R101, R12 ;  /* 0x0000000c00657202 */ /* 0x000fe40000000f00 */
[----:B------:R-:W-:-:S07]  /*8b20*/  MOV R69, R96 ;  /* 0x0000006000457202 */ /* 0x000fce0000000f00 */
[----:B0----5:R-:W-:Y:S05]  /*8b30*/  WARPSYNC.COLLECTIVE R92, `(.L_x_135) ;  /* 0x000000005c087348 */ /* 0x021fea0003c00000 */
[----:B------:R1:W2:Y:S02]  /*8b40*/  SHFL.IDX P0, R96, R101, R94, R99 ;  /* 0x0000005e65607389 */ /* 0x0002a40000000063 */
[----:B012--5:R-:W-:Y:S05]  /*8b50*/  ENDCOLLECTIVE ;  /* 0x000000000000791b */ /* 0x027fea0003800000 */
.L_x_135:
[-C--:B------:R-:W-:Y:S01]  /*8b60*/  FFMA R116, R21, R71.reuse, R116 ;  /* 0x0000004715747223 */ /* 0x080fe20000000074 */
[----:B------:R-:W-:Y:S01]  /*8b70*/  FFMA R80, R17, R71, R80 ;  /* 0x0000004711507223 */ /* 0x000fe20000000050 */
[----:B------:R-:W-:Y:S02]  /*8b80*/  MOV R101, R14 ;  /* 0x0000000e00657202 */ /* 0x000fe40000000f00 */
[----:B------:R-:W-:-:S07]  /*8b90*/  MOV R71, R96 ;  /* 0x0000006000477202 */ /* 0x000fce0000000f00 */
[----:B------:R-:W-:Y:S05]  /*8ba0*/  WARPSYNC.COLLECTIVE R92, `(.L_x_136) ;  /* 0x000000005c087348 */ /* 0x000fea0003c00000 */
[----:B------:R0:W1:Y:S02]  /*8bb0*/  SHFL.IDX P0, R96, R101, R94, R99 ;  /* 0x0000005e65607389 */ /* 0x0000640000000063 */
[----:B01----:R-:W-:Y:S05]  /*8bc0*/  ENDCOLLECTIVE ;  /* 0x000000000000791b */ /* 0x003fea0003800000 */
.L_x_136:
[----:B------:R-:W-:Y:S02]  /*8bd0*/  MOV R101, R16 ;  /* 0x0000001000657202 */ /* 0x000fe40000000f00 */
[----:B------:R-:W-:-:S07]  /*8be0*/  MOV R73, R96 ;  /* 0x0000006000497202 */ /* 0x000fce0000000f00 */
[----:B------:R-:W-:Y:S05]  /*8bf0*/  WARPSYNC.COLLECTIVE R92, `(.L_x_137) ;  /* 0x000000005c087348 */ /* 0x000fea0003c00000 */
[----:B------:R0:W1:Y:S02]  /*8c00*/  SHFL.IDX P0, R96, R101, R94, R99 ;  /* 0x0000005e65607389 */ /* 0x0000640000000063 */
[----:B01----:R-:W-:Y:S05]  /*8c10*/  ENDCOLLECTIVE ;  /* 0x000000000000791b */ /* 0x003fea0003800000 */
.L_x_137:
[----:B------:R-:W-:Y:S02]  /*8c20*/  MOV R101, R18 ;  /* 0x0000001200657202 */ /* 0x000fe40000000f00 */
[----:B------:R-:W-:-:S07]  /*8c30*/  MOV R75, R96 ;  /* 0x00000060004b7202 */ /* 0x000fce0000000f00 */
[----:B------:R-:W-:Y:S05]  /*8c40*/  WARPSYNC.COLLECTIVE R92, `(.L_x_138) ;  /* 0x000000005c087348 */ /* 0x000fea0003c00000 */
[----:B------:R0:W1:Y:S02]  /*8c50*/  SHFL.IDX P0, R96, R101, R94, R99 ;  /* 0x0000005e65607389 */ /* 0x0000640000000063 */
[----:B01----:R-:W-:Y:S05]  /*8c60*/  ENDCOLLECTIVE ;  /* 0x000000000000791b */ /* 0x003fea0003800000 */
.L_x_138:
[----:B------:R-:W-:Y:S01]  /*8c70*/  MOV R101, R20 ;  /* 0x0000001400657202 */ /* 0x000fe20000000f00 */
[-C--:B------:R-:W-:Y:S01]  /*8c80*/  FFMA R7, R63, R96.reuse, R108 ;  /* 0x000000603f077223 */ /* 0x080fe2000000006c */
[----:B------:R-:W-:-:S07]  /*8c90*/  FFMA R72, R13, R96, R72 ;  /* 0x000000600d487223 */ /* 0x000fce0000000048 */
[----:B------:R-:W-:Y:S05]  /*8ca0*/  WARPSYNC.COLLECTIVE R92, `(.L_x_139) ;  /* 0x000000005c087348 */ /* 0x000fea0003c00000 */
[----:B------:R0:W1:Y:S02]  /*8cb0*/  SHFL.IDX P0, R96, R101, R94, R99 ;  /* 0x0000005e65607389 */ /* 0x0000640000000063 */
[----:B01----:R-:W-:Y:S05]  /*8cc0*/  ENDCOLLECTIVE ;  /* 0x000000000000791b */ /* 0x003fea0003800000 */
.L_x_139:
[----:B------:R-:W-:Y:S02]  /*8cd0*/  MOV R101, R23 ;  /* 0x0000001700657202 */ /* 0x000fe40000000f00 */
[----:B------:R-:W-:-:S07]  /*8ce0*/  MOV R87, R96 ;  /* 0x0000006000577202 */ /* 0x000fce0000000f00 */
[----:B------:R-:W-:Y:S05]  /*8cf0*/  WARPSYNC.COLLECTIVE R92, `(.L_x_140) ;  /* 0x000000005c087348 */ /* 0x000fea0003c00000 */
[----:B------:R0:W1:Y:S02]  /*8d00*/  SHFL.IDX P0, R96, R101, R94, R99 ;  /* 0x0000005e65607389 */ /* 0x0000640000000063 */
[----:B01----:R-:W-:Y:S05]  /*8d10*/  ENDCOLLECTIVE ;  /* 0x000000000000791b */ /* 0x003fea0003800000 */
.L_x_140:
[----:B------:R-:W-:Y:S01]  /*8d20*/  FFMA R21, R21, R62, R89 ;  /* 0x0000003e15157223 */ /* 0x000fe20000000059 */
[----:B------:R-:W-:Y:S02]  /*8d30*/  MOV R101, R6 ;  /* 0x0000000600657202 */ /* 0x000fe40000000f00 */
[----:B------:R-:W-:-:S07]  /*8d40*/  MOV R89, R96 ;  /* 0x0000006000597202 */ /* 0x000fce0000000f00 */
[----:B------:R-:W-:Y:S05]  /*8d50*/  WARPSYNC.COLLECTIVE R92, `(.L_x_141) ;  /* 0x000000005c087348 */ /* 0x000fea0003c00000 */
[----:B------:R0:W1:Y:S02]  /*8d60*/  SHFL.IDX P0, R96, R101, R94, R99 ;  /* 0x0000005e65607389 */ /* 0x0000640000000063 */
[----:B01----:R-:W-:Y:S05]  /*8d70*/  ENDCOLLECTIVE ;  /* 0x000000000000791b */ /* 0x003fea0003800000 */
.L_x_141:
[----:B------:R-:W-:Y:S02]  /*8d80*/  MOV R101, R8 ;  /* 0x0000000800657202 */ /* 0x000fe40000000f00 */
[----:B------:R-:W-:-:S07]  /*8d90*/  MOV R93, R96 ;  /* 0x00000060005d7202 */ /* 0x000fce0000000f00 */
[----:B------:R-:W-:Y:S05]  /*8da0*/  WARPSYNC.COLLECTIVE R92, `(.L_x_142) ;  /* 0x000000005c087348 */ /* 0x000fea0003c00000 */
[----:B------:R0:W1:Y:S02]  /*8db0*/  SHFL.IDX P0, R96, R101, R94, R99 ;  /* 0x0000005e65607389 */ /* 0x0000640000000063 */
[----:B01----:R-:W-:Y:S05]  /*8dc0*/  ENDCOLLECTIVE ;  /* 0x000000000000791b */ /* 0x003fea0003800000 */
.L_x_142:
[----:B------:R-:W-:Y:S02]  /*8dd0*/  MOV R101, R10 ;  /* 0x0000000a00657202 */ /* 0x000fe40000000f00 */
[----:B------:R-:W-:-:S07]  /*8de0*/  MOV R95, R96 ;  /* 0x00000060005f7202 */ /* 0x000fce0000000f00 */
[----:B------:R-:W-:Y:S05]  /*8df0*/  WARPSYNC.COLLECTIVE R92, `(.L_x_143) ;  /* 0x000000005c087348 */ /* 0x000fea0003c00000 */
[----:B------:R0:W1:Y:S02]  /*8e00*/  SHFL.IDX P0, R96, R101, R94, R99 ;  /* 0x0000005e65607389 */ /* 0x0000640000000063 */
[----:B01----:R-:W-:Y:S05]  /*8e10*/  ENDCOLLECTIVE ;  /* 0x000000000000791b */ /* 0x003fea0003800000 */
.L_x_143:
[----:B------:R-:W-:Y:S02]  /*8e20*/  MOV R101, R90 ;  /* 0x0000005a00657202 */ /* 0x000fe40000000f00 */
[----:B------:R-:W-:-:S07]  /*8e30*/  MOV R97, R96 ;  /* 0x0000006000617202 */ /* 0x000fce0000000f00 */
[----:B------:R-:W-:Y:S05]  /*8e40*/  WARPSYNC.COLLECTIVE R92, `(.L_x_144) ;  /* 0x000000005c087348 */ /* 0x000fea0003c00000 */
[----:B------:R0:W1:Y:S02]  /*8e50*/  SHFL.IDX P0, R96, R101, R94, R99 ;  /* 0x0000005e65607389 */ /* 0x0000640000000063 */
[----:B01----:R-:W-:Y:S05]  /*8e60*/  ENDCOLLECTIVE ;  /* 0x000000000000791b */ /* 0x003fea0003800000 */
.L_x_144:
[----:B------:R-:W-:Y:S02]  /*8e70*/  MOV R101, R24 ;  /* 0x0000001800657202 */ /* 0x000fe40000000f00 */
[----:B------:R-:W-:Y:S02]  /*8e80*/  MOV R94, R19 ;  /* 0x00000013005e7202 */ /* 0x000fe40000000f00 */
[----:B------:R-:W-:-:S07]  /*8e90*/  MOV R46, R96 ;  /* 0x00000060002e7202 */ /* 0x000fce0000000f00 */
[----:B------:R-:W-:Y:S05]  /*8ea0*/  WARPSYNC.COLLECTIVE R92, `(.L_x_145) ;  /* 0x000000005c087348 */ /* 0x000fea0003c00000 */
[----:B------:R0:W1:Y:S02]  /*8eb0*/  SHFL.IDX P0, R96, R101, R94, R99 ;  /* 0x0000005e65607389 */ /* 0x0000640000000063 */
[----:B01----:R-:W-:Y:S05]  /*8ec0*/  ENDCOLLECTIVE ;  /* 0x000000000000791b */ /* 0x003fea0003800000 */
.L_x_145:
        /* <DEDUP_REMOVED lines=11> */
[----:B------:R-:W-:Y:S01]  /*8f80*/  MOV R101, R0 ;  /* 0x0000000000657202 */ /* 0x000fe20000000f00 */
[C---:B------:R-:W-:Y:S01]  /*8f90*/  FFMA R75, R63.reuse, R87, R112 ;  /* 0x000000573f4b7223 */ /* 0x040fe20000000070 */
[C---:B------:R-:W-:Y:S01]  /*8fa0*/  FFMA R77, R63.reuse, R89, R76 ;  /* 0x000000593f4d7223 */ /* 0x040fe2000000004c */
[C---:B------:R-:W-:Y:S01]  /*8fb0*/  FFMA R79, R63.reuse, R93, R78 ;  /* 0x0000005d3f4f7223 */ /* 0x040fe2000000004e */
[C---:B------:R-:W-:Y:S01]  /*8fc0*/  FFMA R81, R63.reuse, R95, R114 ;  /* 0x0000005f3f517223 */ /* 0x040fe20000000072 */
[C---:B------:R-:W-:Y:S01]  /*8fd0*/  FFMA R83, R63.reuse, R97, R116 ;  /* 0x000000613f537223 */ /* 0x040fe20000000074 */
[----:B------:R-:W-:Y:S01]  /*8fe0*/  FFMA R21, R63, R46, R21 ;  /* 0x0000002e3f157223 */ /* 0x000fe20000000015 */
[----:B------:R-:W-:-:S07]  /*8ff0*/  MOV R63, R96 ;  /* 0x00000060003f7202 */ /* 0x000fce0000000f00 */
[----:B------:R-:W-:Y:S05]  /*9000*/  WARPSYNC.COLLECTIVE R92, `(.L_x_146) ;  /* 0x000000005c087348 */ /* 0x000fea0003c00000 */
[----:B------:R0:W1:Y:S02]  /*9010*/  SHFL.IDX P0, R96, R101, R94, R99 ;  /* 0x0000005e65607389 */ /* 0x0000640000000063 */
[----:B01----:R-:W-:Y:S05]  /*9020*/  ENDCOLLECTIVE ;  /* 0x000000000000791b */ /* 0x003fea0003800000 */
.L_x_146:
[----:B------:R-:W-:Y:S01]  /*9030*/  FFMA R98, R13, R46, R98 ;  /* 0x0000002e0d627223 */ /* 0x000fe20000000062 */
[----:B------:R-:W-:Y:S01]  /*9040*/  MOV R101, R22 ;  /* 0x0000001600657202 */ /* 0x000fe20000000f00 */
[-C--:B------:R-:W-:Y:S01]  /*9050*/  FFMA R46, R4, R96.reuse, R5 ;  /* 0x00000060042e7223 */ /* 0x080fe20000000005 */
[----:B------:R-:W-:-:S07]  /*9060*/  FFMA R48, R9, R96, R48 ;  /* 0x0000006009307223 */ /* 0x000fce0000000030 */
[----:B------:R-:W-:Y:S05]  /*9070*/  WARPSYNC.COLLECTIVE R92, `(.L_x_147) ;  /* 0x000000005c087348 */ /* 0x000fea0003c00000 */
[----:B------:R0:W1:Y:S02]  /*9080*/  SHFL.IDX P0, R96, R101, R94, R99 ;  /* 0x0000005e65607389 */ /* 0x0000640000000063 */
[----:B01----:R-:W-:Y:S05]  /*9090*/  ENDCOLLECTIVE ;  /* 0x000000000000791b */ /* 0x003fea0003800000 */
.L_x_147:
[----:B------:R-:W-:Y:S02]  /*90a0*/  MOV R101, R82 ;  /* 0x0000005200657202 */ /* 0x000fe40000000f00 */
[----:B------:R-:W-:-:S07]  /*90b0*/  MOV R54, R96 ;  /* 0x0000006000367202 */ /* 0x000fce0000000f00 */
[----:B------:R-:W-:Y:S05]  /*90c0*/  WARPSYNC.COLLECTIVE R92, `(.L_x_148) ;  /* 0x000000005c087348 */ /* 0x000fea0003c00000 */
[----:B------:R0:W1:Y:S02]  /*90d0*/  SHFL.IDX P0, R96, R101, R94, R99 ;  /* 0x0000005e65607389 */ /* 0x0000640000000063 */
[----:B01----:R-:W-:Y:S05]  /*90e0*/  ENDCOLLECTIVE ;  /* 0x000000000000791b */ /* 0x003fea0003800000 */
.L_x_148:
[----:B------:R-:W-:Y:S02]  /*90f0*/  MOV R101, R84 ;  /* 0x0000005400657202 */ /* 0x000fe40000000f00 */
[----:B------:R-:W-:-:S07]  /*9100*/  MOV R58, R96 ;  /* 0x00000060003a7202 */ /* 0x000fce0000000f00 */
[----:B------:R-:W-:Y:S05]  /*9110*/  WARPSYNC.COLLECTIVE R92, `(.L_x_149) ;  /* 0x000000005c087348 */ /* 0x000fea0003c00000 */
[----:B------:R0:W1:Y:S02]  /*9120*/  SHFL.IDX P0, R96, R101, R94, R99 ;  /* 0x0000005e65607389 */ /* 0x0000640000000063 */
[----:B01----:R-:W-:Y:S05]  /*9130*/  ENDCOLLECTIVE ;  /* 0x000000000000791b */ /* 0x003fea0003800000 */
.L_x_149:
[----:B------:R-:W-:Y:S02]  /*9140*/  MOV R101, R85 ;  /* 0x0000005500657202 */ /* 0x000fe40000000f00 */
[----:B------:R-:W-:-:S07]  /*9150*/  MOV R2, R96 ;  /* 0x0000006000027202 */ /* 0x000fce0000000f00 */
[----:B------:R-:W-:Y:S05]  /*9160*/  WARPSYNC.COLLECTIVE R92, `(.L_x_150) ;  /* 0x000000005c087348 */ /* 0x000fea0003c00000 */
[----:B------:R0:W1:Y:S02]  /*9170*/  SHFL.IDX P0, R96, R101, R94, R99 ;  /* 0x0000005e65607389 */ /* 0x0000640000000063 */
[----:B01----:R-:W-:Y:S05]  /*9180*/  ENDCOLLECTIVE ;  /* 0x000000000000791b */ /* 0x003fea0003800000 */
.L_x_150:
[----:B------:R-:W-:Y:S02]  /*9190*/  MOV R101, R86 ;  /* 0x0000005600657202 */ /* 0x000fe40000000f00 */
[----:B------:R-:W-:-:S07]  /*91a0*/  MOV R64, R96 ;  /* 0x0000006000407202 */ /* 0x000fce0000000f00 */
[----:B------:R-:W-:Y:S05]  /*91b0*/  WARPSYNC.COLLECTIVE R92, `(.L_x_151) ;  /* 0x000000005c087348 */ /* 0x000fea0003c00000 */
[----:B------:R0:W1:Y:S02]  /*91c0*/  SHFL.IDX P0, R96, R101, R94, R99 ;  /* 0x0000005e65607389 */ /* 0x0000640000000063 */
[----:B01----:R-:W-:Y:S05]  /*91d0*/  ENDCOLLECTIVE ;  /* 0x000000000000791b */ /* 0x003fea0003800000 */
.L_x_151:
[----:B------:R-:W-:Y:S02]  /*91e0*/  MOV R101, R12 ;  /* 0x0000000c00657202 */ /* 0x000fe40000000f00 */
[----:B------:R-:W-:-:S07]  /*91f0*/  MOV R3, R96 ;  /* 0x0000006000037202 */ /* 0x000fce0000000f00 */
[----:B------:R-:W-:Y:S05]  /*9200*/  WARPSYNC.COLLECTIVE R92, `(.L_x_152) ;  /* 0x000000005c087348 */ /* 0x000fea0003c00000 */
[----:B------:R0:W1:Y:S02]  /*9210*/  SHFL.IDX P0, R96, R101, R94, R99 ;  /* 0x0000005e65607389 */ /* 0x0000640000000063 */
[----:B01----:R-:W-:Y:S05]  /*9220*/  ENDCOLLECTIVE ;  /* 0x000000000000791b */ /* 0x003fea0003800000 */
.L_x_152:
[C---:B------:R-:W-:Y:S01]  /*9230*/  FFMA R34, R63.reuse, R4, R34 ;  /* 0x000000043f227223 */ /* 0x040fe20000000022 */
[----:B------:R-:W-:Y:S01]  /*9240*/  FFMA R44, R63, R9, R44 ;  /* 0x000000093f2c7223 */ /* 0x000fe2000000002c */
[CC--:B------:R-:W-:Y:S01]  /*9250*/  FFMA R62, R4.reuse, R64.reuse, R15 ;  /* 0x00000040043e7223 */ /* 0x0c0fe2000000000f */
[C---:B------:R-:W-:Y:S01]  /*9260*/  FFMA R63, R9.reuse, R64, R36 ;  /* 0x00000040093f7223 */ /* 0x040fe20000000024 */
[C---:B------:R-:W-:Y:S01]  /*9270*/  FFMA R64, R4.reuse, R3, R67 ;  /* 0x0000000304407223 */ /* 0x040fe20000000043 */
[----:B------:R-:W-:Y:S01]  /*9280*/  MOV R101, R14 ;  /* 0x0000000e00657202 */ /* 0x000fe20000000f00 */
[-C--:B------:R-:W-:Y:S01]  /*9290*/  FFMA R66, R4, R96.reuse, R69 ;  /* 0x0000006004427223 */ /* 0x080fe20000000045 */
[----:B------:R-:W-:-:S07]  /*92a0*/  FFMA R67, R9, R96, R102 ;  /* 0x0000006009437223 */ /* 0x000fce0000000066 */
[----:B------:R-:W-:Y:S05]  /*92b0*/  WARPSYNC.COLLECTIVE R92, `(.L_x_153) ;  /* 0x000000005c087348 */ /* 0x000fea0003c00000 */
[----:B------:R0:W1:Y:S02]  /*92c0*/  SHFL.IDX P0, R96, R101, R94, R99 ;  /* 0x0000005e65607389 */ /* 0x0000640000000063 */
[----:B01----:R-:W-:Y:S05]  /*92d0*/  ENDCOLLECTIVE ;  /* 0x000000000000791b */ /* 0x003fea0003800000 */
.L_x_153:
[CC--:B------:R-:W-:Y:S01]  /*92e0*/  FFMA R50, R4.reuse, R54.reuse, R11 ;  /* 0x0000003604327223 */ /* 0x0c0fe2000000000b */
[C---:B------:R-:W-:Y:S01]  /*92f0*/  FFMA R52, R9.reuse, R54, R52 ;  /* 0x0000003609347223 */ /* 0x040fe20000000034 */
[CC--:B------:R-:W-:Y:S01]  /*9300*/  FFMA R54, R4.reuse, R58.reuse, R17 ;  /* 0x0000003a04367223 */ /* 0x0c0fe20000000011 */
[C---:B------:R-:W-:Y:S01]  /*9310*/  FFMA R56, R9.reuse, R58, R56 ;  /* 0x0000003a09387223 */ /* 0x040fe20000000038 */
[-C--:B------:R-:W-:Y:S01]  /*9320*/  FFMA R58, R4, R2.reuse, R65 ;  /* 0x00000002043a7223 */ /* 0x080fe20000000041 */
[----:B------:R-:W-:Y:S01]  /*9330*/  FFMA R60, R9, R2, R60 ;  /* 0x00000002093c7223 */ /* 0x000fe2000000003c */
[----:B------:R-:W-:Y:S02]  /*9340*/  MOV R101, R16 ;  /* 0x0000001000657202 */ /* 0x000fe40000000f00 */
[----:B------:R-:W-:-:S07]  /*9350*/  MOV R2, R96 ;  /* 0x0000006000027202 */ /* 0x000fce0000000f00 */
[----:B------:R-:W-:Y:S05]  /*9360*/  WARPSYNC.COLLECTIVE R92, `(.L_x_154) ;  /* 0x000000005c087348 */ /* 0x000fea0003c00000 */
[----:B------:R0:W1:Y:S02]  /*9370*/  SHFL.IDX P0, R96, R101, R94, R99 ;  /* 0x0000005e65607389 */ /* 0x0000640000000063 */
[----:B01----:R-:W-:Y:S05]  /*9380*/  ENDCOLLECTIVE ;  /* 0x000000000000791b */ /* 0x003fea0003800000 */
.L_x_154:
[----:B------:R-:W-:Y:S02]  /*9390*/  MOV R101, R18 ;  /* 0x0000001200657202 */ /* 0x000fe40000000f00 */
[----:B------:R-:W-:-:S07]  /*93a0*/  MOV R36, R96 ;  /* 0x0000006000247202 */ /* 0x000fce0000000f00 */
[----:B------:R-:W-:Y:S05]  /*93b0*/  WARPSYNC.COLLECTIVE R92, `(.L_x_155) ;  /* 0x000000005c087348 */ /* 0x000fea0003c00000 */
[----:B------:R0:W1:Y:S02]  /*93c0*/  SHFL.IDX P0, R96, R101, R94, R99 ;  /* 0x0000005e65607389 */ /* 0x0000640000000063 */
[----:B01----:R-:W-:Y:S05]  /*93d0*/  ENDCOLLECTIVE ;  /* 0x000000000000791b */ /* 0x003fea0003800000 */
.L_x_155:
[----:B------:R-:W-:Y:S02]  /*93e0*/  MOV R101, R20 ;  /* 0x0000001400657202 */ /* 0x000fe40000000f00 */
[----:B------:R-:W-:-:S07]  /*93f0*/  MOV R76, R96 ;  /* 0x00000060004c7202 */ /* 0x000fce0000000f00 */
[----:B------:R-:W-:Y:S05]  /*9400*/  WARPSYNC.COLLECTIVE R92, `(.L_x_156) ;  /* 0x000000005c087348 */ /* 0x000fea0003c00000 */
[----:B------:R0:W1:Y:S02]  /*9410*/  SHFL.IDX P0, R96, R101, R94, R99 ;  /* 0x0000005e65607389 */ /* 0x0000640000000063 */
[----:B01----:R-:W-:Y:S05]  /*9420*/  ENDCOLLECTIVE ;  /* 0x000000000000791b */ /* 0x003fea0003800000 */
.L_x_156:
[----:B------:R-:W-:Y:S02]  /*9430*/  MOV R101, R23 ;  /* 0x0000001700657202 */ /* 0x000fe40000000f00 */
[----:B------:R-:W-:-:S07]  /*9440*/  MOV R78, R96 ;  /* 0x00000060004e7202 */ /* 0x000fce0000000f00 */
[----:B------:R-:W-:Y:S05]  /*9450*/  WARPSYNC.COLLECTIVE R92, `(.L_x_157) ;  /* 0x000000005c087348 */ /* 0x000fea0003c00000 */
[----:B------:R0:W1:Y:S02]  /*9460*/  SHFL.IDX P0, R96, R101, R94, R99 ;  /* 0x0000005e65607389 */ /* 0x0000640000000063 */
[----:B01----:R-:W-:Y:S05]  /*9470*/  ENDCOLLECTIVE ;  /* 0x000000000000791b */ /* 0x003fea0003800000 */
.L_x_157:
[----:B------:R-:W-:Y:S01]  /*9480*/  FFMA R65, R9, R3, R100 ;  /* 0x0000000309417223 */ /* 0x000fe20000000064 */
[----:B------:R-:W-:Y:S02]  /*9490*/  MOV R101, R6 ;  /* 0x0000000600657202 */ /* 0x000fe40000000f00 */
[----:B------:R-:W-:-:S07]  /*94a0*/  MOV R100, R96 ;  /* 0x0000006000647202 */ /* 0x000fce0000000f00 */
[----:B------:R-:W-:Y:S05]  /*94b0*/  WARPSYNC.COLLECTIVE R92, `(.L_x_158) ;  /* 0x000000005c087348 */ /* 0x000fea0003c00000 */
[----:B------:R0:W1:Y:S02]  /*94c0*/  SHFL.IDX P0, R96, R101, R94, R99 ;  /* 0x0000005e65607389 */ /* 0x0000640000000063 */
[----:B01----:R-:W-:Y:S05]  /*94d0*/  ENDCOLLECTIVE ;  /* 0x000000000000791b */ /* 0x003fea0003800000 */
.L_x_158:
[----:B------:R-:W-:Y:S02]  /*94e0*/  MOV R101, R8 ;  /* 0x0000000800657202 */ /* 0x000fe40000000f00 */
[----:B------:R-:W-:-:S07]  /*94f0*/  MOV R108, R96 ;  /* 0x00000060006c7202 */ /* 0x000fce0000000f00 */
[----:B------:R-:W-:Y:S05]  /*9500*/  WARPSYNC.COLLECTIVE R92, `(.L_x_159) ;  /* 0x000000005c087348 */ /* 0x000fea0003c00000 */
[----:B------:R0:W1:Y:S02]  /*9510*/  SHFL.IDX P0, R96, R101, R94, R99 ;  /* 0x0000005e65607389 */ /* 0x0000640000000063 */
[----:B01----:R-:W-:Y:S05]  /*9520*/  ENDCOLLECTIVE ;  /* 0x000000000000791b */ /* 0x003fea0003800000 */
.L_x_159:
[----:B------:R-:W-:Y:S02]  /*9530*/  MOV R101, R10 ;  /* 0x0000000a00657202 */ /* 0x000fe40000000f00 */
[----:B------:R-:W-:-:S07]  /*9540*/  MOV R112, R96 ;  /* 0x0000006000707202 */ /* 0x000fce0000000f00 */
[----:B------:R-:W-:Y:S05]  /*9550*/  WARPSYNC.COLLECTIVE R92, `(.L_x_160) ;  /* 0x000000005c087348 */ /* 0x000fea0003c00000 */
[----:B------:R0:W1:Y:S02]  /*9560*/  SHFL.IDX P0, R96, R101, R94, R99 ;  /* 0x0000005e65607389 */ /* 0x0000640000000063 */
[----:B01----:R-:W-:Y:S05]  /*9570*/  ENDCOLLECTIVE ;  /* 0x000000000000791b */ /* 0x003fea0003800000 */
.L_x_160:
[----:B------:R-:W-:Y:S02]  /*9580*/  MOV R101, R90 ;  /* 0x0000005a00657202 */ /* 0x000fe40000000f00 */
[----:B------:R-:W-:-:S07]  /*9590*/  MOV R114, R96 ;  /* 0x0000006000727202 */ /* 0x000fce0000000f00 */
[----:B------:R-:W-:Y:S05]  /*95a0*/  WARPSYNC.COLLECTIVE R92, `(.L_x_161) ;  /* 0x000000005c087348 */ /* 0x000fea0003c00000 */
[----:B------:R0:W1:Y:S02]  /*95b0*/  SHFL.IDX P0, R96, R101, R94, R99 ;  /* 0x0000005e65607389 */ /* 0x0000640000000063 */
[----:B01----:R-:W-:Y:S05]  /*95c0*/  ENDCOLLECTIVE ;  /* 0x000000000000791b */ /* 0x003fea0003800000 */
.L_x_161:
[C---:B------:R-:W-:Y:S01]  /*95d0*/  FFMA R110, R13.reuse, R87, R110 ;  /* 0x000000570d6e7223 */ /* 0x040fe2000000006e */
[----:B------:R-:W-:Y:S01]  /*95e0*/  FFMA R74, R13, R89, R74 ;  /* 0x000000590d4a7223 */ /* 0x000fe2000000004a */
[C---:B------:R-:W-:Y:S01]  /*95f0*/  FFMA R75, R4.reuse, R78, R75 ;  /* 0x0000004e044b7223 */ /* 0x040fe2000000004b */
[C---:B------:R-:W-:Y:S01]  /*9600*/  FFMA R70, R4.reuse, R36, R73 ;  /* 0x0000002404467223 */ /* 0x040fe20000000049 */
[C---:B------:R-:W-:Y:S01]  /*9610*/  FFMA R7, R4.reuse, R76, R7 ;  /* 0x0000004c04077223 */ /* 0x040fe20000000007 */
[----:B------:R-:W-:Y:S01]  /*9620*/  FFMA R110, R9, R78, R110 ;  /* 0x0000004e096e7223 */ /* 0x000fe2000000006e */
[C---:B------:R-:W-:Y:S01]  /*9630*/  FFMA R30, R13.reuse, R93, R30 ;  /* 0x0000005d0d1e7223 */ /* 0x040fe2000000001e */
[C---:B------:R-:W-:Y:S01]  /*9640*/  FFMA R32, R13.reuse, R95, R32 ;  /* 0x0000005f0d207223 */ /* 0x040fe20000000020 */
[----:B------:R-:W-:Y:S01]  /*9650*/  FFMA R80, R13, R97, R80 ;  /* 0x000000610d507223 */ /* 0x000fe20000000050 */
[C---:B------:R-:W-:Y:S01]  /*9660*/  FFMA R73, R9.reuse, R76, R72 ;  /* 0x0000004c09497223 */ /* 0x040fe20000000048 */
[C---:B------:R-:W-:Y:S01]  /*9670*/  FFMA R76, R4.reuse, R100, R77 ;  /* 0x00000064044c7223 */ /* 0x040fe2000000004d */
[CC--:B------:R-:W-:Y:S01]  /*9680*/  FFMA R68, R4.reuse, R2.reuse, R71 ;  /* 0x0000000204447223 */ /* 0x0c0fe20000000047 */
[C---:B------:R-:W-:Y:S01]  /*9690*/  FFMA R69, R9.reuse, R2, R104 ;  /* 0x0000000209457223 */ /* 0x040fe20000000068 */
[C---:B------:R-:W-:Y:S01]  /*96a0*/  FFMA R77, R9.reuse, R100, R74 ;  /* 0x00000064094d7223 */ /* 0x040fe2000000004a */
[C---:B------:R-:W-:Y:S01]  /*96b0*/  FFMA R78, R4.reuse, R108, R79 ;  /* 0x0000006c044e7223 */ /* 0x040fe2000000004f */
[C---:B------:R-:W-:Y:S01]  /*96c0*/  FFMA R2, R4.reuse, R114, R83 ;  /* 0x0000007204027223 */ /* 0x040fe20000000053 */
[----:B------:R-:W-:Y:S01]  /*96d0*/  MOV R74, R75 ;  /* 0x0000004b004a7202 */ /* 0x000fe20000000f00 */
[C---:B------:R-:W-:Y:S01]  /*96e0*/  FFMA R71, R9.reuse, R36, R106 ;  /* 0x0000002409477223 */ /* 0x040fe2000000006a */
[C---:B------:R-:W-:Y:S01]  /*96f0*/  FFMA R30, R9.reuse, R108, R30 ;  /* 0x0000006c091e7223 */ /* 0x040fe2000000001e */
[-C--:B------:R-:W-:Y:S01]  /*9700*/  FFMA R79, R4, R112.reuse, R81 ;  /* 0x00000070044f7223 */ /* 0x080fe20000000051 */
[C---:B------:R-:W-:Y:S01]  /*9710*/  FFMA R32, R9.reuse, R112, R32 ;  /* 0x0000007009207223 */ /* 0x040fe20000000020 */
[----:B------:R-:W-:Y:S01]  /*9720*/  FFMA R114, R9, R114, R80 ;  /* 0x0000007209727223 */ /* 0x000fe20000000050 */
[----:B------:R-:W-:-:S02]  /*9730*/  MOV R83, R34 ;  /* 0x0000002200537202 */ /* 0x000fc40000000f00 */
[----:B------:R-:W-:Y:S02]  /*9740*/  MOV R72, R7 ;  /* 0x0000000700487202 */ /* 0x000fe40000000f00 */
[----:B------:R-:W-:Y:S02]  /*9750*/  MOV R75, R110 ;  /* 0x0000006e004b7202 */ /* 0x000fe40000000f00 */
[----:B------:R-:W-:Y:S01]  /*9760*/  IADD3 R3, PT, PT, -R61, R38, RZ ;  /* 0x000000263d037210 */ /* 0x000fe20007ffe1ff */
[----:B------:R-:W-:Y:S06]  /*9770*/  BRA `(.L_x_162) ;  /* 0xffffff8c00a07947 */ /* 0x000fec000383ffff */
.L_x_10:
[----:B------:R-:W-:Y:S01]  /*9780*/  HFMA2 R99, -RZ, RZ, 0, 1.847743988037109375e-06 ;  /* 0x0000001fff637431 */ /* 0x000fe200000001ff */
[----:B------:R-:W-:Y:S01]  /*9790*/  BSSY B1, `(.L_x_163) ;  /* 0x000000a000017945 */ /* 0x000fe20003800000 */
[C---:B------:R-:W-:Y:S02]  /*97a0*/  IADD3 R15, PT, PT, R25.reuse, 0x1, RZ ;  /* 0x00000001190f7810 */ /* 0x040fe40007ffe0ff */
[C---:B------:R-:W-:Y:S02]  /*97b0*/  IADD3 R45, PT, PT, R25.reuse, 0x2, RZ ;  /* 0x00000002192d7810 */ /* 0x040fe40007ffe0ff */
[----:B------:R-:W-:Y:S02]  /*97c0*/  IADD3 R33, PT, PT, R25, 0x3, RZ ;  /* 0x0000000319217810 */ /* 0x000fe40007ffe0ff */
[----:B------:R-:W-:Y:S02]  /*97d0*/  MOV R101, R88 ;  /* 0x0000005800657202 */ /* 0x000fe40000000f00 */
[----:B------:R-:W-:-:S02]  /*97e0*/  MOV R94, R25 ;  /* 0x00000019005e7202 */ /* 0x000fc40000000f00 */
[----:B------:R-:W-:-:S07]  /*97f0*/  MOV R92, 0xffffffff ;  /* 0xffffffff005c7802 */ /* 0x000fce0000000f00 */
[----:B-----5:R-:W-:Y:S05]  /*9800*/  WARPSYNC.COLLECTIVE R92, `(.L_x_164) ;  /* 0x000000005c087348 */ /* 0x020fea0003c00000 */
[----:B------:R0:W1:Y:S02]  /*9810*/  SHFL.IDX P0, R96, R101, R94, R99 ;  /* 0x0000005e65607389 */ /* 0x0000640000000063 */
[----:B01---5:R-:W-:Y:S05]  /*9820*/  ENDCOLLECTIVE ;  /* 0x000000000000791b */ /* 0x023fea0003800000 */
.L_x_164:
[----:B------:R-:W-:Y:S05]  /*9830*/  BSYNC B1 ;  /* 0x0000000000017941 */ /* 0x000fea0003800000 */
.L_x_163:
[----:B------:R-:W-:Y:S01]  /*9840*/  HFMA2 R99, -RZ, RZ, 0, 1.847743988037109375e-06 ;  /* 0x0000001fff637431 */ /* 0x000fe200000001ff */
[----:B------:R-:W-:Y:S01]  /*9850*/  MOV R101, R88 ;  /* 0x0000005800657202 */ /* 0x000fe20000000f00 */
[----:B------:R-:W0:Y:S01]  /*9860*/  LDC.64 R2, c[0x0][0x380] ;  /* 0x0000e000ff027b82 */ /* 0x000e220000000a00 */
[----:B------:R-:W-:Y:S02]  /*9870*/  MOV R94, R15 ;  /* 0x0000000f005e7202 */ /* 0x000fe40000000f00 */
[----:B------:R-:W-:Y:S02]  /*9880*/  MOV R92, 0xffffffff ;  /* 0xffffffff005c7802 */ /* 0x000fe40000000f00 */
[----:B------:R-:W-:-:S07]  /*9890*/  MOV R5, R96 ;  /* 0x0000006000057202 */ /* 0x000fce0000000f00 */
[----:B0-----:R-:W-:Y:S05]  /*98a0*/  WARPSYNC.COLLECTIVE R92, `(.L_x_165) ;  /* 0x000000005c087348 */ /* 0x001fea0003c00000 */
[----:B------:R1:W2:Y:S02]  /*98b0*/  SHFL.IDX P0, R96, R101, R94, R99 ;  /* 0x0000005e65607389 */ /* 0x0002a40000000063 */
[----:B012---:R-:W-:Y:S05]  /*98c0*/  ENDCOLLECTIVE ;  /* 0x000000000000791b */ /* 0x007fea0003800000 */
.L_x_165:
[----:B------:R-:W-:Y:S01]  /*98d0*/  MOV R94, R45 ;  /* 0x0000002d005e7202 */ /* 0x000fe20000000f00 */
[----:B------:R-:W-:Y:S01]  /*98e0*/  IMAD.WIDE R4, R5, 0x4, R2 ;  /* 0x0000000405047825 */ /* 0x000fe200078e0202 */
[----:B------:R-:W-:-:S07]  /*98f0*/  MOV R9, R96 ;  /* 0x0000006000097202 */ /* 0x000fce0000000f00 */
[----:B------:R-:W-:Y:S05]  /*9900*/  WARPSYNC.COLLECTIVE R92, `(.L_x_166) ;  /* 0x000000005c087348 */ /* 0x000fea0003c00000 */
[----:B------:R0:W1:Y:S02]  /*9910*/  SHFL.IDX P0, R96, R101, R94, R99 ;  /* 0x0000005e65607389 */ /* 0x0000640000000063 */
[----:B01----:R-:W-:Y:S05]  /*9920*/  ENDCOLLECTIVE ;  /* 0x000000000000791b */ /* 0x003fea0003800000 */
.L_x_166:
[----:B------:R-:W-:Y:S02]  /*9930*/  MOV R94, R33 ;  /* 0x00000021005e7202 */ /* 0x000fe40000000f00 */
[----:B------:R-:W-:-:S07]  /*9940*/  MOV R17, R96 ;  /* 0x0000006000117202 */ /* 0x000fce0000000f00 */
[----:B------:R-:W-:Y:S05]  /*9950*/  WARPSYNC.COLLECTIVE R92, `(.L_x_167) ;  /* 0x000000005c087348 */ /* 0x000fea0003c00000 */
[----:B------:R0:W1:Y:S02]  /*9960*/  SHFL.IDX P0, R96, R101, R94, R99 ;  /* 0x0000005e65607389 */ /* 0x0000640000000063 */
[----:B01----:R-:W-:Y:S05]  /*9970*/  ENDCOLLECTIVE ;  /* 0x000000000000791b */ /* 0x003fea0003800000 */
.L_x_167:
[----:B------:R-:W-:Y:S02]  /*9980*/  MOV R101, R24 ;  /* 0x0000001800657202 */ /* 0x000fe40000000f00 */
[----:B------:R-:W-:Y:S02]  /*9990*/  MOV R94, R25 ;  /* 0x00000019005e7202 */ /* 0x000fe40000000f00 */
[----:B------:R-:W-:-:S07]  /*99a0*/  MOV R15, R96 ;  /* 0x00000060000f7202 */ /* 0x000fce0000000f00 */
[----:B------:R-:W-:Y:S05]  /*99b0*/  WARPSYNC.COLLECTIVE R92, `(.L_x_168) ;  /* 0x000000005c087348 */ /* 0x000fea0003c00000 */
[----:B------:R0:W1:Y:S02]  /*99c0*/  SHFL.IDX P0, R96, R101, R94, R99 ;  /* 0x0000005e65607389 */ /* 0x0000640000000063 */
[----:B01----:R-:W-:Y:S05]  /*99d0*/  ENDCOLLECTIVE ;  /* 0x000000000000791b */ /* 0x003fea0003800000 */
.L_x_168:
[----:B------:R-:W-:Y:S02]  /*99e0*/  MOV R101, R0 ;  /* 0x0000000000657202 */ /* 0x000fe40000000f00 */
[----:B------:R-:W-:-:S07]  /*99f0*/  MOV R100, R96 ;  /* 0x0000006000647202 */ /* 0x000fce0000000f00 */
[----:B------:R-:W-:Y:S05]  /*9a00*/  WARPSYNC.COLLECTIVE R92, `(.L_x_169) ;  /* 0x000000005c087348 */ /* 0x000fea0003c00000 */
[----:B------:R0:W1:Y:S02]  /*9a10*/  SHFL.IDX P0, R96, R101, R94, R99 ;  /* 0x0000005e65607389 */ /* 0x0000640000000063 */
[----:B01----:R-:W-:Y:S05]  /*9a20*/  ENDCOLLECTIVE ;  /* 0x000000000000791b */ /* 0x003fea0003800000 */
.L_x_169:
[----:B------:R-:W-:-:S04]  /*9a30*/  MOV R8, R96 ;  /* 0x0000006000087202 */ /* 0x000fc80000000f00 */
[----:B------:R-:W-:-:S13]  /*9a40*/  FSETP.GT.AND P2, PT, R8, RZ, PT ;  /* 0x000000ff0800720b */ /* 0x000fda0003f44000 */
[----:B------:R0:W5:Y:S01]  /*9a50*/  @P2 LDG.E.CONSTANT R19, desc[UR4][R4.64] ;  /* 0x0000000404132981 */ /* 0x000162000c1e9900 */
[----:B------:R-:W-:-:S03]  /*9a60*/  FSETP.GT.AND P1, PT, R100, RZ, PT ;  /* 0x000000ff6400720b */ /* 0x000fc60003f24000 */
[----:B------:R0:W5:Y:S01]  /*9a70*/  @P2 LDG.E.CONSTANT R37, desc[UR4][R4.64+0x80] ;  /* 0x0000800404252981 */ /* 0x000162000c1e9900 */
[----:B------:R-:W-:-:S09]  /*9a80*/  MOV R101, R22 ;  /* 0x0000001600657202 */ /* 0x000fd20000000f00 */
[----:B0----5:R-:W-:Y:S05]  /*9a90*/  WARPSYNC.COLLECTIVE R92, `(.L_x_170) ;  /* 0x000000005c087348 */ /* 0x021fea0003c00000 */
[----:B------:R1:W2:Y:S02]  /*9aa0*/  SHFL.IDX P0, R96, R101, R94, R99 ;  /* 0x0000005e65607389 */ /* 0x0002a40000000063 */
[----:B012--5:R-:W-:Y:S05]  /*9ab0*/  ENDCOLLECTIVE ;  /* 0x000000000000791b */ /* 0x027fea0003800000 */
.L_x_170:
[----:B------:R0:W5:Y:S01]  /*9ac0*/  @P1 LDG.E.CONSTANT R29, desc[UR4][R4.64] ;  /* 0x00000004041d1981 */ /* 0x000162000c1e9900 */
[----:B------:R-:W-:Y:S01]  /*9ad0*/  HFMA2 R21, -RZ, RZ, 0, 0 ;  /* 0x00000000ff157431 */ /* 0x000fe200000001ff */
[----:B------:R-:W-:Y:S02]  /*9ae0*/  MOV R101, R82 ;  /* 0x0000005200657202 */ /* 0x000fe40000000f00 */
[----:B------:R-:W-:-:S07]  /*9af0*/  MOV R35, R96 ;  /* 0x0000006000237202 */ /* 0x000fce0000000f00 */
[----:B0----5:R-:W-:Y:S05]  /*9b00*/  WARPSYNC.COLLECTIVE R92, `(.L_x_171) ;  /* 0x000000005c087348 */ /* 0x021fea0003c00000 */
[----:B------:R1:W2:Y:S02]  /*9b10*/  SHFL.IDX P0, R96, R101, R94, R99 ;  /* 0x0000005e65607389 */ /* 0x0002a40000000063 */
[----:B012--5:R-:W-:Y:S05]  /*9b20*/  ENDCOLLECTIVE ;  /* 0x000000000000791b */ /* 0x027fea0003800000 */
.L_x_171:
[----:B------:R-:W-:-:S13]  /*9b30*/  FSETP.GT.AND P3, PT, R35, RZ, PT ;  /* 0x000000ff2300720b */ /* 0x000fda0003f64000 */
[----:B------:R-:W2:Y:S01]  /*9b40*/  @P3 LDG.E.CONSTANT R98, desc[UR4][R4.64] ;  /* 0x0000000404623981 */ /* 0x000ea2000c1e9900 */
[----:B------:R-:W-:-:S03]  /*9b50*/  MOV R41, R96 ;  /* 0x0000006000297202 */ /* 0x000fc60000000f00 */
[----:B------:R-:W3:Y:S01]  /*9b60*/  @P3 LDG.E.CONSTANT R96, desc[UR4][R4.64+0x80] ;  /* 0x0000800404603981 */ /* 0x000ee2000c1e9900 */
[-C--:B------:R-:W-:Y:S01]  /*9b70*/  @P2 FMUL R19, R19, R8.reuse ;  /* 0x0000000813132220 */ /* 0x080fe20000400000 */
[----:B------:R-:W-:-:S04]  /*9b80*/  @P2 FMUL R8, R37, R8 ;  /* 0x0000000825082220 */ /* 0x000fc80000400000 */
[----:B------:R-:W-:Y:S01]  /*9b90*/  @P2 MOV R21, R19 ;  /* 0x0000001300152202 */ /* 0x000fe20000000f00 */
[----:B------:R0:W5:Y:S01]  /*9ba0*/  @P1 LDG.E.CONSTANT R37, desc[UR4][R4.64+0x80] ;  /* 0x0000800404251981 */ /* 0x000162000c1e9900 */
[----:B------:R-:W-:Y:S01]  /*9bb0*/  HFMA2 R19, -RZ, RZ, 0, 0 ;  /* 0x00000000ff137431 */ /* 0x000fe200000001ff */
[----:B------:R-:W-:Y:S02]  /*9bc0*/  MOV R101, R84 ;  /* 0x0000005400657202 */ /* 0x000fe40000000f00 */
[----:B------:R-:W-:Y:S01]  /*9bd0*/  FADD R46, R46, R21 ;  /* 0x000000152e2e7221 */ /* 0x000fe20000000000 */
[----:B------:R-:W-:Y:S01]  /*9be0*/  @P2 MOV R19, R8 ;  /* 0x0000000800132202 */ /* 0x000fe20000000f00 */
[----:B------:R-:W-:-:S04]  /*9bf0*/  @P1 FFMA R102, R100, R29, R83 ;  /* 0x0000001d64661223 */ /* 0x000fc80000000053 */
[----:B------:R-:W-:Y:S01]  /*9c00*/  FADD R48, R48, R19 ;  /* 0x0000001330307221 */ /* 0x000fe20000000000 */
[----:B------:R-:W-:Y:S01]  /*9c10*/  @!P1 FADD R83, RZ, R83 ;  /* 0x00000053ff539221 */ /* 0x000fe20000000000 */
[----:B------:R-:W-:Y:S01]  /*9c20*/  FSETP.GT.AND P2, PT, R41, RZ, PT ;  /* 0x000000ff2900720b */ /* 0x000fe20003f44000 */
[----:B--2---:R-:W-:-:S03]  /*9c30*/  @P3 FMUL R19, R98, R35 ;  /* 0x0000002362133220 */ /* 0x004fc60000400000 */
[----:B------:R-:W-:-:S09]  /*9c40*/  @!P1 MOV R102, R83 ;  /* 0x0000005300669202 */ /* 0x000fd20000000f00 */
[----:B------:R0:W5:Y:S04]  /*9c50*/  @P2 LDG.E.CONSTANT R104, desc[UR4][R4.64] ;  /* 0x0000000404682981 */ /* 0x000168000c1e9900 */
[----:B------:R0:W5:Y:S01]  /*9c60*/  @P2 LDG.E.CONSTANT R112, desc[UR4][R4.64+0x80] ;  /* 0x0000800404702981 */ /* 0x000162000c1e9900 */
[----:B---3--:R-:W-:-:S07]  /*9c70*/  @P3 FMUL R35, R96, R35 ;  /* 0x0000002360233220 */ /* 0x008fce0000400000 */
[----:B0----5:R-:W-:Y:S05]  /*9c80*/  WARPSYNC.COLLECTIVE R92, `(.L_x_172) ;  /* 0x000000005c087348 */ /* 0x021fea0003c00000 */
[----:B------:R1:W2:Y:S02]  /*9c90*/  SHFL.IDX P0, R96, R101, R94, R99 ;  /* 0x0000005e65607389 */ /* 0x0002a40000000063 */
[----:B012--5:R-:W-:Y:S05]  /*9ca0*/  ENDCOLLECTIVE ;  /* 0x000000000000791b */ /* 0x027fea0003800000 */
.L_x_172:
[----:B------:R-:W-:Y:S01]  /*9cb0*/  MOV R33, R96 ;  /* 0x0000006000217202 */ /* 0x000fe20000000f00 */
[----:B------:R-:W-:-:S05]  /*9cc0*/  @P1 FMUL R100, R100, R37 ;  /* 0x0000002564641220 */ /* 0x000fca0000400000 */
[----:B------:R-:W-:Y:S02]  /*9cd0*/  @P1 MOV R39, R100 ;  /* 0x0000006400271202 */ /* 0x000fe40000000f00 */
[----:B------:R-:W-:Y:S02]  /*9ce0*/  @!P1 MOV R39, RZ ;  /* 0x000000ff00279202 */ /* 0x000fe40000000f00 */
[----:B------:R-:W-:-:S13]  /*9cf0*/  FSETP.GT.AND P1, PT, R33, RZ, PT ;  /* 0x000000ff2100720b */ /* 0x000fda0003f24000 */
[----:B------:R0:W5:Y:S04]  /*9d00*/  @P1 LDG.E.CONSTANT R118, desc[UR4][R4.64] ;  /* 0x0000000404761981 */ /* 0x000168000c1e9900 */
[----:B------:R0:W5:Y:S01]  /*9d10*/  @P1 LDG.E.CONSTANT R120, desc[UR4][R4.64+0x80] ;  /* 0x0000800404781981 */ /* 0x000162000c1e9900 */
[----:B------:R-:W-:-:S07]  /*9d20*/  MOV R101, R85 ;  /* 0x0000005500657202 */ /* 0x000fce0000000f00 */
[----:B0----5:R-:W-:Y:S05]  /*9d30*/  WARPSYNC.COLLECTIVE R92, `(.L_x_173) ;  /* 0x000000005c087348 */ /* 0x021fea0003c00000 */
[----:B------:R1:W2:Y:S02]  /*9d40*/  SHFL.IDX P0, R96, R101, R94, R99 ;  /* 0x0000005e65607389 */ /* 0x0002a40000000063 */
[----:B012--5:R-:W-:Y:S05]  /*9d50*/  ENDCOLLECTIVE ;  /* 0x000000000000791b */ /* 0x027fea0003800000 */
.L_x_173:
[----:B------:R-:W-:Y:S01]  /*9d60*/  HFMA2 R21, -RZ, RZ, 0, 0 ;  /* 0x00000000ff157431 */ /* 0x000fe200000001ff */
[----:B------:R-:W-:Y:S02]  /*9d70*/  @P3 MOV R21, R19 ;  /* 0x0000001300153202 */ /* 0x000fe40000000f00 */
[----:B------:R-:W-:Y:S01]  /*9d80*/  MOV R101, R86 ;  /* 0x0000005600657202 */ /* 0x000fe20000000f00 */
[----:B------:R-:W-:Y:S01]  /*9d90*/  HFMA2 R19, -RZ, RZ, 0, 0 ;  /* 0x00000000ff137431 */ /* 0x000fe200000001ff */
[----:B------:R-:W-:-:S07]  /*9da0*/  MOV R31, R96 ;  /* 0x00000060001f7202 */ /* 0x000fce0000000f00 */
[----:B------:R-:W-:Y:S05]  /*9db0*/  WARPSYNC.COLLECTIVE R92, `(.L_x_174) ;  /* 0x000000005c087348 */ /* 0x000fea0003c00000 */
[----:B------:R0:W1:Y:S02]  /*9dc0*/  SHFL.IDX P0, R96, R101, R94, R99 ;  /* 0x0000005e65607389 */ /* 0x0000640000000063 */
[----:B01----:R-:W-:Y:S05]  /*9dd0*/  ENDCOLLECTIVE ;  /* 0x000000000000791b */ /* 0x003fea0003800000 */
.L_x_174:
[----:B------:R-:W-:Y:S01]  /*9de0*/  @P3 MOV R19, R35 ;  /* 0x0000002300133202 */ /* 0x000fe20000000f00 */
[----:B------:R-:W-:-:S04]  /*9df0*/  @P2 FMUL R37, R104, R41 ;  /* 0x0000002968252220 */ /* 0x000fc80000400000 */
[----:B------:R-:W-:Y:S01]  /*9e00*/  FADD R52, R52, R19 ;  /* 0x0000001334347221 */ /* 0x000fe20000000000 */
[----:B------:R-:W-:Y:S01]  /*9e10*/  HFMA2 R19, -RZ, RZ, 0, 0 ;  /* 0x00000000ff137431 */ /* 0x000fe200000001ff */
[----:B------:R-:W-:Y:S01]  /*9e20*/  FSETP.GT.AND P3, PT, R31, RZ, PT ;  /* 0x000000ff1f00720b */ /* 0x000fe20003f64000 */
[----:B------:R-:W-:Y:S01]  /*9e30*/  FADD R50, R50, R21 ;  /* 0x0000001532327221 */ /* 0x000fe20000000000 */
[----:B------:R-:W-:Y:S02]  /*9e40*/  HFMA2 R21, -RZ, RZ, 0, 0 ;  /* 0x00000000ff157431 */ /* 0x000fe400000001ff */
[----:B------:R-:W-:Y:S01]  /*9e50*/  HFMA2 R29, -RZ, RZ, 0, 0 ;  /* 0x00000000ff1d7431 */ /* 0x000fe200000001ff */
[----:B------:R-:W-:-:S08]  /*9e60*/  @P2 MOV R19, R37 ;  /* 0x0000002500132202 */ /* 0x000fd00000000f00 */
[----:B------:R0:W5:Y:S01]  /*9e70*/  @P3 LDG.E.CONSTANT R38, desc[UR4][R4.64] ;  /* 0x0000000404263981 */ /* 0x000162000c1e9900 */
[----:B------:R-:W-:Y:S02]  /*9e80*/  MOV R27, R96 ;  /* 0x00000060001b7202 */ /* 0x000fe40000000f00 */
[----:B------:R-:W-:Y:S01]  /*9e90*/  MOV R101, R12 ;  /* 0x0000000c00657202 */ /* 0x000fe20000000f00 */
[----:B------:R-:W-:Y:S01]  /*9ea0*/  @P2 FMUL R41, R112, R41 ;  /* 0x0000002970292220 */ /* 0x000fe20000400000 */
[----:B------:R0:W5:Y:S06]  /*9eb0*/  @P3 LDG.E.CONSTANT R100, desc[UR4][R4.64+0x80] ;  /* 0x0000800404643981 */ /* 0x00016c000c1e9900 */
[----:B0----5:R-:W-:Y:S05]  /*9ec0*/  WARPSYNC.COLLECTIVE R92, `(.L_x_175) ;  /* 0x000000005c087348 */ /* 0x021fea0003c00000 */
[----:B------:R1:W2:Y:S02]  /*9ed0*/  SHFL.IDX P0, R96, R101, R94, R99 ;  /* 0x0000005e65607389 */ /* 0x0002a40000000063 */
[----:B012--5:R-:W-:Y:S05]  /*9ee0*/  ENDCOLLECTIVE ;  /* 0x000000000000791b */ /* 0x027fea0003800000 */
.L_x_175:
[-C--:B------:R-:W-:Y:S01]  /*9ef0*/  @P1 FMUL R37, R118, R33.reuse ;  /* 0x0000002176251220 */ /* 0x080fe20000400000 */
[----:B------:R-:W-:-:S04]  /*9f00*/  @P1 FMUL R33, R120, R33 ;  /* 0x0000002178211220 */ /* 0x000fc80000400000 */
[----:B------:R-:W-:Y:S02]  /*9f10*/  @P1 MOV R21, R37 ;  /* 0x0000002500151202 */ /* 0x000fe40000000f00 */
[----:B------:R-:W-:Y:S02]  /*9f20*/  @P1 MOV R29, R33 ;  /* 0x00000021001d1202 */ /* 0x000fe40000000f00 */
[----:B------:R-:W-:-:S13]  /*9f30*/  FSETP.GT.AND P1, PT, R27, RZ, PT ;  /* 0x000000ff1b00720b */ /* 0x000fda0003f24000 */
[----:B------:R0:W5:Y:S04]  /*9f40*/  @P1 LDG.E.CONSTANT R114, desc[UR4][R4.64] ;  /* 0x0000000404721981 */ /* 0x000168000c1e9900 */
[----:B------:R0:W5:Y:S01]  /*9f50*/  @P1 LDG.E.CONSTANT R116, desc[UR4][R4.64+0x80] ;  /* 0x0000800404741981 */ /* 0x000162000c1e9900 */
[----:B------:R-:W-:Y:S01]  /*9f60*/  FADD R54, R54, R19 ;  /* 0x0000001336367221 */ /* 0x000fe20000000000 */
[----:B------:R-:W-:Y:S02]  /*9f70*/  HFMA2 R19, -RZ, RZ, 0, 0 ;  /* 0x00000000ff137431 */ /* 0x000fe400000001ff */
[----:B------:R-:W-:Y:S01]  /*9f80*/  FADD R60, R60, R29 ;  /* 0x0000001d3c3c7221 */ /* 0x000fe20000000000 */
[----:B------:R-:W-:Y:S02]  /*9f90*/  MOV R29, R96 ;  /* 0x00000060001d7202 */ /* 0x000fe40000000f00 */
[----:B------:R-:W-:-:S02]  /*9fa0*/  @P2 MOV R19, R41 ;  /* 0x0000002900132202 */ /* 0x000fc40000000f00 */
[----:B------:R-:W-:-:S13]  /*9fb0*/  FSETP.GT.AND P2, PT, R29, RZ, PT ;  /* 0x000000ff1d00720b */ /* 0x000fda0003f44000 */
[----:B------:R0:W5:Y:S01]  /*9fc0*/  @P2 LDG.E.CONSTANT R108, desc[UR4][R4.64] ;  /* 0x00000004046c2981 */ /* 0x000162000c1e9900 */
[----:B------:R-:W-:Y:S01]  /*9fd0*/  MOV R101, R14 ;  /* 0x0000000e00657202 */ /* 0x000fe20000000f00 */
[----:B------:R-:W-:Y:S01]  /*9fe0*/  FADD R56, R56, R19 ;  /* 0x0000001338387221 */ /* 0x000fe20000000000 */
[----:B------:R-:W-:-:S07]  /*9ff0*/  @P3 FMUL R38, R38, R31 ;  /* 0x0000001f26263220 */ /* 0x000fce0000400000 */
[----:B0----5:R-:W-:Y:S05]  /*a000*/  WARPSYNC.COLLECTIVE R92, `(.L_x_176) ;  /* 0x000000005c087348 */ /* 0x021fea0003c00000 */
[----:B------:R1:W2:Y:S02]  /*a010*/  SHFL.IDX P0, R96, R101, R94, R99 ;  /* 0x0000005e65607389 */ /* 0x0002a40000000063 */
[----:B012--5:R-:W-:Y:S05]  /*a020*/  ENDCOLLECTIVE ;  /* 0x000000000000791b */ /* 0x027fea0003800000 */
.L_x_176:
[----:B------:R-:W-:Y:S02]  /*a030*/  HFMA2 R19, -RZ, RZ, 0, 0 ;  /* 0x00000000ff137431 */ /* 0x000fe400000001ff */
[----:B------:R-:W-:Y:S01]  /*a040*/  FADD R58, R58, R21 ;  /* 0x000000153a3a7221 */ /* 0x000fe20000000000 */
[----:B------:R-:W-:Y:S01]  /*a050*/  HFMA2 R8, -RZ, RZ, 0, 0 ;  /* 0x00000000ff087431 */ /* 0x000fe200000001ff */
[----:B------:R0:W5:Y:S01]  /*a060*/  @P2 LDG.E.CONSTANT R106, desc[UR4][R4.64+0x80] ;  /* 0x00008004046a2981 */ /* 0x000162000c1e9900 */
[----:B------:R-:W-:Y:S01]  /*a070*/  @P3 MOV R19, R38 ;  /* 0x0000002600133202 */ /* 0x000fe20000000f00 */
[----:B------:R-:W-:-:S04]  /*a080*/  HFMA2 R38, -RZ, RZ, 0, 0 ;  /* 0x00000000ff267431 */ /* 0x000fc800000001ff */
[----:B------:R-:W-:Y:S01]  /*a090*/  FADD R62, R62, R19 ;  /* 0x000000133e3e7221 */ /* 0x000fe20000000000 */
[----:B------:R-:W-:Y:S01]  /*a0a0*/  HFMA2 R19, -RZ, RZ, 0, 0 ;  /* 0x00000000ff137431 */ /* 0x000fe200000001ff */
[----:B------:R-:W-:Y:S02]  /*a0b0*/  MOV R21, R96 ;  /* 0x0000006000157202 */ /* 0x000fe40000000f00 */
[----:B------:R-:W-:Y:S01]  /*a0c0*/  MOV R101, R16 ;  /* 0x0000001000657202 */ /* 0x000fe20000000f00 */
[-C--:B------:R-:W-:Y:S01]  /*a0d0*/  @P1 FMUL R114, R114, R27.reuse ;  /* 0x0000001b72721220 */ /* 0x080fe20000400000 */
[----:B------:R-:W-:-:S04]  /*a0e0*/  @P1 FMUL R27, R116, R27 ;  /* 0x0000001b741b1220 */ /* 0x000fc80000400000 */
[----:B------:R-:W-:Y:S02]  /*a0f0*/  @P1 MOV R19, R114 ;  /* 0x0000007200131202 */ /* 0x000fe40000000f00 */
[----:B------:R-:W-:Y:S02]  /*a100*/  @P1 MOV R38, R27 ;  /* 0x0000001b00261202 */ /* 0x000fe40000000f00 */
[----:B------:R-:W-:-:S13]  /*a110*/  FSETP.GT.AND P1, PT, R21, RZ, PT ;  /* 0x000000ff1500720b */ /* 0x000fda0003f24000 */
[----:B------:R0:W5:Y:S04]  /*a120*/  @P1 LDG.E.CONSTANT R110, desc[UR4][R4.64] ;  /* 0x00000004046e1981 */ /* 0x000168000c1e9900 */
[----:B------:R0:W5:Y:S02]  /*a130*/  @P1 LDG.E.CONSTANT R112, desc[UR4][R4.64+0x80] ;  /* 0x0000800404701981 */ /* 0x000164000c1e9900 */
[----:B0----5:R-:W-:Y:S05]  /*a140*/  WARPSYNC.COLLECTIVE R92, `(.L_x_177) ;  /* 0x000000005c087348 */ /* 0x021fea0003c00000 */
[----:B------:R1:W2:Y:S02]  /*a150*/  SHFL.IDX P0, R96, R101, R94, R99 ;  /* 0x0000005e65607389 */ /* 0x0002a40000000063 */
[----:B012--5:R-:W-:Y:S05]  /*a160*/  ENDCOLLECTIVE ;  /* 0x000000000000791b */ /* 0x027fea0003800000 */
.L_x_177:
[----:B------:R-:W-:Y:S01]  /*a170*/  FADD R64, R64, R19 ;  /* 0x0000001340407221 */ /* 0x000fe20000000000 */
[----:B------:R-:W-:Y:S02]  /*a180*/  HFMA2 R19, -RZ, RZ, 0, 0 ;  /* 0x00000000ff137431 */ /* 0x000fe400000001ff */
[----:B------:R-:W-:-:S05]  /*a190*/  @P2 FMUL R108, R108, R29 ;  /* 0x0000001d6c6c2220 */ /* 0x000fca0000400000 */
[----:B------:R-:W-:Y:S02]  /*a1a0*/  @P2 MOV R19, R108 ;  /* 0x0000006c00132202 */ /* 0x000fe40000000f00 */
[----:B------:R-:W-:-:S03]  /*a1b0*/  MOV R101, R18 ;  /* 0x0000001200657202 */ /* 0x000fc60000000f00 */
[----:B------:R-:W-:Y:S01]  /*a1c0*/  FADD R66, R66, R19 ;  /* 0x0000001342427221 */ /* 0x000fe20000000000 */
[----:B------:R-:W-:-:S07]  /*a1d0*/  MOV R19, R96 ;  /* 0x0000006000137202 */ /* 0x000fce0000000f00 */
[----:B------:R-:W-:Y:S05]  /*a1e0*/  WARPSYNC.COLLECTIVE R92, `(.L_x_178) ;  /* 0x000000005c087348 */ /* 0x000fea0003c00000 */
[----:B------:R0:W1:Y:S02]  /*a1f0*/  SHFL.IDX P0, R96, R101, R94, R99 ;  /* 0x0000005e65607389 */ /* 0x0000640000000063 */
[----:B01----:R-:W-:Y:S05]  /*a200*/  ENDCOLLECTIVE ;  /* 0x000000000000791b */ /* 0x003fea0003800000 */
.L_x_178:
[----:B------:R-:W-:-:S05]  /*a210*/  @P3 FMUL R31, R100, R31 ;  /* 0x0000001f641f3220 */ /* 0x000fca0000400000 */
[----:B------:R-:W-:-:S05]  /*a220*/  @P3 MOV R8, R31 ;  /* 0x0000001f00083202 */ /* 0x000fca0000000f00 */
[----:B------:R-:W-:Y:S01]  /*a230*/  FADD R63, R63, R8 ;  /* 0x000000083f3f7221 */ /* 0x000fe20000000000 */
[----:B------:R-:W-:Y:S02]  /*a240*/  MOV R101, R20 ;  /* 0x0000001400657202 */ /* 0x000fe40000000f00 */
[----:B------:R-:W-:-:S07]  /*a250*/  MOV R8, R96 ;  /* 0x0000006000087202 */ /* 0x000fce0000000f00 */
[----:B------:R-:W-:Y:S05]  /*a260*/  WARPSYNC.COLLECTIVE R92, `(.L_x_179) ;  /* 0x000000005c087348 */ /* 0x000fea0003c00000 */
[----:B------:R0:W1:Y:S02]  /*a270*/  SHFL.IDX P0, R96, R101, R94, R99 ;  /* 0x0000005e65607389 */ /* 0x0000640000000063 */
[----:B01----:R-:W-:Y:S05]  /*a280*/  ENDCOLLECTIVE ;  /* 0x000000000000791b */ /* 0x003fea0003800000 */
.L_x_179:
[----:B------:R-:W-:Y:S01]  /*a290*/  FSETP.GT.AND P3, PT, R19, RZ, PT ;  /* 0x000000ff1300720b */ /* 0x000fe20003f64000 */
[----:B------:R-:W-:Y:S02]  /*a2a0*/  HFMA2 R27, -RZ, RZ, 0, 0 ;  /* 0x00000000ff1b7431 */ /* 0x000fe400000001ff */
[----:B------:R-:W-:-:S10]  /*a2b0*/  HFMA2 R98, -RZ, RZ, 0, 0 ;  /* 0x00000000ff627431 */ /* 0x000fd400000001ff */
[----:B------:R-:W2:Y:S01]  /*a2c0*/  @P3 LDG.E.CONSTANT R104, desc[UR4][R4.64] ;  /* 0x0000000404683981 */ /* 0x000ea2000c1e9900 */
[----:B------:R-:W-:-:S03]  /*a2d0*/  MOV R33, R96 ;  /* 0x0000006000217202 */ /* 0x000fc60000000f00 */
[----:B------:R-:W3:Y:S01]  /*a2e0*/  @P3 LDG.E.CONSTANT R96, desc[UR4][R4.64+0x80] ;  /* 0x0000800404603981 */ /* 0x000ee2000c1e9900 */
[-C--:B------:R-:W-:Y:S01]  /*a2f0*/  @P1 FMUL R110, R110, R21.reuse ;  /* 0x000000156e6e1220 */ /* 0x080fe20000400000 */
[----:B------:R-:W-:-:S04]  /*a300*/  @P1 FMUL R21, R112, R21 ;  /* 0x0000001570151220 */ /* 0x000fc80000400000 */
[----:B------:R-:W-:Y:S02]  /*a310*/  @P1 MOV R27, R110 ;  /* 0x0000006e001b1202 */ /* 0x000fe40000000f00 */
[----:B------:R-:W-:Y:S02]  /*a320*/  @P1 MOV R98, R21 ;  /* 0x0000001500621202 */ /* 0x000fe40000000f00 */
[----:B------:R-:W-:-:S13]  /*a330*/  FSETP.GT.AND P1, PT, R8, RZ, PT ;  /* 0x000000ff0800720b */ /* 0x000fda0003f24000 */
[----:B------:R0:W5:Y:S04]  /*a340*/  @P1 LDG.E.CONSTANT R41, desc[UR4][R4.64] ;  /* 0x0000000404291981 */ /* 0x000168000c1e9900 */
[----:B------:R0:W5:Y:S01]  /*a350*/  @P1 LDG.E.CONSTANT R37, desc[UR4][R4.64+0x80] ;  /* 0x0000800404251981 */ /* 0x000162000c1e9900 */
[----:B------:R-:W-:Y:S01]  /*a360*/  MOV R101, R23 ;  /* 0x0000001700657202 */ /* 0x000fe20000000f00 */
[----:B------:R-:W-:Y:S01]  /*a370*/  FADD R65, R65, R38 ;  /* 0x0000002641417221 */ /* 0x000fe20000000000 */
[----:B------:R-:W-:Y:S02]  /*a380*/  HFMA2 R38, -RZ, RZ, 0, 0 ;  /* 0x00000000ff267431 */ /* 0x000fe400000001ff */
[----:B------:R-:W-:-:S05]  /*a390*/  @P2 FMUL R29, R106, R29 ;  /* 0x0000001d6a1d2220 */ /* 0x000fca0000400000 */
[----:B------:R-:W-:-:S05]  /*a3a0*/  @P2 MOV R38, R29 ;  /* 0x0000001d00262202 */ /* 0x000fca0000000f00 */
[----:B------:R-:W-:Y:S01]  /*a3b0*/  FADD R67, R67, R38 ;  /* 0x0000002643437221 */ /* 0x000fe20000000000 */
[----:B------:R-:W-:Y:S01]  /*a3c0*/  HFMA2 R38, -RZ, RZ, 0, 0 ;  /* 0x00000000ff267431 */ /* 0x000fe200000001ff */
[----:B------:R-:W-:Y:S01]  /*a3d0*/  FSETP.GT.AND P2, PT, R33, RZ, PT ;  /* 0x000000ff2100720b */ /* 0x000fe20003f44000 */
[-C--:B--2---:R-:W-:Y:S01]  /*a3e0*/  @P3 FMUL R104, R104, R19.reuse ;  /* 0x0000001368683220 */ /* 0x084fe20000400000 */
[----:B0--3--:R-:W-:-:S11]  /*a3f0*/  @P3 FMUL R19, R96, R19 ;  /* 0x0000001360133220 */ /* 0x009fd60000400000 */
[----:B-----5:R-:W-:Y:S05]  /*a400*/  WARPSYNC.COLLECTIVE R92, `(.L_x_180) ;  /* 0x000000005c087348 */ /* 0x020fea0003c00000 */
[----:B------:R0:W1:Y:S02]  /*a410*/  SHFL.IDX P0, R96, R101, R94, R99 ;  /* 0x0000005e65607389 */ /* 0x0000640000000063 */
[----:B01---5:R-:W-:Y:S05]  /*a420*/  ENDCOLLECTIVE ;  /* 0x000000000000791b */ /* 0x023fea0003800000 */
.L_x_180:
[----:B------:R-:W-:Y:S01]  /*a430*/  @P3 MOV R38, R19 ;  /* 0x0000001300263202 */ /* 0x000fe20000000f00 */
[----:B------:R-:W-:Y:S02]  /*a440*/  HFMA2 R19, -RZ, RZ, 0, 0 ;  /* 0x00000000ff137431 */ /* 0x000fe400000001ff */
[----:B------:R-:W-:Y:S02]  /*a450*/  FADD R69, R69, R98 ;  /* 0x0000006245457221 */ /* 0x000fe40000000000 */
[----:B------:R0:W5:Y:S01]  /*a460*/  @P2 LDG.E.CONSTANT R98, desc[UR4][R4.64] ;  /* 0x0000000404622981 */ /* 0x000162000c1e9900 */
[----:B------:R-:W-:Y:S01]  /*a470*/  MOV R31, R96 ;  /* 0x00000060001f7202 */ /* 0x000fe20000000f00 */
[----:B------:R-:W-:Y:S01]  /*a480*/  HFMA2 R96, -RZ, RZ, 0, 0 ;  /* 0x00000000ff607431 */ /* 0x000fe200000001ff */
[----:B------:R-:W-:Y:S01]  /*a490*/  MOV R101, R6 ;  /* 0x0000000600657202 */ /* 0x000fe20000000f00 */
[----:B------:R-:W-:Y:S02]  /*a4a0*/  HFMA2 R21, -RZ, RZ, 0, 0 ;  /* 0x00000000ff157431 */ /* 0x000fe400000001ff */
[----:B------:R-:W-:Y:S01]  /*a4b0*/  FADD R68, R68, R27 ;  /* 0x0000001b44447221 */ /* 0x000fe20000000000 */
[----:B------:R-:W-:Y:S01]  /*a4c0*/  @P3 MOV R21, R104 ;  /* 0x0000006800153202 */ /* 0x000fe20000000f00 */
[-C--:B------:R-:W-:Y:S01]  /*a4d0*/  @P1 FMUL R41, R41, R8.reuse ;  /* 0x0000000829291220 */ /* 0x080fe20000400000 */
[----:B------:R-:W-:-:S04]  /*a4e0*/  @P1 FMUL R8, R37, R8 ;  /* 0x0000000825081220 */ /* 0x000fc80000400000 */
[----:B------:R-:W-:Y:S02]  /*a4f0*/  @P1 MOV R19, R41 ;  /* 0x0000002900131202 */ /* 0x000fe40000000f00 */
[----:B------:R-:W-:Y:S02]  /*a500*/  @P1 MOV R96, R8 ;  /* 0x0000000800601202 */ /* 0x000fe40000000f00 */
[----:B------:R-:W-:-:S13]  /*a510*/  FSETP.GT.AND P1, PT, R31, RZ, PT ;  /* 0x000000ff1f00720b */ /* 0x000fda0003f24000 */
[----:B------:R0:W5:Y:S04]  /*a520*/  @P1 LDG.E.CONSTANT R106, desc[UR4][R4.64] ;  /* 0x00000004046a1981 */ /* 0x000168000c1e9900 */
[----:B------:R0:W5:Y:S01]  /*a530*/  @P1 LDG.E.CONSTANT R116, desc[UR4][R4.64+0x80] ;  /* 0x0000800404741981 */ /* 0x000162000c1e9900 */
[----:B------:R-:W-:-:S07]  /*a540*/  FADD R73, R73, R96 ;  /* 0x0000006049497221 */ /* 0x000fce0000000000 */
[----:B0----5:R-:W-:Y:S05]  /*a550*/  WARPSYNC.COLLECTIVE R92, `(.L_x_181) ;  /* 0x000000005c087348 */ /* 0x021fea0003c00000 */
[----:B------:R1:W2:Y:S02]  /*a560*/  SHFL.IDX P0, R96, R101, R94, R99 ;  /* 0x0000005e65607389 */ /* 0x0002a40000000063 */
[----:B012--5:R-:W-:Y:S05]  /*a570*/  ENDCOLLECTIVE ;  /* 0x000000000000791b */ /* 0x027fea0003800000 */
.L_x_181:
[----:B------:R-:W-:-:S04]  /*a580*/  MOV R27, R96 ;  /* 0x00000060001b7202 */ /* 0x000fc80000000f00 */
[----:B------:R-:W-:-:S13]  /*a590*/  FSETP.GT.AND P3, PT, R27, RZ, PT ;  /* 0x000000ff1b00720b */ /* 0x000fda0003f64000 */
[----:B------:R0:W5:Y:S04]  /*a5a0*/  @P3 LDG.E.CONSTANT R112, desc[UR4][R4.64] ;  /* 0x0000000404703981 */ /* 0x000168000c1e9900 */
[----:B------:R0:W5:Y:S01]  /*a5b0*/  @P3 LDG.E.CONSTANT R114, desc[UR4][R4.64+0x80] ;  /* 0x0000800404723981 */ /* 0x000162000c1e9900 */
[----:B------:R-:W-:-:S03]  /*a5c0*/  FADD R71, R71, R38 ;  /* 0x0000002647477221 */ /* 0x000fc60000000000 */
[----:B------:R0:W5:Y:S01]  /*a5d0*/  @P2 LDG.E.CONSTANT R38, desc[UR4][R4.64+0x80] ;  /* 0x0000800404262981 */ /* 0x000162000c1e9900 */
[----:B------:R-:W-:-:S07]  /*a5e0*/  MOV R101, R13 ;  /* 0x0000000d00657202 */ /* 0x000fce0000000f00 */
[----:B0----5:R-:W-:Y:S05]  /*a5f0*/  WARPSYNC.COLLECTIVE R92, `(.L_x_182) ;  /* 0x000000005c087348 */ /* 0x021fea0003c00000 */
[----:B------:R1:W2:Y:S02]  /*a600*/  SHFL.IDX P0, R96, R101, R94, R99 ;  /* 0x0000005e65607389 */ /* 0x0002a40000000063 */
[----:B012--5:R-:W-:Y:S05]  /*a610*/  ENDCOLLECTIVE ;  /* 0x000000000000791b */ /* 0x027fea0003800000 */
.L_x_182:
[----:B------:R-:W-:Y:S02]  /*a620*/  MOV R101, R10 ;  /* 0x0000000a00657202 */ /* 0x000fe40000000f00 */
[----:B------:R-:W-:-:S07]  /*a630*/  MOV R35, R96 ;  /* 0x0000006000237202 */ /* 0x000fce0000000f00 */
[----:B------:R-:W-:Y:S05]  /*a640*/  WARPSYNC.COLLECTIVE R92, `(.L_x_183) ;  /* 0x000000005c087348 */ /* 0x000fea0003c00000 */
[----:B------:R0:W1:Y:S02]  /*a650*/  SHFL.IDX P0, R96, R101, R94, R99 ;  /* 0x0000005e65607389 */ /* 0x0000640000000063 */
[----:B01----:R-:W-:Y:S05]  /*a660*/  ENDCOLLECTIVE ;  /* 0x000000000000791b */ /* 0x003fea0003800000 */
.L_x_183:
[----:B------:R-:W-:Y:S01]  /*a670*/  FADD R70, R70, R21 ;  /* 0x0000001546467221 */ /* 0x000fe20000000000 */
[----:B------:R-:W-:Y:S02]  /*a680*/  HFMA2 R21, -RZ, RZ, 0, 0 ;  /* 0x00000000ff157431 */ /* 0x000fe400000001ff */
[----:B------:R-:W-:Y:S01]  /*a690*/  @P2 FMUL R98, R98, R33 ;  /* 0x0000002162622220 */ /* 0x000fe20000400000 */
[----:B------:R-:W-:Y:S01]  /*a6a0*/  FADD R44, R44, R39 ;  /* 0x000000272c2c7221 */ /* 0x000fe20000000000 */
[----:B------:R-:W-:-:S03]  /*a6b0*/  MOV R101, R90 ;  /* 0x0000005a00657202 */ /* 0x000fc60000000f00 */
[----:B------:R-:W-:Y:S02]  /*a6c0*/  @P2 MOV R21, R98 ;  /* 0x0000006200152202 */ /* 0x000fe40000000f00 */
[----:B------:R-:W-:-:S07]  /*a6d0*/  MOV R39, R96 ;  /* 0x0000006000277202 */ /* 0x000fce0000000f00 */
[----:B------:R-:W-:Y:S05]  /*a6e0*/  WARPSYNC.COLLECTIVE R92, `(.L_x_184) ;  /* 0x000000005c087348 */ /* 0x000fea0003c00000 */
[----:B------:R0:W1:Y:S02]  /*a6f0*/  SHFL.IDX P0, R96, R101, R94, R99 ;  /* 0x0000005e65607389 */ /* 0x0000640000000063 */
[----:B01----:R-:W-:Y:S05]  /*a700*/  ENDCOLLECTIVE ;  /* 0x000000000000791b */ /* 0x003fea0003800000 */
.L_x_184:
[----:B------:R-:W-:Y:S01]  /*a710*/  FADD R72, R72, R19 ;  /* 0x0000001348487221 */ /* 0x000fe20000000000 */
[----:B------:R-:W-:Y:S01]  /*a720*/  FADD R98, R74, R21 ;  /* 0x000000154a627221 */ /* 0x000fe20000000000 */
[----:B------:R-:W-:Y:S02]  /*a730*/  HFMA2 R19, -RZ, RZ, 0, 0 ;  /* 0x00000000ff137431 */ /* 0x000fe400000001ff */
[----:B------:R-:W-:Y:S01]  /*a740*/  HFMA2 R74, -RZ, RZ, 0, 0 ;  /* 0x00000000ff4a7431 */ /* 0x000fe200000001ff */
[----:B------:R-:W-:-:S13]  /*a750*/  FSETP.GT.AND P0, PT, R96, RZ, PT ;  /* 0x000000ff6000720b */ /* 0x000fda0003f04000 */
[----:B------:R-:W2:Y:S04]  /*a760*/  @P0 LDG.E.CONSTANT R41, desc[UR4][R4.64] ;  /* 0x0000000404290981 */ /* 0x000ea8000c1e9900 */
[----:B------:R-:W3:Y:S01]  /*a770*/  @P0 LDG.E.CONSTANT R43, desc[UR4][R4.64+0x80] ;  /* 0x00008004042b0981 */ /* 0x000ee2000c1e9900 */
[----:B------:R-:W-:-:S05]  /*a780*/  IMAD.WIDE R8, R9, 0x4, R2 ;  /* 0x0000000409087825 */ /* 0x000fca00078e0202 */
[----:B------:R-:W5:Y:S01]  /*a790*/  LDG.E.CONSTANT R21, desc[UR4][R8.64+0x80] ;  /* 0x0000800408157981 */ /* 0x000f62000c1e9900 */
[-C--:B------:R-:W-:Y:S01]  /*a7a0*/  @P1 FMUL R106, R106, R31.reuse ;  /* 0x0000001f6a6a1220 */ /* 0x080fe20000400000 */
[----:B------:R-:W-:-:S04]  /*a7b0*/  @P1 FMUL R31, R116, R31 ;  /* 0x0000001f741f1220 */ /* 0x000fc80000400000 */
[----:B------:R-:W-:Y:S02]  /*a7c0*/  @P1 MOV R19, R106 ;  /* 0x0000006a00131202 */ /* 0x000fe40000000f00 */
[----:B------:R-:W-:Y:S02]  /*a7d0*/  @P1 MOV R74, R31 ;  /* 0x0000001f004a1202 */ /* 0x000fe40000000f00 */
[----:B------:R-:W-:-:S13]  /*a7e0*/  FSETP.GT.AND P1, PT, R35, RZ, PT ;  /* 0x000000ff2300720b */ /* 0x000fda0003f24000 */
[----:B------:R-:W4:Y:S01]  /*a7f0*/  @P1 LDG.E.CONSTANT R104, desc[UR4][R4.64] ;  /* 0x0000000404681981 */ /* 0x000f22000c1e9900 */
[----:B------:R-:W-:Y:S01]  /*a800*/  FADD R76, R76, R19 ;  /* 0x000000134c4c7221 */ /* 0x000fe20000000000 */
[----:B------:R-:W-:Y:S01]  /*a810*/  HFMA2 R19, -RZ, RZ, 0, 0 ;  /* 0x00000000ff137431 */ /* 0x000fe200000001ff */
[----:B------:R-:W-:Y:S01]  /*a820*/  IADD3 R26, PT, PT, -R59, R26, R61 ;  /* 0x0000001a3b1a7210 */ /* 0x000fe20007ffe13d */
[----:B------:R-:W5:Y:S01]  /*a830*/  @P1 LDG.E.CONSTANT R110, desc[UR4][R4.64+0x80] ;  /* 0x00008004046e1981 */ /* 0x000f62000c1e9900 */
[----:B------:R-:W-:-:S05]  /*a840*/  @P3 FMUL R112, R112, R27 ;  /* 0x0000001b70703220 */ /* 0x000fca0000400000 */
[----:B------:R-:W-:Y:S01]  /*a850*/  @P3 MOV R19, R112 ;  /* 0x0000007000133202 */ /* 0x000fe20000000f00 */
[----:B------:R-:W-:-:S04]  /*a860*/  @P3 FMUL R27, R114, R27 ;  /* 0x0000001b721b3220 */ /* 0x000fc80000400000 */
[----:B------:R-:W-:Y:S01]  /*a870*/  FADD R78, R78, R19 ;  /* 0x000000134e4e7221 */ /* 0x000fe20000000000 */
[----:B------:R-:W-:Y:S01]  /*a880*/  HFMA2 R19, -RZ, RZ, 0, 0 ;  /* 0x00000000ff137431 */ /* 0x000fe200000001ff */
[----:B------:R-:W-:-:S05]  /*a890*/  @P3 MOV R19, R27 ;  /* 0x0000001b00133202 */ /* 0x000fca0000000f00 */
[----:B------:R-:W-:Y:S02]  /*a8a0*/  FADD R30, R30, R19 ;  /* 0x000000131e1e7221 */ /* 0x000fe40000000000 */
[----:B------:R-:W5:Y:S01]  /*a8b0*/  LDG.E.CONSTANT R19, desc[UR4][R8.64] ;  /* 0x0000000408137981 */ /* 0x000f62000c1e9900 */
[----:B------:R-:W-:Y:S01]  /*a8c0*/  @P2 FMUL R33, R38, R33 ;  /* 0x0000002126212220 */ /* 0x000fe20000400000 */
[----:B------:R-:W-:-:S04]  /*a8d0*/  HFMA2 R38, -RZ, RZ, 0, 0 ;  /* 0x00000000ff267431 */ /* 0x000fc800000001ff */
[----:B------:R-:W-:Y:S02]  /*a8e0*/  @P2 MOV R38, R33 ;  /* 0x0000002100262202 */ /* 0x000fe40000000f00 */
[----:B------:R-:W-:-:S13]  /*a8f0*/  FSETP.GT.AND P2, PT, R39, RZ, PT ;  /* 0x000000ff2700720b */ /* 0x000fda0003f44000 */
[----:B------:R-:W5:Y:S04]  /*a900*/  @P2 LDG.E.CONSTANT R108, desc[UR4][R4.64] ;  /* 0x00000004046c2981 */ /* 0x000f68000c1e9900 */
[----:B------:R0:W5:Y:S01]  /*a910*/  @P2 LDG.E.CONSTANT R118, desc[UR4][R4.64+0x80] ;  /* 0x0000800404762981 */ /* 0x000162000c1e9900 */
[----:B------:R-:W-:Y:S02]  /*a920*/  IADD3 R94, PT, PT, R26, 0x1, RZ ;  /* 0x000000011a5e7810 */ /* 0x000fe40007ffe0ff */
[----:B------:R-:W-:Y:S01]  /*a930*/  MOV R101, R24 ;  /* 0x0000001800657202 */ /* 0x000fe20000000f00 */
[----:B0-----:R-:W-:Y:S02]  /*a940*/  HFMA2 R4, -RZ, RZ, 0, 0 ;  /* 0x00000000ff047431 */ /* 0x001fe400000001ff */
[-C--:B--2---:R-:W-:Y:S01]  /*a950*/  @P0 FMUL R41, R41, R96.reuse ;  /* 0x0000006029290220 */ /* 0x084fe20000400000 */
[----:B---3--:R-:W-:-:S04]  /*a960*/  @P0 FMUL R43, R43, R96 ;  /* 0x000000602b2b0220 */ /* 0x008fc80000400000 */
[----:B------:R-:W-:Y:S01]  /*a970*/  @P0 MOV R4, R41 ;  /* 0x0000002900040202 */ /* 0x000fe20000000f00 */
[----:B----4-:R-:W-:Y:S01]  /*a980*/  @P1 FMUL R27, R104, R35 ;  /* 0x00000023681b1220 */ /* 0x010fe20000400000 */
[----:B------:R-:W-:-:S04]  /*a990*/  HFMA2 R104, -RZ, RZ, 0, 0 ;  /* 0x00000000ff687431 */ /* 0x000fc800000001ff */
[----:B------:R-:W-:Y:S01]  /*a9a0*/  @P1 MOV R104, R27 ;  /* 0x0000001b00681202 */ /* 0x000fe20000000f00 */
[----:B------:R-:W-:Y:S01]  /*a9b0*/  HFMA2 R27, -RZ, RZ, 0, 0 ;  /* 0x00000000ff1b7431 */ /* 0x000fe200000001ff */
[----:B------:R-:W-:-:S07]  /*a9c0*/  @P0 MOV R27, R43 ;  /* 0x0000002b001b0202 */ /* 0x000fce0000000f00 */
[----:B-----5:R-:W-:Y:S05]  /*a9d0*/  WARPSYNC.COLLECTIVE R92, `(.L_x_185) ;  /* 0x000000005c087348 */ /* 0x020fea0003c00000 */
[----:B------:R0:W1:Y:S02]  /*a9e0*/  SHFL.IDX P0, R96, R101, R94, R99 ;  /* 0x0000005e65607389 */ /* 0x0000640000000063 */
[----:B01---5:R-:W-:Y:S05]  /*a9f0*/  ENDCOLLECTIVE ;  /* 0x000000000000791b */ /* 0x023fea0003800000 */
.L_x_185:
[----:B------:R-:W-:Y:S02]  /*aa00*/  MOV R101, R0 ;  /* 0x0000000000657202 */ /* 0x000fe40000000f00 */
[----:B------:R-:W-:-:S07]  /*aa10*/  MOV R5, R96 ;  /* 0x0000006000057202 */ /* 0x000fce0000000f00 */
[----:B------:R-:W-:Y:S05]  /*aa20*/  WARPSYNC.COLLECTIVE R92, `(.L_x_186) ;  /* 0x000000005c087348 */ /* 0x000fea0003c00000 */
[----:B------:R0:W1:Y:S02]  /*aa30*/  SHFL.IDX P0, R96, R101, R94, R99 ;  /* 0x0000005e65607389 */ /* 0x0000640000000063 */
[----:B01----:R-:W-:Y:S05]  /*aa40*/  ENDCOLLECTIVE ;  /* 0x000000000000791b */ /* 0x003fea0003800000 */
.L_x_186:
[----:B------:R-:W-:Y:S01]  /*aa50*/  MOV R101, R22 ;  /* 0x0000001600657202 */ /* 0x000fe20000000f00 */
[-C--:B------:R-:W-:Y:S01]  /*aa60*/  FFMA R46, R19, R96.reuse, R46 ;  /* 0x00000060132e7223 */ /* 0x080fe2000000002e */
[----:B------:R-:W-:-:S07]  /*aa70*/  FFMA R48, R21, R96, R48 ;  /* 0x0000006015307223 */ /* 0x000fce0000000030 */
[----:B------:R-:W-:Y:S05]  /*aa80*/  WARPSYNC.COLLECTIVE R92, `(.L_x_187) ;  /* 0x000000005c087348 */ /* 0x000fea0003c00000 */
[----:B------:R0:W1:Y:S02]  /*aa90*/  SHFL.IDX P0, R96, R101, R94, R99 ;  /* 0x0000005e65607389 */ /* 0x0000640000000063 */
[----:B01----:R-:W-:Y:S05]  /*aaa0*/  ENDCOLLECTIVE ;  /* 0x000000000000791b */ /* 0x003fea0003800000 */
.L_x_187:
[----:B------:R-:W-:Y:S02]  /*aab0*/  MOV R101, R82 ;  /* 0x0000005200657202 */ /* 0x000fe40000000f00 */
[----:B------:R-:W-:-:S07]  /*aac0*/  MOV R41, R96 ;  /* 0x0000006000297202 */ /* 0x000fce0000000f00 */
[----:B------:R-:W-:Y:S05]  /*aad0*/  WARPSYNC.COLLECTIVE R92, `(.L_x_188) ;  /* 0x000000005c087348 */ /* 0x000fea0003c00000 */
[----:B------:R0:W1:Y:S02]  /*aae0*/  SHFL.IDX P0, R96, R101, R94, R99 ;  /* 0x0000005e65607389 */ /* 0x0000640000000063 */
[----:B01----:R-:W-:Y:S05]  /*aaf0*/  ENDCOLLECTIVE ;  /* 0x000000000000791b */ /* 0x003fea0003800000 */
.L_x_188:
[----:B------:R-:W-:Y:S02]  /*ab00*/  MOV R101, R84 ;  /* 0x0000005400657202 */ /* 0x000fe40000000f00 */
[----:B------:R-:W-:-:S07]  /*ab10*/  MOV R43, R96 ;  /* 0x00000060002b7202 */ /* 0x000fce0000000f00 */
[----:B------:R-:W-:Y:S05]  /*ab20*/  WARPSYNC.COLLECTIVE R92, `(.L_x_189) ;  /* 0x000000005c087348 */ /* 0x000fea0003c00000 */
[----:B------:R0:W1:Y:S02]  /*ab30*/  SHFL.IDX P0, R96, R101, R94, R99 ;  /* 0x0000005e65607389 */ /* 0x0000640000000063 */
[----:B01----:R-:W-:Y:S05]  /*ab40*/  ENDCOLLECTIVE ;  /* 0x000000000000791b */ /* 0x003fea0003800000 */
.L_x_189:
[----:B------:R-:W-:Y:S02]  /*ab50*/  MOV R101, R85 ;  /* 0x0000005500657202 */ /* 0x000fe40000000f00 */
[----:B------:R-:W-:-:S07]  /*ab60*/  MOV R45, R96 ;  /* 0x00000060002d7202 */ /* 0x000fce0000000f00 */
[----:B------:R-:W-:Y:S05]  /*ab70*/  WARPSYNC.COLLECTIVE R92, `(.L_x_190) ;  /* 0x000000005c087348 */ /* 0x000fea0003c00000 */
[----:B------:R0:W1:Y:S02]  /*ab80*/  SHFL.IDX P0, R96, R101, R94, R99 ;  /* 0x0000005e65607389 */ /* 0x0000640000000063 */
[----:B01----:R-:W-:Y:S05]  /*ab90*/  ENDCOLLECTIVE ;  /* 0x000000000000791b */ /* 0x003fea0003800000 */
.L_x_190:
[----:B------:R-:W-:Y:S01]  /*aba0*/  FADD R81, R81, R4 ;  /* 0x0000000451517221 */ /* 0x000fe20000000000 */
[----:B------:R-:W-:Y:S02]  /*abb0*/  MOV R101, R86 ;  /* 0x0000005600657202 */ /* 0x000fe40000000f00 */
[----:B------:R-:W-:-:S07]  /*abc0*/  MOV R4, R96 ;  /* 0x0000006000047202 */ /* 0x000fce0000000f00 */
[----:B------:R-:W-:Y:S05]  /*abd0*/  WARPSYNC.COLLECTIVE R92, `(.L_x_191) ;  /* 0x000000005c087348 */ /* 0x000fea0003c00000 */
[----:B------:R0:W1:Y:S02]  /*abe0*/  SHFL.IDX P0, R96, R101, R94, R99 ;  /* 0x0000005e65607389 */ /* 0x0000640000000063 */
[----:B01----:R-:W-:Y:S05]  /*abf0*/  ENDCOLLECTIVE ;  /* 0x000000000000791b */ /* 0x003fea0003800000 */
.L_x_191:
[----:B------:R-:W-:Y:S02]  /*ac00*/  MOV R101, R12 ;  /* 0x0000000c00657202 */ /* 0x000fe40000000f00 */
[----:B------:R-:W-:-:S07]  /*ac10*/  MOV R106, R96 ;  /* 0x00000060006a7202 */ /* 0x000fce0000000f00 */
[----:B------:R-:W-:Y:S05]  /*ac20*/  WARPSYNC.COLLECTIVE R92, `(.L_x_192) ;  /* 0x000000005c087348 */ /* 0x000fea0003c00000 */
[----:B------:R0:W1:Y:S02]  /*ac30*/  SHFL.IDX P0, R96, R101, R94, R99 ;  /* 0x0000005e65607389 */ /* 0x0000640000000063 */
[----:B01----:R-:W-:Y:S05]  /*ac40*/  ENDCOLLECTIVE ;  /* 0x000000000000791b */ /* 0x003fea0003800000 */
.L_x_192:
[----:B------:R-:W-:Y:S02]  /*ac50*/  HFMA2 R31, -RZ, RZ, 0, 0 ;  /* 0x00000000ff1f7431 */ /* 0x000fe400000001ff */
[----:B------:R-:W-:-:S05]  /*ac60*/  @P2 FMUL R108, R108, R39 ;  /* 0x000000276c6c2220 */ /* 0x000fca0000400000 */
[----:B------:R-:W-:Y:S02]  /*ac70*/  @P2 MOV R31, R108 ;  /* 0x0000006c001f2202 */ /* 0x000fe40000000f00 */
[----:B------:R-:W-:Y:S02]  /*ac80*/  MOV R101, R14 ;  /* 0x0000000e00657202 */ /* 0x000fe40000000f00 */
[----:B------:R-:W-:-:S07]  /*ac90*/  MOV R108, R96 ;  /* 0x00000060006c7202 */ /* 0x000fce0000000f00 */
[----:B------:R-:W-:Y:S05]  /*aca0*/  WARPSYNC.COLLECTIVE R92, `(.L_x_193) ;  /* 0x000000005c087348 */ /* 0x000fea0003c00000 */
[----:B------:R0:W1:Y:S02]  /*acb0*/  SHFL.IDX P0, R96, R101, R94, R99 ;  /* 0x0000005e65607389 */ /* 0x0000640000000063 */
[----:B01----:R-:W-:Y:S05]  /*acc0*/  ENDCOLLECTIVE ;  /* 0x000000000000791b */ /* 0x003fea0003800000 */
.L_x_193:
[----:B------:R-:W-:Y:S02]  /*acd0*/  MOV R101, R16 ;  /* 0x0000001000657202 */ /* 0x000fe40000000f00 */
[----:B------:R-:W-:-:S07]  /*ace0*/  MOV R112, R96 ;  /* 0x0000006000707202 */ /* 0x000fce0000000f00 */
[----:B------:R-:W-:Y:S05]  /*acf0*/  WARPSYNC.COLLECTIVE R92, `(.L_x_194) ;  /* 0x000000005c087348 */ /* 0x000fea0003c00000 */
[----:B------:R0:W1:Y:S02]  /*ad00*/  SHFL.IDX P0, R96, R101, R94, R99 ;  /* 0x0000005e65607389 */ /* 0x0000640000000063 */
[----:B01----:R-:W-:Y:S05]  /*ad10*/  ENDCOLLECTIVE ;  /* 0x000000000000791b */ /* 0x003fea0003800000 */
.L_x_194:
[----:B------:R-:W-:Y:S02]  /*ad20*/  MOV R101, R18 ;  /* 0x0000001200657202 */ /* 0x000fe40000000f00 */
[----:B------:R-:W-:-:S07]  /*ad30*/  MOV R116, R96 ;  /* 0x0000006000747202 */ /* 0x000fce0000000f00 */
[----:B------:R-:W-:Y:S05]  /*ad40*/  WARPSYNC.COLLECTIVE R92, `(.L_x_195) ;  /* 0x000000005c087348 */ /* 0x000fea0003c00000 */
[----:B------:R0:W1:Y:S02]  /*ad50*/  SHFL.IDX P0, R96, R101, R94, R99 ;  /* 0x0000005e65607389 */ /* 0x0000640000000063 */
[----:B01----:R-:W-:Y:S05]  /*ad60*/  ENDCOLLECTIVE ;  /* 0x000000000000791b */ /* 0x003fea0003800000 */
.L_x_195:
[----:B------:R-:W-:Y:S01]  /*ad70*/  @P2 FMUL R39, R118, R39 ;  /* 0x0000002776272220 */ /* 0x000fe20000400000 */
[----:B------:R-:W-:Y:S02]  /*ad80*/  MOV R101, R20 ;  /* 0x0000001400657202 */ /* 0x000fe40000000f00 */
[----:B------:R-:W-:-:S07]  /*ad90*/  MOV R118, R96 ;  /* 0x0000006000767202 */ /* 0x000fce0000000f00 */
[----:B------:R-:W-:Y:S05]  /*ada0*/  WARPSYNC.COLLECTIVE R92, `(.L_x_196) ;  /* 0x000000005c087348 */ /* 0x000fea0003c00000 */
[----:B------:R0:W1:Y:S02]  /*adb0*/  SHFL.IDX P0, R96, R101, R94, R99 ;  /* 0x0000005e65607389 */ /* 0x0000640000000063 */
[----:B01----:R-:W-:Y:S05]  /*adc0*/  ENDCOLLECTIVE ;  /* 0x000000000000791b */ /* 0x003fea0003800000 */
.L_x_196:
[----:B------:R-:W-:Y:S02]  /*add0*/  MOV R101, R23 ;  /* 0x0000001700657202 */ /* 0x000fe40000000f00 */
[----:B------:R-:W-:-:S07]  /*ade0*/  MOV R37, R96 ;  /* 0x0000006000257202 */ /* 0x000fce0000000f00 */
[----:B------:R-:W-:Y:S05]  /*adf0*/  WARPSYNC.COLLECTIVE R92, `(.L_x_197) ;  /* 0x000000005c087348 */ /* 0x000fea0003c00000 */
[----:B------:R0:W1:Y:S02]  /*ae00*/  SHFL.IDX P0, R96, R101, R94, R99 ;  /* 0x0000005e65607389 */ /* 0x0000640000000063 */
[----:B01----:R-:W-:Y:S05]  /*ae10*/  ENDCOLLECTIVE ;  /* 0x000000000000791b */ /* 0x003fea0003800000 */
.L_x_197:
        /* <DEDUP_REMOVED lines=8> */
.L_x_198:
[----:B------:R-:W-:Y:S02]  /*aea0*/  MOV R101, R13 ;  /* 0x0000000d00657202 */ /* 0x000fe40000000f00 */
[----:B------:R-:W-:-:S07]  /*aeb0*/  MOV R33, R96 ;  /* 0x0000006000217202 */ /* 0x000fce0000000f00 */
[----:B------:R-:W-:Y:S05]  /*aec0*/  WARPSYNC.COLLECTIVE R92, `(.L_x_199) ;  /* 0x000000005c087348 */ /* 0x000fea0003c00000 */
[----:B------:R0:W1:Y:S02]  /*aed0*/  SHFL.IDX P0, R96, R101, R94, R99 ;  /* 0x0000005e65607389 */ /* 0x0000640000000063 */
[----:B01----:R-:W-:Y:S05]  /*aee0*/  ENDCOLLECTIVE ;  /* 0x000000000000791b */ /* 0x003fea0003800000 */
.L_x_199:
[----:B------:R-:W-:Y:S01]  /*aef0*/  FADD R36, R36, R27 ;  /* 0x0000001b24247221 */ /* 0x000fe20000000000 */
[----:B------:R-:W-:Y:S02]  /*af00*/  MOV R101, R10 ;  /* 0x0000000a00657202 */ /* 0x000fe40000000f00 */
[----:B------:R-:W-:-:S07]  /*af10*/  MOV R27, R96 ;  /* 0x00000060001b7202 */ /* 0x000fce0000000f00 */
[----:B------:R-:W-:Y:S05]  /*af20*/  WARPSYNC.COLLECTIVE R92, `(.L_x_200) ;  /* 0x000000005c087348 */ /* 0x000fea0003c00000 */
[----:B------:R0:W1:Y:S02]  /*af30*/  SHFL.IDX P0, R96, R101, R94, R99 ;  /* 0x0000005e65607389 */ /* 0x0000640000000063 */
[----:B01----:R-:W-:Y:S05]  /*af40*/  ENDCOLLECTIVE ;  /* 0x000000000000791b */ /* 0x003fea0003800000 */
.L_x_200:
[----:B------:R-:W-:Y:S02]  /*af50*/  MOV R101, R90 ;  /* 0x0000005a00657202 */ /* 0x000fe40000000f00 */
[----:B------:R-:W-:-:S07]  /*af60*/  MOV R100, R96 ;  /* 0x0000006000647202 */ /* 0x000fce0000000f00 */
[----:B------:R-:W-:Y:S05]  /*af70*/  WARPSYNC.COLLECTIVE R92, `(.L_x_201) ;  /* 0x000000005c087348 */ /* 0x000fea0003c00000 */
[----:B------:R0:W1:Y:S02]  /*af80*/  SHFL.IDX P0, R96, R101, R94, R99 ;  /* 0x0000005e65607389 */ /* 0x0000640000000063 */
[----:B01----:R-:W-:Y:S05]  /*af90*/  ENDCOLLECTIVE ;  /* 0x000000000000791b */ /* 0x003fea0003800000 */
.L_x_201:
[----:B------:R-:W-:Y:S01]  /*afa0*/  FADD R31, R80, R31 ;  /* 0x0000001f501f7221 */ /* 0x000fe20000000000 */
[----:B------:R-:W-:Y:S02]  /*afb0*/  IADD3 R94, PT, PT, R26, 0x2, RZ ;  /* 0x000000021a5e7810 */ /* 0x000fe40007ffe0ff */
[----:B------:R-:W-:Y:S02]  /*afc0*/  MOV R101, R24 ;  /* 0x0000001800657202 */ /* 0x000fe40000000f00 */
[----:B------:R-:W-:-:S07]  /*afd0*/  MOV R80, R96 ;  /* 0x0000006000507202 */ /* 0x000fce0000000f00 */
[----:B------:R-:W-:Y:S05]  /*afe0*/  WARPSYNC.COLLECTIVE R92, `(.L_x_202) ;  /* 0x000000005c087348 */ /* 0x000fea0003c00000 */
[----:B------:R0:W1:Y:S02]  /*aff0*/  SHFL.IDX P0, R96, R101, R94, R99 ;  /* 0x0000005e65607389 */ /* 0x0000640000000063 */
[----:B01----:R-:W-:Y:S05]  /*b000*/  ENDCOLLECTIVE ;  /* 0x000000000000791b */ /* 0x003fea0003800000 */
.L_x_202:
[----:B------:R-:W-:Y:S01]  /*b010*/  FADD R38, R75, R38 ;  /* 0x000000264b267221 */ /* 0x000fe20000000000 */
[----:B------:R-:W-:-:S03]  /*b020*/  FFMA R98, R19, R37, R98 ;  /* 0x0000002513627223 */ /* 0x000fc60000000062 */
[----:B------:R-:W-:Y:S01]  /*b030*/  FFMA R38, R21, R37, R38 ;  /* 0x0000002515267223 */ /* 0x000fe20000000026 */
[----:B------:R-:W-:Y:S01]  /*b040*/  MOV R101, R0 ;  /* 0x0000000000657202 */ /* 0x000fe20000000f00 */
[----:B------:R-:W-:Y:S01]  /*b050*/  HFMA2 R29, -RZ, RZ, 0, 0 ;  /* 0x00000000ff1d7431 */ /* 0x000fe200000001ff */
[----:B------:R-:W-:-:S07]  /*b060*/  MOV R37, R96 ;  /* 0x0000006000257202 */ /* 0x000fce0000000f00 */
[----:B------:R-:W-:Y:S05]  /*b070*/  WARPSYNC.COLLECTIVE R92, `(.L_x_203) ;  /* 0x000000005c087348 */ /* 0x000fea0003c00000 */
[----:B------:R0:W1:Y:S02]  /*b080*/  SHFL.IDX P0, R96, R101, R94, R99 ;  /* 0x0000005e65607389 */ /* 0x0000640000000063 */
[----:B01----:R-:W-:Y:S05]  /*b090*/  ENDCOLLECTIVE ;  /* 0x000000000000791b */ /* 0x003fea0003800000 */
.L_x_203:
[----:B------:R-:W-:Y:S01]  /*b0a0*/  @P2 MOV R29, R39 ;  /* 0x00000027001d2202 */ /* 0x000fe20000000f00 */
[C---:B------:R-:W-:Y:S01]  /*b0b0*/  FFMA R102, R5.reuse, R19, R102 ;  /* 0x0000001305667223 */ /* 0x040fe20000000066 */
[----:B------:R-:W-:Y:S01]  /*b0c0*/  FFMA R44, R5, R21, R44 ;  /* 0x00000015052c7223 */ /* 0x000fe2000000002c */
[-C--:B------:R-:W-:Y:S02]  /*b0d0*/  FFMA R62, R19, R4.reuse, R62 ;  /* 0x00000004133e7223 */ /* 0x080fe4000000003e */
[----:B------:R-:W-:Y:S01]  /*b0e0*/  FADD R29, R34, R29 ;  /* 0x0000001d221d7221 */ /* 0x000fe20000000000 */
[----:B------:R-:W-:Y:S01]  /*b0f0*/  FFMA R34, R21, R4, R63 ;  /* 0x0000000415227223 */ /* 0x000fe2000000003f */
[----:B------:R-:W-:-:S04]  /*b100*/  IMAD.WIDE R4, R17, 0x4, R2 ;  /* 0x0000000411047825 */ /* 0x000fc800078e0202 */
[----:B------:R-:W-:-:S04]  /*b110*/  IMAD.WIDE R2, R15, 0x4, R2 ;  /* 0x000000040f027825 */ /* 0x000fc800078e0202 */
[C---:B------:R-:W-:Y:S01]  /*b120*/  FFMA R68, R19.reuse, R112, R68 ;  /* 0x0000007013447223 */ /* 0x040fe20000000044 */
[----:B------:R-:W-:Y:S01]  /*b130*/  MOV R101, R22 ;  /* 0x0000001600657202 */ /* 0x000fe20000000f00 */
[C---:B------:R-:W-:Y:S01]  /*b140*/  FFMA R70, R19.reuse, R116, R70 ;  /* 0x0000007413467223 */ /* 0x040fe20000000046 */
[----:B------:R-:W-:Y:S01]  /*b150*/  FFMA R72, R19, R118, R72 ;  /* 0x0000007613487223 */ /* 0x000fe20000000048 */
[----:B------:R-:W5:Y:S04]  /*b160*/  LDG.E.CONSTANT R8, desc[UR4][R2.64] ;  /* 0x0000000402087981 */ /* 0x000f68000c1e9900 */
[----:B------:R0:W5:Y:S01]  /*b170*/  LDG.E.CONSTANT R9, desc[UR4][R2.64+0x80] ;  /* 0x0000800402097981 */ /* 0x000162000c1e9900 */
[----:B------:R-:W-:Y:S01]  /*b180*/  FADD R32, R32, R25 ;  /* 0x0000001920207221 */ /* 0x000fe20000000000 */
[C---:B------:R-:W-:Y:S01]  /*b190*/  FFMA R112, R21.reuse, R112, R69 ;  /* 0x0000007015707223 */ /* 0x040fe20000000045 */
[C---:B------:R-:W-:Y:S01]  /*b1a0*/  FFMA R116, R21.reuse, R116, R71 ;  /* 0x0000007415747223 */ /* 0x040fe20000000047 */
[----:B------:R-:W-:Y:S01]  /*b1b0*/  FFMA R118, R21, R118, R73 ;  /* 0x0000007615767223 */ /* 0x000fe20000000049 */
[----:B------:R1:W5:Y:S04]  /*b1c0*/  LDG.E.CONSTANT R17, desc[UR4][R4.64] ;  /* 0x0000000404117981 */ /* 0x000368000c1e9900 */
[----:B------:R1:W5:Y:S01]  /*b1d0*/  LDG.E.CONSTANT R25, desc[UR4][R4.64+0x80] ;  /* 0x0000800404197981 */ /* 0x000362000c1e9900 */
[----:B0-----:R-:W-:-:S07]  /*b1e0*/  MOV R2, R96 ;  /* 0x0000006000027202 */ /* 0x001fce0000000f00 */
[----:B-1---5:R-:W-:Y:S05]  /*b1f0*/  WARPSYNC.COLLECTIVE R92, `(.L_x_204) ;  /* 0x000000005c087348 */ /* 0x022fea0003c00000 */
[----:B------:R0:W2:Y:S02]  /*b200*/  SHFL.IDX P0, R96, R101, R94, R99 ;  /* 0x0000005e65607389 */ /* 0x0000a40000000063 */
[----:B012--5:R-:W-:Y:S05]  /*b210*/  ENDCOLLECTIVE ;  /* 0x000000000000791b */ /* 0x027fea0003800000 */
.L_x_204:
[----:B------:R-:W-:Y:S02]  /*b220*/  MOV R101, R82 ;  /* 0x0000005200657202 */ /* 0x000fe40000000f00 */
[----:B------:R-:W-:-:S07]  /*b230*/  MOV R69, R96 ;  /* 0x0000006000457202 */ /* 0x000fce0000000f00 */
[----:B------:R-:W-:Y:S05]  /*b240*/  WARPSYNC.COLLECTIVE R92, `(.L_x_205) ;  /* 0x000000005c087348 */ /* 0x000fea0003c00000 */
[----:B------:R0:W1:Y:S02]  /*b250*/  SHFL.IDX P0, R96, R101, R94, R99 ;  /* 0x0000005e65607389 */ /* 0x0000640000000063 */
[----:B01----:R-:W-:Y:S05]  /*b260*/  ENDCOLLECTIVE ;  /* 0x000000000000791b */ /* 0x003fea0003800000 */
.L_x_205:
[----:B------:R-:W-:Y:S02]  /*b270*/  MOV R101, R84 ;  /* 0x0000005400657202 */ /* 0x000fe40000000f00 */
[----:B------:R-:W-:-:S07]  /*b280*/  MOV R71, R96 ;  /* 0x0000006000477202 */ /* 0x000fce0000000f00 */
[----:B------:R-:W-:Y:S05]  /*b290*/  WARPSYNC.COLLECTIVE R92, `(.L_x_206) ;  /* 0x000000005c087348 */ /* 0x000fea0003c00000 */
[----:B------:R0:W1:Y:S02]  /*b2a0*/  SHFL.IDX P0, R96, R101, R94, R99 ;  /* 0x0000005e65607389 */ /* 0x0000640000000063 */
[----:B01----:R-:W-:Y:S05]  /*b2b0*/  ENDCOLLECTIVE ;  /* 0x000000000000791b */ /* 0x003fea0003800000 */
.L_x_206:
[----:B------:R-:W-:Y:S02]  /*b2c0*/  MOV R101, R85 ;  /* 0x0000005500657202 */ /* 0x000fe40000000f00 */
[----:B------:R-:W-:-:S07]  /*b2d0*/  MOV R73, R96 ;  /* 0x0000006000497202 */ /* 0x000fce0000000f00 */
[----:B------:R-:W-:Y:S05]  /*b2e0*/  WARPSYNC.COLLECTIVE R92, `(.L_x_207) ;  /* 0x000000005c087348 */ /* 0x000fea0003c00000 */
[----:B------:R0:W1:Y:S02]  /*b2f0*/  SHFL.IDX P0, R96, R101, R94, R99 ;  /* 0x0000005e65607389 */ /* 0x0000640000000063 */
[----:B01----:R-:W-:Y:S05]  /*b300*/  ENDCOLLECTIVE ;  /* 0x000000000000791b */ /* 0x003fea0003800000 */
.L_x_207:
[----:B------:R-:W-:Y:S02]  /*b310*/  MOV R101, R86 ;  /* 0x0000005600657202 */ /* 0x000fe40000000f00 */
[----:B------:R-:W-:-:S07]  /*b320*/  MOV R75, R96 ;  /* 0x00000060004b7202 */ /* 0x000fce0000000f00 */
[----:B------:R-:W-:Y:S05]  /*b330*/  WARPSYNC.COLLECTIVE R92, `(.L_x_208) ;  /* 0x000000005c087348 */ /* 0x000fea0003c00000 */
[----:B------:R0:W1:Y:S02]  /*b340*/  SHFL.IDX P0, R96, R101, R94, R99 ;  /* 0x0000005e65607389 */ /* 0x0000640000000063 */
[----:B01----:R-:W-:Y:S05]  /*b350*/  ENDCOLLECTIVE ;  /* 0x000000000000791b */ /* 0x003fea0003800000 */
.L_x_208:
[----:B------:R-:W-:Y:S01]  /*b360*/  FADD R74, R77, R74 ;  /* 0x0000004a4d4a7221 */ /* 0x000fe20000000000 */
[----:B------:R-:W-:Y:S02]  /*b370*/  MOV R101, R12 ;  /* 0x0000000c00657202 */ /* 0x000fe40000000f00 */
[----:B------:R-:W-:-:S07]  /*b380*/  MOV R77, R96 ;  /* 0x00000060004d7202 */ /* 0x000fce0000000f00 */
[----:B------:R-:W-:Y:S05]  /*b390*/  WARPSYNC.COLLECTIVE R92, `(.L_x_209) ;  /* 0x000000005c087348 */ /* 0x000fea0003c00000 */
[----:B------:R0:W1:Y:S02]  /*b3a0*/  SHFL.IDX P0, R96, R101, R94, R99 ;  /* 0x0000005e65607389 */ /* 0x0000640000000063 */
[----:B01----:R-:W-:Y:S05]  /*b3b0*/  ENDCOLLECTIVE ;  /* 0x000000000000791b */ /* 0x003fea0003800000 */
.L_x_209:
[----:B------:R-:W-:Y:S01]  /*b3c0*/  FADD R104, R79, R104 ;  /* 0x000000684f687221 */ /* 0x000fe20000000000 */
[----:B------:R-:W-:Y:S02]  /*b3d0*/  MOV R101, R14 ;  /* 0x0000000e00657202 */ /* 0x000fe40000000f00 */
[----:B------:R-:W-:-:S07]  /*b3e0*/  MOV R79, R96 ;  /* 0x00000060004f7202 */ /* 0x000fce0000000f00 */
[----:B------:R-:W-:Y:S05]  /*b3f0*/  WARPSYNC.COLLECTIVE R92, `(.L_x_210) ;  /* 0x000000005c087348 */ /* 0x000fea0003c00000 */
[----:B------:R0:W1:Y:S02]  /*b400*/  SHFL.IDX P0, R96, R101, R94, R99 ;  /* 0x0000005e65607389 */ /* 0x0000640000000063 */
[----:B01----:R-:W-:Y:S05]  /*b410*/  ENDCOLLECTIVE ;  /* 0x000000000000791b */ /* 0x003fea0003800000 */
.L_x_210:
[----:B------:R-:W-:Y:S01]  /*b420*/  FFMA R114, R19, R80, R81 ;  /* 0x0000005013727223 */ /* 0x000fe20000000051 */
[----:B------:R-:W-:Y:S02]  /*b430*/  MOV R101, R16 ;  /* 0x0000001000657202 */ /* 0x000fe40000000f00 */
[----:B------:R-:W-:-:S07]  /*b440*/  MOV R81, R96 ;  /* 0x0000006000517202 */ /* 0x000fce0000000f00 */
[----:B------:R-:W-:Y:S05]  /*b450*/  WARPSYNC.COLLECTIVE R92, `(.L_x_211) ;  /* 0x000000005c087348 */ /* 0x000fea0003c00000 */
[----:B------:R0:W1:Y:S02]  /*b460*/  SHFL.IDX P0, R96, R101, R94, R99 ;  /* 0x0000005e65607389 */ /* 0x0000640000000063 */
[----:B01----:R-:W-:Y:S05]  /*b470*/  ENDCOLLECTIVE ;  /* 0x000000000000791b */ /* 0x003fea0003800000 */
.L_x_211:
[----:B------:R-:W-:Y:S02]  /*b480*/  MOV R101, R18 ;  /* 0x0000001200657202 */ /* 0x000fe40000000f00 */
[----:B------:R-:W-:-:S07]  /*b490*/  MOV R83, R96 ;  /* 0x0000006000537202 */ /* 0x000fce0000000f00 */
[----:B------:R-:W-:Y:S05]  /*b4a0*/  WARPSYNC.COLLECTIVE R92, `(.L_x_212) ;  /* 0x000000005c087348 */ /* 0x000fea0003c00000 */
[----:B------:R0:W1:Y:S02]  /*b4b0*/  SHFL.IDX P0, R96, R101, R94, R99 ;  /* 0x0000005e65607389 */ /* 0x0000640000000063 */
[----:B01----:R-:W-:Y:S05]  /*b4c0*/  ENDCOLLECTIVE ;  /* 0x000000000000791b */ /* 0x003fea0003800000 */
.L_x_212:
[----:B------:R-:W-:Y:S02]  /*b4d0*/  MOV R101, R20 ;  /* 0x0000001400657202 */ /* 0x000fe40000000f00 */
[----:B------:R-:W-:-:S07]  /*b4e0*/  MOV R39, R96 ;  /* 0x0000006000277202 */ /* 0x000fce0000000f00 */
[----:B------:R-:W-:Y:S05]  /*b4f0*/  WARPSYNC.COLLECTIVE R92, `(.L_x_213) ;  /* 0x000000005c087348 */ /* 0x000fea0003c00000 */
[----:B------:R0:W1:Y:S02]  /*b500*/  SHFL.IDX P0, R96, R101, R94, R99 ;  /* 0x0000005e65607389 */ /* 0x0000640000000063 */
[----:B01----:R-:W-:Y:S05]  /*b510*/  ENDCOLLECTIVE ;  /* 0x000000000000791b */ /* 0x003fea0003800000 */
.L_x_213:
[-C--:B------:R-:W-:Y:S01]  /*b520*/  FFMA R78, R19, R33.reuse, R78 ;  /* 0x00000021134e7223 */ /* 0x080fe2000000004e */
[----:B------:R-:W-:Y:S01]  /*b530*/  FFMA R30, R21, R33, R30 ;  /* 0x00000021151e7223 */ /* 0x000fe2000000001e */
[----:B------:R-:W-:Y:S02]  /*b540*/  MOV R101, R23 ;  /* 0x0000001700657202 */ /* 0x000fe40000000f00 */
[----:B------:R-:W-:-:S07]  /*b550*/  MOV R33, R96 ;  /* 0x0000006000217202 */ /* 0x000fce0000000f00 */
[----:B------:R-:W-:Y:S05]  /*b560*/  WARPSYNC.COLLECTIVE R92, `(.L_x_214) ;  /* 0x000000005c087348 */ /* 0x000fea0003c00000 */
[----:B------:R0:W1:Y:S02]  /*b570*/  SHFL.IDX P0, R96, R101, R94, R99 ;  /* 0x0000005e65607389 */ /* 0x0000640000000063 */
[----:B01----:R-:W-:Y:S05]  /*b580*/  ENDCOLLECTIVE ;  /* 0x000000000000791b */ /* 0x003fea0003800000 */
.L_x_214:
[----:B------:R-:W-:Y:S01]  /*b590*/  FFMA R110, R19, R100, R31 ;  /* 0x00000064136e7223 */ /* 0x000fe2000000001f */
[----:B------:R-:W-:Y:S02]  /*b5a0*/  MOV R101, R6 ;  /* 0x0000000600657202 */ /* 0x000fe40000000f00 */
[----:B------:R-:W-:-:S07]  /*b5b0*/  MOV R31, R96 ;  /* 0x00000060001f7202 */ /* 0x000fce0000000f00 */
[----:B------:R-:W-:Y:S05]  /*b5c0*/  WARPSYNC.COLLECTIVE R92, `(.L_x_215) ;  /* 0x000000005c087348 */ /* 0x000fea0003c00000 */
[----:B------:R0:W1:Y:S02]  /*b5d0*/  SHFL.IDX P0, R96, R101, R94, R99 ;  /* 0x0000005e65607389 */ /* 0x0000640000000063 */
[----:B01----:R-:W-:Y:S05]  /*b5e0*/  ENDCOLLECTIVE ;  /* 0x000000000000791b */ /* 0x003fea0003800000 */
.L_x_215:
[C---:B------:R-:W-:Y:S01]  /*b5f0*/  FFMA R50, R19.reuse, R41, R50 ;  /* 0x0000002913327223 */ /* 0x040fe20000000032 */
[C---:B------:R-:W-:Y:S01]  /*b600*/  FFMA R54, R19.reuse, R43, R54 ;  /* 0x0000002b13367223 */ /* 0x040fe20000000036 */
[C---:B------:R-:W-:Y:S01]  /*b610*/  FFMA R58, R19.reuse, R45, R58 ;  /* 0x0000002d133a7223 */ /* 0x040fe2000000003a */
[C---:B------:R-:W-:Y:S01]  /*b620*/  FFMA R64, R19.reuse, R106, R64 ;  /* 0x0000006a13407223 */ /* 0x040fe20000000040 */
[C---:B------:R-:W-:Y:S01]  /*b630*/  FFMA R66, R19.reuse, R108, R66 ;  /* 0x0000006c13427223 */ /* 0x040fe20000000042 */
[C---:B------:R-:W-:Y:S01]  /*b640*/  FFMA R76, R19.reuse, R35, R76 ;  /* 0x00000023134c7223 */ /* 0x040fe2000000004c */
[----:B------:R-:W-:Y:S01]  /*b650*/  FFMA R104, R19, R27, R104 ;  /* 0x0000001b13687223 */ /* 0x000fe20000000068 */
[----:B------:R-:W-:Y:S02]  /*b660*/  MOV R101, R13 ;  /* 0x0000000d00657202 */ /* 0x000fe40000000f00 */
[----:B------:R-:W-:-:S07]  /*b670*/  MOV R19, R96 ;  /* 0x0000006000137202 */ /* 0x000fce0000000f00 */
[----:B------:R-:W-:Y:S05]  /*b680*/  WARPSYNC.COLLECTIVE R92, `(.L_x_216) ;  /* 0x000000005c087348 */ /* 0x000fea0003c00000 */
[----:B------:R0:W1:Y:S02]  /*b690*/  SHFL.IDX P0, R96, R101, R94, R99 ;  /* 0x0000005e65607389 */ /* 0x0000640000000063 */
[----:B01----:R-:W-:Y:S05]  /*b6a0*/  ENDCOLLECTIVE ;  /* 0x000000000000791b */ /* 0x003fea0003800000 */
.L_x_216:
[----:B------:R-:W-:Y:S02]  /*b6b0*/  MOV R101, R10 ;  /* 0x0000000a00657202 */ /* 0x000fe40000000f00 */
[----:B------:R-:W-:-:S07]  /*b6c0*/  MOV R15, R96 ;  /* 0x00000060000f7202 */ /* 0x000fce0000000f00 */
[----:B------:R-:W-:Y:S05]  /*b6d0*/  WARPSYNC.COLLECTIVE R92, `(.L_x_217) ;  /* 0x000000005c087348 */ /* 0x000fea0003c00000 */
[----:B------:R0:W1:Y:S02]  /*b6e0*/  SHFL.IDX P0, R96, R101, R94, R99 ;  /* 0x0000005e65607389 */ /* 0x0000640000000063 */
[----:B01----:R-:W-:Y:S05]  /*b6f0*/  ENDCOLLECTIVE ;  /* 0x000000000000791b */ /* 0x003fea0003800000 */
.L_x_217:
[----:B------:R-:W-:Y:S02]  /*b700*/  MOV R101, R90 ;  /* 0x0000005a00657202 */ /* 0x000fe40000000f00 */
[----:B------:R-:W-:-:S07]  /*b710*/  MOV R3, R96 ;  /* 0x0000006000037202 */ /* 0x000fce0000000f00 */
[----:B------:R-:W-:Y:S05]  /*b720*/  WARPSYNC.COLLECTIVE R92, `(.L_x_218) ;  /* 0x000000005c087348 */ /* 0x000fea0003c00000 */
[----:B------:R0:W1:Y:S02]  /*b730*/  SHFL.IDX P0, R96, R101, R94, R99 ;  /* 0x0000005e65607389 */ /* 0x0000640000000063 */
[----:B01----:R-:W-:Y:S05]  /*b740*/  ENDCOLLECTIVE ;  /* 0x000000000000791b */ /* 0x003fea0003800000 */
.L_x_218:
[----:B------:R-:W-:Y:S01]  /*b750*/  FFMA R74, R21, R35, R74 ;  /* 0x00000023154a7223 */ /* 0x000fe2000000004a */
[----:B------:R-:W-:Y:S02]  /*b760*/  IADD3 R94, PT, PT, R26, 0x3, RZ ;  /* 0x000000031a5e7810 */ /* 0x000fe40007ffe0ff */
[----:B------:R-:W-:Y:S02]  /*b770*/  MOV R101, R24 ;  /* 0x0000001800657202 */ /* 0x000fe40000000f00 */
[----:B------:R-:W-:-:S07]  /*b780*/  MOV R35, R96 ;  /* 0x0000006000237202 */ /* 0x000fce0000000f00 */
[----:B------:R-:W-:Y:S05]  /*b790*/  WARPSYNC.COLLECTIVE R92, `(.L_x_219) ;  /* 0x000000005c087348 */ /* 0x000fea0003c00000 */
[----:B------:R0:W1:Y:S02]  /*b7a0*/  SHFL.IDX P0, R96, R101, R94, R99 ;  /* 0x0000005e65607389 */ /* 0x0000640000000063 */
[----:B01----:R-:W-:Y:S05]  /*b7b0*/  ENDCOLLECTIVE ;  /* 0x000000000000791b */ /* 0x003fea0003800000 */
.L_x_219:
        /* <DEDUP_REMOVED lines=8> */
.L_x_220:
[----:B------:R-:W-:Y:S02]  /*b840*/  MOV R101, R22 ;  /* 0x0000001600657202 */ /* 0x000fe40000000f00 */
[----:B------:R-:W-:-:S07]  /*b850*/  MOV R4, R96 ;  /* 0x0000006000047202 */ /* 0x000fce0000000f00 */
[----:B------:R-:W-:Y:S05]  /*b860*/  WARPSYNC.COLLECTIVE R92, `(.L_x_221) ;  /* 0x000000005c087348 */ /* 0x000fea0003c00000 */
[----:B------:R0:W1:Y:S02]  /*b870*/  SHFL.IDX P0, R96, R101, R94, R99 ;  /* 0x0000005e65607389 */ /* 0x0000640000000063 */
[----:B01----:R-:W-:Y:S05]  /*b880*/  ENDCOLLECTIVE ;  /* 0x000000000000791b */ /* 0x003fea0003800000 */
.L_x_221:
[----:B------:R-:W-:Y:S02]  /*b890*/  MOV R101, R82 ;  /* 0x0000005200657202 */ /* 0x000fe40000000f00 */
[----:B------:R-:W-:-:S07]  /*b8a0*/  MOV R26, R96 ;  /* 0x00000060001a7202 */ /* 0x000fce0000000f00 */
[----:B------:R-:W-:Y:S05]  /*b8b0*/  WARPSYNC.COLLECTIVE R92, `(.L_x_222) ;  /* 0x000000005c087348 */ /* 0x000fea0003c00000 */
[----:B------:R0:W1:Y:S02]  /*b8c0*/  SHFL.IDX P0, R96, R101, R94, R99 ;  /* 0x0000005e65607389 */ /* 0x0000640000000063 */
[----:B01----:R-:W-:Y:S05]  /*b8d0*/  ENDCOLLECTIVE ;  /* 0x000000000000791b */ /* 0x003fea0003800000 */
.L_x_222:
        /* <DEDUP_REMOVED lines=8> */
[----:B------:R-:W-:Y:S02]  /*b960*/  MOV R101, R84 ;  /* 0x0000005400657202 */ /* 0x000fe40000000f00 */
[----:B------:R-:W-:-:S07]  /*b970*/  MOV R54, R96 ;  /* 0x0000006000367202 */ /* 0x000fce0000000f00 */
[----:B------:R-:W-:Y:S05]  /*b980*/  WARPSYNC.COLLECTIVE R92, `(.L_x_223) ;  /* 0x000000005c087348 */ /* 0x000fea0003c00000 */
[----:B------:R0:W1:Y:S02]  /*b990*/  SHFL.IDX P0, R96, R101, R94, R99 ;  /* 0x0000005e65607389 */ /* 0x0000640000000063 */
[----:B01----:R-:W-:Y:S05]  /*b9a0*/  ENDCOLLECTIVE ;  /* 0x000000000000791b */ /* 0x003fea0003800000 */
.L_x_223:
[-C--:B------:R-:W-:Y:S01]  /*b9b0*/  FFMA R53, R17, R39.reuse, R72 ;  /* 0x0000002711357223 */ /* 0x080fe20000000048 */
[----:B------:R-:W-:Y:S01]  /*b9c0*/  FFMA R118, R25, R39, R118 ;  /* 0x0000002719767223 */ /* 0x000fe20000000076 */
[----:B------:R-:W-:Y:S02]  /*b9d0*/  MOV R101, R85 ;  /* 0x0000005500657202 */ /* 0x000fe40000000f00 */
[----:B------:R-:W-:-:S07]  /*b9e0*/  MOV R39, R96 ;  /* 0x0000006000277202 */ /* 0x000fce0000000f00 */
[----:B------:R-:W-:Y:S05]  /*b9f0*/  WARPSYNC.COLLECTIVE R92, `(.L_x_224) ;  /* 0x000000005c087348 */ /* 0x000fea0003c00000 */
[----:B------:R0:W1:Y:S02]  /*ba00*/  SHFL.IDX P0, R96, R101, R94, R99 ;  /* 0x0000005e65607389 */ /* 0x0000640000000063 */
[----:B01----:R-:W-:Y:S05]  /*ba10*/  ENDCOLLECTIVE ;  /* 0x000000000000791b */ /* 0x003fea0003800000 */
.L_x_224:
[----:B------:R-:W-:Y:S01]  /*ba20*/  FFMA R41, R17, R75, R62 ;  /* 0x0000004b11297223 */ /* 0x000fe2000000003e */
[----:B------:R-:W-:Y:S02]  /*ba30*/  MOV R101, R86 ;  /* 0x0000005600657202 */ /* 0x000fe40000000f00 */
[----:B------:R-:W-:-:S07]  /*ba40*/  MOV R62, R96 ;  /* 0x00000060003e7202 */ /* 0x000fce0000000f00 */
[----:B------:R-:W-:Y:S05]  /*ba50*/  WARPSYNC.COLLECTIVE R92, `(.L_x_225) ;  /* 0x000000005c087348 */ /* 0x000fea0003c00000 */
[----:B------:R0:W1:Y:S02]  /*ba60*/  SHFL.IDX P0, R96, R101, R94, R99 ;  /* 0x0000005e65607389 */ /* 0x0000640000000063 */
[----:B01----:R-:W-:Y:S05]  /*ba70*/  ENDCOLLECTIVE ;  /* 0x000000000000791b */ /* 0x003fea0003800000 */
.L_x_225:
[----:B------:R-:W-:Y:S01]  /*ba80*/  FFMA R45, R17, R77, R64 ;  /* 0x0000004d112d7223 */ /* 0x000fe20000000040 */
[----:B------:R-:W-:Y:S02]  /*ba90*/  MOV R101, R12 ;  /* 0x0000000c00657202 */ /* 0x000fe40000000f00 */
[----:B------:R-:W-:-:S07]  /*baa0*/  MOV R64, R96 ;  /* 0x0000006000407202 */ /* 0x000fce0000000f00 */
[----:B------:R-:W-:Y:S05]  /*bab0*/  WARPSYNC.COLLECTIVE R92, `(.L_x_226) ;  /* 0x000000005c087348 */ /* 0x000fea0003c00000 */
[----:B------:R0:W1:Y:S02]  /*bac0*/  SHFL.IDX P0, R96, R101, R94, R99 ;  /* 0x0000005e65607389 */ /* 0x0000640000000063 */
[----:B01----:R-:W-:Y:S05]  /*bad0*/  ENDCOLLECTIVE ;  /* 0x000000000000791b */ /* 0x003fea0003800000 */
.L_x_226:
[----:B------:R-:W-:Y:S01]  /*bae0*/  FFMA R47, R17, R79, R66 ;  /* 0x0000004f112f7223 */ /* 0x000fe20000000042 */
[----:B------:R-:W-:Y:S02]  /*baf0*/  MOV R101, R14 ;  /* 0x0000000e00657202 */ /* 0x000fe40000000f00 */
[----:B------:R-:W-:-:S07]  /*bb00*/  MOV R66, R96 ;  /* 0x0000006000427202 */ /* 0x000fce0000000f00 */
[----:B------:R-:W-:Y:S05]  /*bb10*/  WARPSYNC.COLLECTIVE R92, `(.L_x_227) ;  /* 0x000000005c087348 */ /* 0x000fea0003c00000 */
[----:B------:R0:W1:Y:S02]  /*bb20*/  SHFL.IDX P0, R96, R101, R94, R99 ;  /* 0x0000005e65607389 */ /* 0x0000640000000063 */
[----:B01----:R-:W-:Y:S05]  /*bb30*/  ENDCOLLECTIVE ;  /* 0x000000000000791b */ /* 0x003fea0003800000 */
.L_x_227:
[----:B------:R-:W-:Y:S01]  /*bb40*/  FFMA R49, R17, R81, R68 ;  /* 0x0000005111317223 */ /* 0x000fe20000000044 */
[----:B------:R-:W-:Y:S02]  /*bb50*/  MOV R101, R16 ;  /* 0x0000001000657202 */ /* 0x000fe40000000f00 */
[----:B------:R-:W-:-:S07]  /*bb60*/  MOV R68, R96 ;  /* 0x0000006000447202 */ /* 0x000fce0000000f00 */
[----:B------:R-:W-:Y:S05]  /*bb70*/  WARPSYNC.COLLECTIVE R92, `(.L_x_228) ;  /* 0x000000005c087348 */ /* 0x000fea0003c00000 */
[----:B------:R0:W1:Y:S02]  /*bb80*/  SHFL.IDX P0, R96, R101, R94, R99 ;  /* 0x0000005e65607389 */ /* 0x0000640000000063 */
[----:B01----:R-:W-:Y:S05]  /*bb90*/  ENDCOLLECTIVE ;  /* 0x000000000000791b */ /* 0x003fea0003800000 */
.L_x_228:
[----:B------:R-:W-:Y:S01]  /*bba0*/  FFMA R51, R17, R83, R70 ;  /* 0x0000005311337223 */ /* 0x000fe20000000046 */
[----:B------:R-:W-:Y:S02]  /*bbb0*/  MOV R101, R18 ;  /* 0x0000001200657202 */ /* 0x000fe40000000f00 */
[----:B------:R-:W-:-:S07]  /*bbc0*/  MOV R70, R96 ;  /* 0x0000006000467202 */ /* 0x000fce0000000f00 */
[----:B------:R-:W-:Y:S05]  /*bbd0*/  WARPSYNC.COLLECTIVE R92, `(.L_x_229) ;  /* 0x000000005c087348 */ /* 0x000fea0003c00000 */
[----:B------:R0:W1:Y:S02]  /*bbe0*/  SHFL.IDX P0, R96, R101, R94, R99 ;  /* 0x0000005e65607389 */ /* 0x0000640000000063 */
[----:B01----:R-:W-:Y:S05]  /*bbf0*/  ENDCOLLECTIVE ;  /* 0x000000000000791b */ /* 0x003fea0003800000 */
.L_x_229:
[----:B------:R-:W-:Y:S02]  /*bc00*/  MOV R101, R20 ;  /* 0x0000001400657202 */ /* 0x000fe40000000f00 */
[----:B------:R-:W-:-:S07]  /*bc10*/  MOV R72, R96 ;  /* 0x0000006000487202 */ /* 0x000fce0000000f00 */
[----:B------:R-:W-:Y:S05]  /*bc20*/  WARPSYNC.COLLECTIVE R92, `(.L_x_230) ;  /* 0x000000005c087348 */ /* 0x000fea0003c00000 */
[----:B------:R0:W1:Y:S02]  /*bc30*/  SHFL.IDX P0, R96, R101, R94, R99 ;  /* 0x0000005e65607389 */ /* 0x0000640000000063 */
[----:B01----:R-:W-:Y:S05]  /*bc40*/  ENDCOLLECTIVE ;  /* 0x000000000000791b */ /* 0x003fea0003800000 */
.L_x_230:
[-C--:B------:R-:W-:Y:S01]  /*bc50*/  FFMA R46, R8, R4.reuse, R43 ;  /* 0x00000004082e7223 */ /* 0x080fe2000000002b */
[----:B------:R-:W-:Y:S01]  /*bc60*/  FFMA R48, R9, R4, R48 ;  /* 0x0000000409307223 */ /* 0x000fe20000000030 */
[----:B------:R-:W-:Y:S02]  /*bc70*/  MOV R101, R23 ;  /* 0x0000001700657202 */ /* 0x000fe40000000f00 */
[----:B------:R-:W-:-:S07]  /*bc80*/  MOV R4, R96 ;  /* 0x0000006000047202 */ /* 0x000fce0000000f00 */
[----:B------:R-:W-:Y:S05]  /*bc90*/  WARPSYNC.COLLECTIVE R92, `(.L_x_231) ;  /* 0x000000005c087348 */ /* 0x000fea0003c00000 */
[----:B------:R0:W1:Y:S02]  /*bca0*/  SHFL.IDX P0, R96, R101, R94, R99 ;  /* 0x0000005e65607389 */ /* 0x0000640000000063 */
[----:B01----:R-:W-:Y:S05]  /*bcb0*/  ENDCOLLECTIVE ;  /* 0x000000000000791b */ /* 0x003fea0003800000 */
.L_x_231:
[----:B------:R-:W-:Y:S01]  /*bcc0*/  FFMA R57, R17, R31, R76 ;  /* 0x0000001f11397223 */ /* 0x000fe2000000004c */
[----:B------:R-:W-:Y:S02]  /*bcd0*/  MOV R101, R6 ;  /* 0x0000000600657202 */ /* 0x000fe40000000f00 */
[----:B------:R-:W-:-:S07]  /*bce0*/  MOV R76, R96 ;  /* 0x00000060004c7202 */ /* 0x000fce0000000f00 */
[----:B------:R-:W-:Y:S05]  /*bcf0*/  WARPSYNC.COLLECTIVE R92, `(.L_x_232) ;  /* 0x000000005c087348 */ /* 0x000fea0003c00000 */
[----:B------:R0:W1:Y:S02]  /*bd00*/  SHFL.IDX P0, R96, R101, R94, R99 ;  /* 0x0000005e65607389 */ /* 0x0000640000000063 */
[----:B01----:R-:W-:Y:S05]  /*bd10*/  ENDCOLLECTIVE ;  /* 0x000000000000791b */ /* 0x003fea0003800000 */
.L_x_232:
[-C--:B------:R-:W-:Y:S01]  /*bd20*/  FFMA R27, R17, R69.reuse, R50 ;  /* 0x00000045111b7223 */ /* 0x080fe20000000032 */
[----:B------:R-:W-:-:S03]  /*bd30*/  FFMA R52, R25, R69, R52 ;  /* 0x0000004519347223 */ /* 0x000fc60000000034 */
[-C--:B------:R-:W-:Y:S01]  /*bd40*/  FFMA R50, R8, R26.reuse, R27 ;  /* 0x0000001a08327223 */ /* 0x080fe2000000001b */
[----:B------:R-:W-:Y:S01]  /*bd50*/  FFMA R52, R9, R26, R52 ;  /* 0x0000001a09347223 */ /* 0x000fe20000000034 */
[----:B------:R-:W-:Y:S02]  /*bd60*/  MOV R101, R13 ;  /* 0x0000000d00657202 */ /* 0x000fe40000000f00 */
[----:B------:R-:W-:-:S07]  /*bd70*/  MOV R26, R96 ;  /* 0x00000060001a7202 */ /* 0x000fce0000000f00 */
[----:B------:R-:W-:Y:S05]  /*bd80*/  WARPSYNC.COLLECTIVE R92, `(.L_x_233) ;  /* 0x000000005c087348 */ /* 0x000fea0003c00000 */
[----:B------:R0:W1:Y:S02]  /*bd90*/  SHFL.IDX P0, R96, R101, R94, R99 ;  /* 0x0000005e65607389 */ /* 0x0000640000000063 */
[----:B01----:R-:W-:Y:S05]  /*bda0*/  ENDCOLLECTIVE ;  /* 0x000000000000791b */ /* 0x003fea0003800000 */
.L_x_233:
[----:B------:R-:W-:Y:S02]  /*bdb0*/  MOV R101, R10 ;  /* 0x0000000a00657202 */ /* 0x000fe40000000f00 */
[----:B------:R-:W-:-:S07]  /*bdc0*/  MOV R80, R96 ;  /* 0x0000006000507202 */ /* 0x000fce0000000f00 */
[----:B------:R-:W-:Y:S05]  /*bdd0*/  WARPSYNC.COLLECTIVE R92, `(.L_x_234) ;  /* 0x000000005c087348 */ /* 0x000fea0003c00000 */
[----:B------:R0:W1:Y:S02]  /*bde0*/  SHFL.IDX P0, R96, R101, R94, R99 ;  /* 0x0000005e65607389 */ /* 0x0000640000000063 */
[----:B01----:R-:W-:Y:S05]  /*bdf0*/  ENDCOLLECTIVE ;  /* 0x000000000000791b */ /* 0x003fea0003800000 */
.L_x_234:
[-C--:B------:R-:W-:Y:S01]  /*be00*/  FFMA R65, R17, R15.reuse, R104 ;  /* 0x0000000f11417223 */ /* 0x080fe20000000068 */
[----:B------:R-:W-:Y:S01]  /*be10*/  FFMA R32, R25, R15, R32 ;  /* 0x0000000f19207223 */ /* 0x000fe20000000020 */
[-C--:B------:R-:W-:Y:S01]  /*be20*/  FFMA R67, R17, R3.reuse, R110 ;  /* 0x0000000311437223 */ /* 0x080fe2000000006e */
[C---:B------:R-:W-:Y:S01]  /*be30*/  FFMA R100, R25.reuse, R3, R100 ;  /* 0x0000000319647223 */ /* 0x040fe20000000064 */
[----:B------:R-:W-:Y:S01]  /*be40*/  FFMA R108, R25, R79, R108 ;  /* 0x0000004f196c7223 */ /* 0x000fe2000000006c */
[CC--:B------:R-:W-:Y:S01]  /*be50*/  FFMA R79, R8.reuse, R80.reuse, R65 ;  /* 0x00000050084f7223 */ /* 0x0c0fe20000000041 */
[C---:B------:R-:W-:Y:S01]  /*be60*/  FFMA R32, R9.reuse, R80, R32 ;  /* 0x0000005009207223 */ /* 0x040fe20000000020 */
[----:B------:R-:W-:Y:S01]  /*be70*/  MOV R101, R90 ;  /* 0x0000005a00657202 */ /* 0x000fe20000000f00 */
[-C--:B------:R-:W-:Y:S01]  /*be80*/  FFMA R80, R8, R96.reuse, R67 ;  /* 0x0000006008507223 */ /* 0x080fe20000000043 */
[----:B------:R-:W-:-:S07]  /*be90*/  FFMA R100, R9, R96, R100 ;  /* 0x0000006009647223 */ /* 0x000fce0000000064 */
[----:B------:R-:W-:Y:S05]  /*bea0*/  WARPSYNC.COLLECTIVE R92, `(.L_x_235) ;  /* 0x000000005c087348 */ /* 0x000fea0003c00000 */
[----:B------:R0:W1:Y:S02]  /*beb0*/  SHFL.IDX P0, R96, R101, R94, R99 ;  /* 0x0000005e65607389 */ /* 0x0000640000000063 */
[----:B01----:R-:W-:Y:S05]  /*bec0*/  ENDCOLLECTIVE ;  /* 0x000000000000791b */ /* 0x003fea0003800000 */
.L_x_235:
[C---:B------:R-:W-:Y:S01]  /*bed0*/  FFMA R34, R25.reuse, R75, R34 ;  /* 0x0000004b19227223 */ /* 0x040fe20000000022 */
[----:B------:R-:W-:Y:S01]  /*bee0*/  FFMA R106, R25, R77, R106 ;  /* 0x0000004d196a7223 */ /* 0x000fe2000000006a */
[----:B------:R-:W-:Y:S01]  /*bef0*/  FFMA R55, R17, R33, R98 ;  /* 0x0000002111377223 */ /* 0x000fe20000000062 */
[----:B------:R-:W-:Y:S01]  /*bf00*/  FFMA R56, R25, R71, R56 ;  /* 0x0000004719387223 */ /* 0x000fe20000000038 */
[----:B------:R-:W-:Y:S01]  /*bf10*/  FFMA R63, R17, R19, R78 ;  /* 0x00000013113f7223 */ /* 0x000fe2000000004e */
[C---:B------:R-:W-:Y:S01]  /*bf20*/  FFMA R112, R25.reuse, R81, R112 ;  /* 0x0000005119707223 */ /* 0x040fe20000000070 */
[C---:B------:R-:W-:Y:S01]  /*bf30*/  FFMA R116, R25.reuse, R83, R116 ;  /* 0x0000005319747223 */ /* 0x040fe20000000074 */
[----:B------:R-:W-:Y:S01]  /*bf40*/  FFMA R74, R25, R31, R74 ;  /* 0x0000001f194a7223 */ /* 0x000fe2000000004a */
[C---:B------:R-:W-:Y:S01]  /*bf50*/  FFMA R21, R8.reuse, R54, R21 ;  /* 0x0000003608157223 */ /* 0x040fe20000000015 */
[CC--:B------:R-:W-:Y:S01]  /*bf60*/  FFMA R41, R8.reuse, R62.reuse, R41 ;  /* 0x0000003e08297223 */ /* 0x0c0fe20000000029 */
[C---:B------:R-:W-:Y:S01]  /*bf70*/  FFMA R34, R9.reuse, R62, R34 ;  /* 0x0000003e09227223 */ /* 0x040fe20000000022 */
[CC--:B------:R-:W-:Y:S01]  /*bf80*/  FFMA R45, R8.reuse, R64.reuse, R45 ;  /* 0x00000040082d7223 */ /* 0x0c0fe2000000002d */
[C---:B------:R-:W-:Y:S01]  /*bf90*/  FFMA R106, R9.reuse, R64, R106 ;  /* 0x00000040096a7223 */ /* 0x040fe2000000006a */
[CC--:B------:R-:W-:Y:S01]  /*bfa0*/  FFMA R47, R8.reuse, R66.reuse, R47 ;  /* 0x00000042082f7223 */ /* 0x0c0fe2000000002f */
[----:B------:R-:W-:Y:S01]  /*bfb0*/  FFMA R108, R9, R66, R108 ;  /* 0x00000042096c7223 */ /* 0x000fe2000000006c */
[C---:B------:R-:W-:Y:S01]  /*bfc0*/  FFMA R49, R8.reuse, R68, R49 ;  /* 0x0000004408317223 */ /* 0x040fe20000000031 */
[C---:B------:R-:W-:Y:S01]  /*bfd0*/  FFMA R51, R8.reuse, R70, R51 ;  /* 0x0000004608337223 */ /* 0x040fe20000000033 */
        /* <DEDUP_REMOVED lines=9> */
[C---:B------:R-:W-:Y:S01]  /*c070*/  FFMA R56, R9.reuse, R54, R56 ;  /* 0x0000003609387223 */ /* 0x040fe20000000038 */
[C---:B------:R-:W-:Y:S01]  /*c080*/  FFMA R69, R9.reuse, R68, R112 ;  /* 0x0000004409457223 */ /* 0x040fe20000000070 */
[C---:B------:R-:W-:Y:S01]  /*c090*/  FFMA R71, R9.reuse, R70, R116 ;  /* 0x0000004609477223 */ /* 0x040fe20000000074 */
[C---:B------:R-:W-:Y:S01]  /*c0a0*/  FFMA R73, R9.reuse, R72, R118 ;  /* 0x0000004809497223 */ /* 0x040fe20000000076 */
[----:B------:R-:W-:Y:S01]  /*c0b0*/  FFMA R77, R9, R76, R74 ;  /* 0x0000004c094d7223 */ /* 0x000fe2000000004a */
[----:B------:R-:W-:Y:S01]  /*c0c0*/  FFMA R78, R8, R26, R63 ;  /* 0x0000001a084e7223 */ /* 0x000fe2000000003f */
[-C--:B------:R-:W-:Y:S01]  /*c0d0*/  FFMA R17, R17, R35.reuse, R114 ;  /* 0x0000002311117223 */ /* 0x080fe20000000072 */
[----:B------:R-:W-:Y:S01]  /*c0e0*/  FFMA R36, R25, R35, R36 ;  /* 0x0000002319247223 */ /* 0x000fe20000000024 */
[C---:B------:R-:W-:Y:S01]  /*c0f0*/  FFMA R83, R2.reuse, R8, R5 ;  /* 0x0000000802537223 */ /* 0x040fe20000000005 */
[----:B------:R-:W-:Y:S01]  /*c100*/  FFMA R44, R2, R9, R44 ;  /* 0x00000009022c7223 */ /* 0x000fe2000000002c */
[-C--:B------:R-:W-:Y:S01]  /*c110*/  FFMA R58, R8, R39.reuse, R29 ;  /* 0x00000027083a7223 */ /* 0x080fe2000000001d */
[C---:B------:R-:W-:Y:S01]  /*c120*/  FFMA R60, R9.reuse, R39, R60 ;  /* 0x00000027093c7223 */ /* 0x040fe2000000003c */
        /* <DEDUP_REMOVED lines=13> */
[----:B------:R-:W-:Y:S01]  /*c200*/  MOV R76, R57 ;  /* 0x00000039004c7202 */ /* 0x000fe20000000f00 */
[----:B------:R-:W-:Y:S06]  /*c210*/  BRA `(.L_x_236) ;  /* 0xffffff8000f47947 */ /* 0x000fec000383ffff */
.L_x_13:
        /* <DEDUP_REMOVED lines=8> */
.L_x_238:
[----:B------:R-:W-:Y:S05]  /*c2a0*/  BSYNC B1 ;  /* 0x0000000000017941 */ /* 0x000fea0003800000 */
.L_x_237:
[----:B------:R-:W0:Y:S02]  /*c2b0*/  LDC.64 R2, c[0x0][0x380] ;  /* 0x0000e000ff027b82 */ /* 0x000e240000000a00 */
[----:B0-----:R-:W-:-:S05]  /*c2c0*/  IMAD.WIDE R4, R96, 0x4, R2 ;  /* 0x0000000460047825 */ /* 0x001fca00078e0202 */
[----:B------:R0:W5:Y:S04]  /*c2d0*/  LDG.E.CONSTANT R21, desc[UR4][R4.64] ;  /* 0x0000000404157981 */ /* 0x000168000c1e9900 */
[----:B------:R0:W5:Y:S01]  /*c2e0*/  LDG.E.CONSTANT R17, desc[UR4][R4.64+0x80] ;  /* 0x0000800404117981 */ /* 0x000162000c1e9900 */
[----:B------:R-:W-:Y:S01]  /*c2f0*/  IADD3 R9, PT, PT, R61, 0x1, RZ ;  /* 0x000000013d097810 */ /* 0x000fe20007ffe0ff */
[----:B------:R-:W-:Y:S01]  /*c300*/  HFMA2 R99, -RZ, RZ, 0, 1.847743988037109375e-06 ;  /* 0x0000001fff637431 */ /* 0x000fe200000001ff */
[----:B------:R-:W-:Y:S02]  /*c310*/  MOV R101, R88 ;  /* 0x0000005800657202 */ /* 0x000fe40000000f00 */
[----:B------:R-:W-:Y:S02]  /*c320*/  MOV R94, R9 ;  /* 0x00000009005e7202 */ /* 0x000fe40000000f00 */
[----:B------:R-:W-:-:S07]  /*c330*/  MOV R92, 0xffffffff ;  /* 0xffffffff005c7802 */ /* 0x000fce0000000f00 */
[----:B0----5:R-:W-:Y:S05]  /*c340*/  WARPSYNC.COLLECTIVE R92, `(.L_x_239) ;  /* 0x000000005c087348 */ /* 0x021fea0003c00000 */
[----:B------:R1:W2:Y:S02]  /*c350*/  SHFL.IDX P0, R96, R101, R94, R99 ;  /* 0x0000005e65607389 */ /* 0x0002a40000000063 */
[----:B012--5:R-:W-:Y:S05]  /*c360*/  ENDCOLLECTIVE ;  /* 0x000000000000791b */ /* 0x027fea0003800000 */
.L_x_239:
[----:B------:R-:W-:Y:S02]  /*c370*/  MOV R101, R24 ;  /* 0x0000001800657202 */ /* 0x000fe40000000f00 */
[----:B------:R-:W-:Y:S01]  /*c380*/  MOV R94, R61 ;  /* 0x0000003d005e7202 */ /* 0x000fe20000000f00 */
[----:B------:R-:W-:-:S07]  /*c390*/  IMAD.WIDE R2, R96, 0x4, R2 ;  /* 0x0000000460027825 */ /* 0x000fce00078e0202 */
[----:B------:R-:W-:Y:S05]  /*c3a0*/  WARPSYNC.COLLECTIVE R92, `(.L_x_240) ;  /* 0x000000005c087348 */ /* 0x000fea0003c00000 */
[----:B------:R0:W1:Y:S02]  /*c3b0*/  SHFL.IDX P0, R96, R101, R94, R99 ;  /* 0x0000005e65607389 */ /* 0x0000640000000063 */
[----:B01----:R-:W-:Y:S05]  /*c3c0*/  ENDCOLLECTIVE ;  /* 0x000000000000791b */ /* 0x003fea0003800000 */
.L_x_240:
[----:B------:R0:W5:Y:S04]  /*c3d0*/  LDG.E.CONSTANT R15, desc[UR4][R2.64] ;  /* 0x00000004020f7981 */ /* 0x000168000c1e9900 */
[----:B------:R0:W5:Y:S01]  /*c3e0*/  LDG.E.CONSTANT R19, desc[UR4][R2.64+0x80] ;  /* 0x0000800402137981 */ /* 0x000162000c1e9900 */
[----:B------:R-:W-:Y:S02]  /*c3f0*/  MOV R101, R0 ;  /* 0x0000000000657202 */ /* 0x000fe40000000f00 */
[----:B------:R-:W-:-:S07]  /*c400*/  MOV R38, R96 ;  /* 0x0000006000267202 */ /* 0x000fce0000000f00 */
[----:B0----5:R-:W-:Y:S05]  /*c410*/  WARPSYNC.COLLECTIVE R92, `(.L_x_241) ;  /* 0x000000005c087348 */ /* 0x021fea0003c00000 */
[----:B------:R1:W2:Y:S02]  /*c420*/  SHFL.IDX P0, R96, R101, R94, R99 ;  /* 0x0000005e65607389 */ /* 0x0002a40000000063 */
[----:B012--5:R-:W-:Y:S05]  /*c430*/  ENDCOLLECTIVE ;  /* 0x000000000000791b */ /* 0x027fea0003800000 */
.L_x_241:
[----:B------:R-:W-:Y:S02]  /*c440*/  MOV R101, R22 ;  /* 0x0000001600657202 */ /* 0x000fe40000000f00 */
[----:B------:R-:W-:-:S07]  /*c450*/  MOV R25, R96 ;  /* 0x0000006000197202 */ /* 0x000fce0000000f00 */
[----:B------:R-:W-:Y:S05]  /*c460*/  WARPSYNC.COLLECTIVE R92, `(.L_x_242) ;  /* 0x000000005c087348 */ /* 0x000fea0003c00000 */
[----:B------:R0:W1:Y:S02]  /*c470*/  SHFL.IDX P0, R96, R101, R94, R99 ;  /* 0x0000005e65607389 */ /* 0x0000640000000063 */
[----:B01----:R-:W-:Y:S05]  /*c480*/  ENDCOLLECTIVE ;  /* 0x000000000000791b */ /* 0x003fea0003800000 */
.L_x_242:
[----:B------:R-:W-:Y:S02]  /*c490*/  MOV R101, R82 ;  /* 0x0000005200657202 */ /* 0x000fe40000000f00 */
[----:B------:R-:W-:-:S07]  /*c4a0*/  MOV R27, R96 ;  /* 0x00000060001b7202 */ /* 0x000fce0000000f00 */
[----:B------:R-:W-:Y:S05]  /*c4b0*/  WARPSYNC.COLLECTIVE R92, `(.L_x_243) ;  /* 0x000000005c087348 */ /* 0x000fea0003c00000 */
[----:B------:R0:W1:Y:S02]  /*c4c0*/  SHFL.IDX P0, R96, R101, R94, R99 ;  /* 0x0000005e65607389 */ /* 0x0000640000000063 */
[----:B01----:R-:W-:Y:S05]  /*c4d0*/  ENDCOLLECTIVE ;  /* 0x000000000000791b */ /* 0x003fea0003800000 */
.L_x_243:
[----:B------:R-:W-:Y:S02]  /*c4e0*/  MOV R101, R84 ;  /* 0x0000005400657202 */ /* 0x000fe40000000f00 */
[----:B------:R-:W-:-:S07]  /*c4f0*/  MOV R29, R96 ;  /* 0x00000060001d7202 */ /* 0x000fce0000000f00 */
[----:B------:R-:W-:Y:S05]  /*c500*/  WARPSYNC.COLLECTIVE R92, `(.L_x_244) ;  /* 0x000000005c087348 */ /* 0x000fea0003c00000 */
[----:B------:R0:W1:Y:S02]  /*c510*/  SHFL.IDX P0, R96, R101, R94, R99 ;  /* 0x0000005e65607389 */ /* 0x0000640000000063 */
[----:B01----:R-:W-:Y:S05]  /*c520*/  ENDCOLLECTIVE ;  /* 0x000000000000791b */ /* 0x003fea0003800000 */
.L_x_244:
[----:B------:R-:W-:Y:S02]  /*c530*/  MOV R101, R85 ;  /* 0x0000005500657202 */ /* 0x000fe40000000f00 */
[----:B------:R-:W-:-:S07]  /*c540*/  MOV R31, R96 ;  /* 0x00000060001f7202 */ /* 0x000fce0000000f00 */
[----:B------:R-:W-:Y:S05]  /*c550*/  WARPSYNC.COLLECTIVE R92, `(.L_x_245) ;  /* 0x000000005c087348 */ /* 0x000fea0003c00000 */
[----:B------:R0:W1:Y:S02]  /*c560*/  SHFL.IDX P0, R96, R101, R94, R99 ;  /* 0x0000005e65607389 */ /* 0x0000640000000063 */
[----:B01----:R-:W-:Y:S05]  /*c570*/  ENDCOLLECTIVE ;  /* 0x000000000000791b */ /* 0x003fea0003800000 */
.L_x_245:
[----:B------:R-:W-:Y:S02]  /*c580*/  MOV R101, R86 ;  /* 0x0000005600657202 */ /* 0x000fe40000000f00 */
[----:B------:R-:W-:-:S07]  /*c590*/  MOV R98, R96 ;  /* 0x0000006000627202 */ /* 0x000fce0000000f00 */
[----:B------:R-:W-:Y:S05]  /*c5a0*/  WARPSYNC.COLLECTIVE R92, `(.L_x_246) ;  /* 0x000000005c087348 */ /* 0x000fea0003c00000 */
[----:B------:R0:W1:Y:S02]  /*c5b0*/  SHFL.IDX P0, R96, R101, R94, R99 ;  /* 0x0000005e65607389 */ /* 0x0000640000000063 */
[----:B01----:R-:W-:Y:S05]  /*c5c0*/  ENDCOLLECTIVE ;  /* 0x000000000000791b */ /* 0x003fea0003800000 */
.L_x_246:
[----:B------:R-:W-:Y:S01]  /*c5d0*/  MOV R101, R12 ;  /* 0x0000000c00657202 */ /* 0x000fe20000000f00 */
[C---:B------:R-:W-:Y:S01]  /*c5e0*/  FFMA R4, R38.reuse, R21, R83 ;  /* 0x0000001526047223 */ /* 0x040fe20000000053 */
[C---:B------:R-:W-:Y:S01]  /*c5f0*/  FFMA R62, R21.reuse, R98, R62 ;  /* 0x00000062153e7223 */ /* 0x040fe2000000003e */
[C---:B------:R-:W-:Y:S01]  /*c600*/  FFMA R64, R21.reuse, R96, R64 ;  /* 0x0000006015407223 */ /* 0x040fe20000000040 */
[----:B------:R-:W-:Y:S01]  /*c610*/  FFMA R46, R21, R25, R46 ;  /* 0x00000019152e7223 */ /* 0x000fe2000000002e */
[----:B------:R-:W-:Y:S01]  /*c620*/  FFMA R44, R38, R17, R44 ;  /* 0x00000011262c7223 */ /* 0x000fe2000000002c */
[C---:B------:R-:W-:Y:S01]  /*c630*/  FFMA R38, R17.reuse, R98, R63 ;  /* 0x0000006211267223 */ /* 0x040fe2000000003f */
[----:B------:R-:W-:Y:S01]  /*c640*/  FFMA R98, R17, R96, R65 ;  /* 0x0000006011627223 */ /* 0x000fe20000000041 */
[----:B------:R-:W-:-:S07]  /*c650*/  FFMA R50, R21, R27, R50 ;  /* 0x0000001b15327223 */ /* 0x000fce0000000032 */
[----:B------:R-:W-:Y:S05]  /*c660*/  WARPSYNC.COLLECTIVE R92, `(.L_x_247) ;  /* 0x000000005c087348 */ /* 0x000fea0003c00000 */
[----:B------:R0:W1:Y:S02]  /*c670*/  SHFL.IDX P0, R96, R101, R94, R99 ;  /* 0x0000005e65607389 */ /* 0x0000640000000063 */
[----:B01----:R-:W-:Y:S05]  /*c680*/  ENDCOLLECTIVE ;  /* 0x000000000000791b */ /* 0x003fea0003800000 */
.L_x_247:
[C---:B------:R-:W-:Y:S01]  /*c690*/  FFMA R54, R21.reuse, R29, R54 ;  /* 0x0000001d15367223 */ /* 0x040fe20000000036 */
[----:B------:R-:W-:Y:S01]  /*c6a0*/  FFMA R58, R21, R31, R58 ;  /* 0x0000001f153a7223 */ /* 0x000fe2000000003a */
        /* <DEDUP_REMOVED lines=9> */
.L_x_248:
[-C--:B------:R-:W-:Y:S01]  /*c740*/  FFMA R66, R21, R100.reuse, R66 ;  /* 0x0000006415427223 */ /* 0x080fe20000000042 */
[----:B------:R-:W-:Y:S01]  /*c750*/  FFMA R100, R17, R100, R67 ;  /* 0x0000006411647223 */ /* 0x000fe20000000043 */
[----:B------:R-:W-:Y:S02]  /*c760*/  MOV R101, R16 ;  /* 0x0000001000657202 */ /* 0x000fe40000000f00 */
[----:B------:R-:W-:-:S07]  /*c770*/  MOV R102, R96 ;  /* 0x0000006000667202 */ /* 0x000fce0000000f00 */
[----:B------:R-:W-:Y:S05]  /*c780*/  WARPSYNC.COLLECTIVE R92, `(.L_x_249) ;  /* 0x000000005c087348 */ /* 0x000fea0003c00000 */
[----:B------:R0:W1:Y:S02]  /*c790*/  SHFL.IDX P0, R96, R101, R94, R99 ;  /* 0x0000005e65607389 */ /* 0x0000640000000063 */
[----:B01----:R-:W-:Y:S05]  /*c7a0*/  ENDCOLLECTIVE ;  /* 0x000000000000791b */ /* 0x003fea0003800000 */
.L_x_249:
[-C--:B------:R-:W-:Y:S01]  /*c7b0*/  FFMA R68, R21, R102.reuse, R68 ;  /* 0x0000006615447223 */ /* 0x080fe20000000044 */
[----:B------:R-:W-:Y:S01]  /*c7c0*/  FFMA R102, R17, R102, R69 ;  /* 0x0000006611667223 */ /* 0x000fe20000000045 */
[----:B------:R-:W-:Y:S02]  /*c7d0*/  MOV R101, R18 ;  /* 0x0000001200657202 */ /* 0x000fe40000000f00 */
[----:B------:R-:W-:-:S07]  /*c7e0*/  MOV R104, R96 ;  /* 0x0000006000687202 */ /* 0x000fce0000000f00 */
[----:B------:R-:W-:Y:S05]  /*c7f0*/  WARPSYNC.COLLECTIVE R92, `(.L_x_250) ;  /* 0x000000005c087348 */ /* 0x000fea0003c00000 */
[----:B------:R0:W1:Y:S02]  /*c800*/  SHFL.IDX P0, R96, R101, R94, R99 ;  /* 0x0000005e65607389 */ /* 0x0000640000000063 */
[----:B01----:R-:W-:Y:S05]  /*c810*/  ENDCOLLECTIVE ;  /* 0x000000000000791b */ /* 0x003fea0003800000 */
.L_x_250:
[-C--:B------:R-:W-:Y:S01]  /*c820*/  FFMA R70, R21, R104.reuse, R70 ;  /* 0x0000006815467223 */ /* 0x080fe20000000046 */
[----:B------:R-:W-:Y:S01]  /*c830*/  FFMA R104, R17, R104, R71 ;  /* 0x0000006811687223 */ /* 0x000fe20000000047 */
[----:B------:R-:W-:Y:S02]  /*c840*/  MOV R101, R20 ;  /* 0x0000001400657202 */ /* 0x000fe40000000f00 */
[----:B------:R-:W-:-:S07]  /*c850*/  MOV R106, R96 ;  /* 0x00000060006a7202 */ /* 0x000fce0000000f00 */
[----:B------:R-:W-:Y:S05]  /*c860*/  WARPSYNC.COLLECTIVE R92, `(.L_x_251) ;  /* 0x000000005c087348 */ /* 0x000fea0003c00000 */
[----:B------:R0:W1:Y:S02]  /*c870*/  SHFL.IDX P0, R96, R101, R94, R99 ;  /* 0x0000005e65607389 */ /* 0x0000640000000063 */
[----:B01----:R-:W-:Y:S05]  /*c880*/  ENDCOLLECTIVE ;  /* 0x000000000000791b */ /* 0x003fea0003800000 */
.L_x_251:
[-C--:B------:R-:W-:Y:S01]  /*c890*/  FFMA R72, R21, R106.reuse, R72 ;  /* 0x0000006a15487223 */ /* 0x080fe20000000048 */
[----:B------:R-:W-:Y:S01]  /*c8a0*/  FFMA R106, R17, R106, R73 ;  /* 0x0000006a116a7223 */ /* 0x000fe20000000049 */
[----:B------:R-:W-:Y:S02]  /*c8b0*/  MOV R101, R23 ;  /* 0x0000001700657202 */ /* 0x000fe40000000f00 */
[----:B------:R-:W-:-:S07]  /*c8c0*/  MOV R108, R96 ;  /* 0x00000060006c7202 */ /* 0x000fce0000000f00 */
[----:B------:R-:W-:Y:S05]  /*c8d0*/  WARPSYNC.COLLECTIVE R92, `(.L_x_252) ;  /* 0x000000005c087348 */ /* 0x000fea0003c00000 */
[----:B------:R0:W1:Y:S02]  /*c8e0*/  SHFL.IDX P0, R96, R101, R94, R99 ;  /* 0x0000005e65607389 */ /* 0x0000640000000063 */
[----:B01----:R-:W-:Y:S05]  /*c8f0*/  ENDCOLLECTIVE ;  /* 0x000000000000791b */ /* 0x003fea0003800000 */
.L_x_252:
[-C--:B------:R-:W-:Y:S01]  /*c900*/  FFMA R74, R21, R108.reuse, R74 ;  /* 0x0000006c154a7223 */ /* 0x080fe2000000004a */
[----:B------:R-:W-:Y:S01]  /*c910*/  FFMA R108, R17, R108, R75 ;  /* 0x0000006c116c7223 */ /* 0x000fe2000000004b */
[----:B------:R-:W-:Y:S02]  /*c920*/  MOV R101, R6 ;  /* 0x0000000600657202 */ /* 0x000fe40000000f00 */
[----:B------:R-:W-:-:S07]  /*c930*/  MOV R110, R96 ;  /* 0x00000060006e7202 */ /* 0x000fce0000000f00 */
[----:B------:R-:W-:Y:S05]  /*c940*/  WARPSYNC.COLLECTIVE R92, `(.L_x_253) ;  /* 0x000000005c087348 */ /* 0x000fea0003c00000 */
[----:B------:R0:W1:Y:S02]  /*c950*/  SHFL.IDX P0, R96, R101, R94, R99 ;  /* 0x0000005e65607389 */ /* 0x0000640000000063 */
[----:B01----:R-:W-:Y:S05]  /*c960*/  ENDCOLLECTIVE ;  /* 0x000000000000791b */ /* 0x003fea0003800000 */
.L_x_253:
[-C--:B------:R-:W-:Y:S01]  /*c970*/  FFMA R76, R21, R110.reuse, R76 ;  /* 0x0000006e154c7223 */ /* 0x080fe2000000004c */
[----:B------:R-:W-:Y:S01]  /*c980*/  FFMA R110, R17, R110, R77 ;  /* 0x0000006e116e7223 */ /* 0x000fe2000000004d */
[----:B------:R-:W-:Y:S02]  /*c990*/  MOV R101, R13 ;  /* 0x0000000d00657202 */ /* 0x000fe40000000f00 */
[----:B------:R-:W-:-:S07]  /*c9a0*/  MOV R3, R96 ;  /* 0x0000006000037202 */ /* 0x000fce0000000f00 */
[----:B------:R-:W-:Y:S05]  /*c9b0*/  WARPSYNC.COLLECTIVE R92, `(.L_x_254) ;  /* 0x000000005c087348 */ /* 0x000fea0003c00000 */
[----:B------:R0:W1:Y:S02]  /*c9c0*/  SHFL.IDX P0, R96, R101, R94, R99 ;  /* 0x0000005e65607389 */ /* 0x0000640000000063 */
[----:B01----:R-:W-:Y:S05]  /*c9d0*/  ENDCOLLECTIVE ;  /* 0x000000000000791b */ /* 0x003fea0003800000 */
.L_x_254:
[-C--:B------:R-:W-:Y:S01]  /*c9e0*/  FFMA R78, R21, R3.reuse, R78 ;  /* 0x00000003154e7223 */ /* 0x080fe2000000004e */
[----:B------:R-:W-:Y:S01]  /*c9f0*/  FFMA R30, R17, R3, R30 ;  /* 0x00000003111e7223 */ /* 0x000fe2000000001e */
[----:B------:R-:W-:Y:S02]  /*ca00*/  MOV R101, R10 ;  /* 0x0000000a00657202 */ /* 0x000fe40000000f00 */
[----:B------:R-:W-:-:S07]  /*ca10*/  MOV R112, R96 ;  /* 0x0000006000707202 */ /* 0x000fce0000000f00 */
[----:B------:R-:W-:Y:S05]  /*ca20*/  WARPSYNC.COLLECTIVE R92, `(.L_x_255) ;  /* 0x000000005c087348 */ /* 0x000fea0003c00000 */
[----:B------:R0:W1:Y:S02]  /*ca30*/  SHFL.IDX P0, R96, R101, R94, R99 ;  /* 0x0000005e65607389 */ /* 0x0000640000000063 */
[----:B01----:R-:W-:Y:S05]  /*ca40*/  ENDCOLLECTIVE ;  /* 0x000000000000791b */ /* 0x003fea0003800000 */
.L_x_255:
[-C--:B------:R-:W-:Y:S01]  /*ca50*/  FFMA R26, R21, R112.reuse, R79 ;  /* 0x00000070151a7223 */ /* 0x080fe2000000004f */
[----:B------:R-:W-:Y:S01]  /*ca60*/  FFMA R32, R17, R112, R32 ;  /* 0x0000007011207223 */ /* 0x000fe20000000020 */
[----:B------:R-:W-:Y:S02]  /*ca70*/  MOV R101, R90 ;  /* 0x0000005a00657202 */ /* 0x000fe40000000f00 */
[----:B------:R-:W-:-:S07]  /*ca80*/  MOV R5, R96 ;  /* 0x0000006000057202 */ /* 0x000fce0000000f00 */
[----:B------:R-:W-:Y:S05]  /*ca90*/  WARPSYNC.COLLECTIVE R92, `(.L_x_256) ;  /* 0x000000005c087348 */ /* 0x000fea0003c00000 */
[----:B------:R0:W1:Y:S02]  /*caa0*/  SHFL.IDX P0, R96, R101, R94, R99 ;  /* 0x0000005e65607389 */ /* 0x0000640000000063 */
[----:B01----:R-:W-:Y:S05]  /*cab0*/  ENDCOLLECTIVE ;  /* 0x000000000000791b */ /* 0x003fea0003800000 */
.L_x_256:
        /* <DEDUP_REMOVED lines=8> */
.L_x_257:
[-C--:B------:R-:W-:Y:S01]  /*cb40*/  FFMA R2, R21, R28.reuse, R81 ;  /* 0x0000001c15027223 */ /* 0x080fe20000000051 */
[----:B------:R-:W-:Y:S01]  /*cb50*/  FFMA R36, R17, R28, R36 ;  /* 0x0000001c11247223 */ /* 0x000fe20000000024 */
[----:B------:R-:W-:Y:S02]  /*cb60*/  MOV R101, R0 ;  /* 0x0000000000657202 */ /* 0x000fe40000000f00 */
[----:B------:R-:W-:-:S07]  /*cb70*/  MOV R21, R96 ;  /* 0x0000006000157202 */ /* 0x000fce0000000f00 */
[----:B------:R-:W-:Y:S05]  /*cb80*/  WARPSYNC.COLLECTIVE R92, `(.L_x_258) ;  /* 0x000000005c087348 */ /* 0x000fea0003c00000 */
[----:B------:R0:W1:Y:S02]  /*cb90*/  SHFL.IDX P0, R96, R101, R94, R99 ;  /* 0x0000005e65607389 */ /* 0x0000640000000063 */
[----:B01----:R-:W-:Y:S05]  /*cba0*/  ENDCOLLECTIVE ;  /* 0x000000000000791b */ /* 0x003fea0003800000 */
.L_x_258:
[C---:B------:R-:W-:Y:S01]  /*cbb0*/  FFMA R83, R21.reuse, R15, R4 ;  /* 0x0000000f15537223 */ /* 0x040fe20000000004 */
[----:B------:R-:W-:Y:S01]  /*cbc0*/  FFMA R44, R21, R19, R44 ;  /* 0x00000013152c7223 */ /* 0x000fe2000000002c */
[----:B------:R-:W-:Y:S02]  /*cbd0*/  MOV R101, R22 ;  /* 0x0000001600657202 */ /* 0x000fe40000000f00 */
[----:B------:R-:W-:-:S07]  /*cbe0*/  MOV R25, R96 ;  /* 0x0000006000197202 */ /* 0x000fce0000000f00 */
[----:B------:R-:W-:Y:S05]  /*cbf0*/  WARPSYNC.COLLECTIVE R92, `(.L_x_259) ;  /* 0x000000005c087348 */ /* 0x000fea0003c00000 */
[----:B------:R0:W1:Y:S02]  /*cc00*/  SHFL.IDX P0, R96, R101, R94, R99 ;  /* 0x0000005e65607389 */ /* 0x0000640000000063 */
[----:B01----:R-:W-:Y:S05]  /*cc10*/  ENDCOLLECTIVE ;  /* 0x000000000000791b */ /* 0x003fea0003800000 */
.L_x_259:
[-C--:B------:R-:W-:Y:S01]  /*cc20*/  FFMA R46, R15, R25.reuse, R46 ;  /* 0x000000190f2e7223 */ /* 0x080fe2000000002e */
[----:B------:R-:W-:Y:S01]  /*cc30*/  FFMA R48, R19, R25, R48 ;  /* 0x0000001913307223 */ /* 0x000fe20000000030 */
[----:B------:R-:W-:Y:S02]  /*cc40*/  MOV R101, R82 ;  /* 0x0000005200657202 */ /* 0x000fe40000000f00 */
[----:B------:R-:W-:-:S07]  /*cc50*/  MOV R27, R96 ;  /* 0x00000060001b7202 */ /* 0x000fce0000000f00 */
[----:B------:R-:W-:Y:S05]  /*cc60*/  WARPSYNC.COLLECTIVE R92, `(.L_x_260) ;  /* 0x000000005c087348 */ /* 0x000fea0003c00000 */
[----:B------:R0:W1:Y:S02]  /*cc70*/  SHFL.IDX P0, R96, R101, R94, R99 ;  /* 0x0000005e65607389 */ /* 0x0000640000000063 */
[----:B01----:R-:W-:Y:S05]  /*cc80*/  ENDCOLLECTIVE ;  /* 0x000000000000791b */ /* 0x003fea0003800000 */
.L_x_260:
[-C--:B------:R-:W-:Y:S01]  /*cc90*/  FFMA R50, R15, R27.reuse, R50 ;  /* 0x0000001b0f327223 */ /* 0x080fe20000000032 */
[----:B------:R-:W-:Y:S01]  /*cca0*/  FFMA R52, R19, R27, R52 ;  /* 0x0000001b13347223 */ /* 0x000fe20000000034 */
[----:B------:R-:W-:Y:S02]  /*ccb0*/  MOV R101, R84 ;  /* 0x0000005400657202 */ /* 0x000fe40000000f00 */
[----:B------:R-:W-:-:S07]  /*ccc0*/  MOV R29, R96 ;  /* 0x00000060001d7202 */ /* 0x000fce0000000f00 */
[----:B------:R-:W-:Y:S05]  /*ccd0*/  WARPSYNC.COLLECTIVE R92, `(.L_x_261) ;  /* 0x000000005c087348 */ /* 0x000fea0003c00000 */
[----:B------:R0:W1:Y:S02]  /*cce0*/  SHFL.IDX P0, R96, R101, R94, R99 ;  /* 0x0000005e65607389 */ /* 0x0000640000000063 */
[----:B01----:R-:W-:Y:S05]  /*ccf0*/  ENDCOLLECTIVE ;  /* 0x000000000000791b */ /* 0x003fea0003800000 */
.L_x_261:
[-C--:B------:R-:W-:Y:S01]  /*cd00*/  FFMA R54, R15, R29.reuse, R54 ;  /* 0x0000001d0f367223 */ /* 0x080fe20000000036 */
[----:B------:R-:W-:Y:S01]  /*cd10*/  FFMA R56, R19, R29, R56 ;  /* 0x0000001d13387223 */ /* 0x000fe20000000038 */
[----:B------:R-:W-:Y:S02]  /*cd20*/  MOV R101, R85 ;  /* 0x0000005500657202 */ /* 0x000fe40000000f00 */
[----:B------:R-:W-:-:S07]  /*cd30*/  MOV R31, R96 ;  /* 0x00000060001f7202 */ /* 0x000fce0000000f00 */
[----:B------:R-:W-:Y:S05]  /*cd40*/  WARPSYNC.COLLECTIVE R92, `(.L_x_262) ;  /* 0x000000005c087348 */ /* 0x000fea0003c00000 */
[----:B------:R0:W1:Y:S02]  /*cd50*/  SHFL.IDX P0, R96, R101, R94, R99 ;  /* 0x0000005e65607389 */ /* 0x0000640000000063 */
[----:B01----:R-:W-:Y:S05]  /*cd60*/  ENDCOLLECTIVE ;  /* 0x000000000000791b */ /* 0x003fea0003800000 */
.L_x_262:
[-C--:B------:R-:W-:Y:S01]  /*cd70*/  FFMA R58, R15, R31.reuse, R58 ;  /* 0x0000001f0f3a7223 */ /* 0x080fe2000000003a */
[----:B------:R-:W-:Y:S01]  /*cd80*/  FFMA R60, R19, R31, R60 ;  /* 0x0000001f133c7223 */ /* 0x000fe2000000003c */
[----:B------:R-:W-:Y:S02]  /*cd90*/  MOV R101, R86 ;  /* 0x0000005600657202 */ /* 0x000fe40000000f00 */
[----:B------:R-:W-:-:S07]  /*cda0*/  MOV R3, R96 ;  /* 0x0000006000037202 */ /* 0x000fce0000000f00 */
[----:B------:R-:W-:Y:S05]  /*cdb0*/  WARPSYNC.COLLECTIVE R92, `(.L_x_263) ;  /* 0x000000005c087348 */ /* 0x000fea0003c00000 */
[----:B------:R0:W1:Y:S02]  /*cdc0*/  SHFL.IDX P0, R96, R101, R94, R99 ;  /* 0x0000005e65607389 */ /* 0x0000640000000063 */
[----:B01----:R-:W-:Y:S05]  /*cdd0*/  ENDCOLLECTIVE ;  /* 0x000000000000791b */ /* 0x003fea0003800000 */
.L_x_263:
[-C--:B------:R-:W-:Y:S01]  /*cde0*/  FFMA R62, R15, R3.reuse, R62 ;  /* 0x000000030f3e7223 */ /* 0x080fe2000000003e */
[----:B------:R-:W-:Y:S01]  /*cdf0*/  FFMA R63, R19, R3, R38 ;  /* 0x00000003133f7223 */ /* 0x000fe20000000026 */
[----:B------:R-:W-:Y:S02]  /*ce00*/  MOV R101, R12 ;  /* 0x0000000c00657202 */ /* 0x000fe40000000f00 */
[----:B------:R-:W-:-:S07]  /*ce10*/  MOV R33, R96 ;  /* 0x0000006000217202 */ /* 0x000fce0000000f00 */
[----:B------:R-:W-:Y:S05]  /*ce20*/  WARPSYNC.COLLECTIVE R92, `(.L_x_264) ;  /* 0x000000005c087348 */ /* 0x000fea0003c00000 */
[----:B------:R0:W1:Y:S02]  /*ce30*/  SHFL.IDX P0, R96, R101, R94, R99 ;  /* 0x0000005e65607389 */ /* 0x0000640000000063 */
[----:B01----:R-:W-:Y:S05]  /*ce40*/  ENDCOLLECTIVE ;  /* 0x000000000000791b */ /* 0x003fea0003800000 */
.L_x_264:
[-C--:B------:R-:W-:Y:S01]  /*ce50*/  FFMA R64, R15, R33.reuse, R64 ;  /* 0x000000210f407223 */ /* 0x080fe20000000040 */
[----:B------:R-:W-:Y:S01]  /*ce60*/  FFMA R65, R19, R33, R98 ;  /* 0x0000002113417223 */ /* 0x000fe20000000062 */
[----:B------:R-:W-:Y:S02]  /*ce70*/  MOV R101, R14 ;  /* 0x0000000e00657202 */ /* 0x000fe40000000f00 */
[----:B------:R-:W-:-:S07]  /*ce80*/  MOV R5, R96 ;  /* 0x0000006000057202 */ /* 0x000fce0000000f00 */
[----:B------:R-:W-:Y:S05]  /*ce90*/  WARPSYNC.COLLECTIVE R92, `(.L_x_265) ;  /* 0x000000005c087348 */ /* 0x000fea0003c00000 */
[----:B------:R0:W1:Y:S02]  /*cea0*/  SHFL.IDX P0, R96, R101, R94, R99 ;  /* 0x0000005e65607389 */ /* 0x0000640000000063 */
[----:B01----:R-:W-:Y:S05]  /*ceb0*/  ENDCOLLECTIVE ;  /* 0x000000000000791b */ /* 0x003fea0003800000 */
.L_x_265:
[-C--:B------:R-:W-:Y:S01]  /*cec0*/  FFMA R66, R15, R5.reuse, R66 ;  /* 0x000000050f427223 */ /* 0x080fe20000000042 */
[----:B------:R-:W-:Y:S01]  /*ced0*/  FFMA R67, R19, R5, R100 ;  /* 0x0000000513437223 */ /* 0x000fe20000000064 */
[----:B------:R-:W-:Y:S02]  /*cee0*/  MOV R101, R16 ;  /* 0x0000001000657202 */ /* 0x000fe40000000f00 */
[----:B------:R-:W-:-:S07]  /*cef0*/  MOV R17, R96 ;  /* 0x0000006000117202 */ /* 0x000fce0000000f00 */
[----:B------:R-:W-:Y:S05]  /*cf00*/  WARPSYNC.COLLECTIVE R92, `(.L_x_266) ;  /* 0x000000005c087348 */ /* 0x000fea0003c00000 */
[----:B------:R0:W1:Y:S02]  /*cf10*/  SHFL.IDX P0, R96, R101, R94, R99 ;  /* 0x0000005e65607389 */ /* 0x0000640000000063 */
[----:B01----:R-:W-:Y:S05]  /*cf20*/  ENDCOLLECTIVE ;  /* 0x000000000000791b */ /* 0x003fea0003800000 */
.L_x_266:
[-C--:B------:R-:W-:Y:S01]  /*cf30*/  FFMA R68, R15, R17.reuse, R68 ;  /* 0x000000110f447223 */ /* 0x080fe20000000044 */
[----:B------:R-:W-:Y:S01]  /*cf40*/  FFMA R69, R19, R17, R102 ;  /* 0x0000001113457223 */ /* 0x000fe20000000066 */
[----:B------:R-:W-:Y:S02]  /*cf50*/  MOV R101, R18 ;  /* 0x0000001200657202 */ /* 0x000fe40000000f00 */
[----:B------:R-:W-:-:S07]  /*cf60*/  MOV R35, R96 ;  /* 0x0000006000237202 */ /* 0x000fce0000000f00 */
[----:B------:R-:W-:Y:S05]  /*cf70*/  WARPSYNC.COLLECTIVE R92, `(.L_x_267) ;  /* 0x000000005c087348 */ /* 0x000fea0003c00000 */
[----:B------:R0:W1:Y:S02]  /*cf80*/  SHFL.IDX P0, R96, R101, R94, R99 ;  /* 0x0000005e65607389 */ /* 0x0000640000000063 */
[----:B01----:R-:W-:Y:S05]  /*cf90*/  ENDCOLLECTIVE ;  /* 0x000000000000791b */ /* 0x003fea0003800000 */
.L_x_267:
[-C--:B------:R-:W-:Y:S01]  /*cfa0*/  FFMA R70, R15, R35.reuse, R70 ;  /* 0x000000230f467223 */ /* 0x080fe20000000046 */
[----:B------:R-:W-:Y:S01]  /*cfb0*/  FFMA R71, R19, R35, R104 ;  /* 0x0000002313477223 */ /* 0x000fe20000000068 */
[----:B------:R-:W-:Y:S02]  /*cfc0*/  MOV R101, R20 ;  /* 0x0000001400657202 */ /* 0x000fe40000000f00 */
[----:B------:R-:W-:-:S07]  /*cfd0*/  MOV R21, R96 ;  /* 0x0000006000157202 */ /* 0x000fce0000000f00 */
[----:B------:R-:W-:Y:S05]  /*cfe0*/  WARPSYNC.COLLECTIVE R92, `(.L_x_268) ;  /* 0x000000005c087348 */ /* 0x000fea0003c00000 */
[----:B------:R0:W1:Y:S02]  /*cff0*/  SHFL.IDX P0, R96, R101, R94, R99 ;  /* 0x0000005e65607389 */ /* 0x0000640000000063 */
[----:B01----:R-:W-:Y:S05]  /*d000*/  ENDCOLLECTIVE ;  /* 0x000000000000791b */ /* 0x003fea0003800000 */
.L_x_268:
[-C--:B------:R-:W-:Y:S01]  /*d010*/  FFMA R72, R15, R21.reuse, R72 ;  /* 0x000000150f487223 */ /* 0x080fe20000000048 */
[----:B------:R-:W-:Y:S01]  /*d020*/  FFMA R73, R19, R21, R106 ;  /* 0x0000001513497223 */ /* 0x000fe2000000006a */
[----:B------:R-:W-:Y:S02]  /*d030*/  MOV R101, R23 ;  /* 0x0000001700657202 */ /* 0x000fe40000000f00 */
[----:B------:R-:W-:-:S07]  /*d040*/  MOV R37, R96 ;  /* 0x0000006000257202 */ /* 0x000fce0000000f00 */
[----:B------:R-:W-:Y:S05]  /*d050*/  WARPSYNC.COLLECTIVE R92, `(.L_x_269) ;  /* 0x000000005c087348 */ /* 0x000fea0003c00000 */
[----:B------:R0:W1:Y:S02]  /*d060*/  SHFL.IDX P0, R96, R101, R94, R99 ;  /* 0x0000005e65607389 */ /* 0x0000640000000063 */
[----:B01----:R-:W-:Y:S05]  /*d070*/  ENDCOLLECTIVE ;  /* 0x000000000000791b */ /* 0x003fea0003800000 */
.L_x_269:
[-C--:B------:R-:W-:Y:S01]  /*d080*/  FFMA R74, R15, R37.reuse, R74 ;  /* 0x000000250f4a7223 */ /* 0x080fe2000000004a */
[----:B------:R-:W-:Y:S01]  /*d090*/  FFMA R75, R19, R37, R108 ;  /* 0x00000025134b7223 */ /* 0x000fe2000000006c */
[----:B------:R-:W-:Y:S02]  /*d0a0*/  MOV R101, R6 ;  /* 0x0000000600657202 */ /* 0x000fe40000000f00 */
[----:B------:R-:W-:-:S07]  /*d0b0*/  MOV R25, R96 ;  /* 0x0000006000197202 */ /* 0x000fce0000000f00 */
[----:B------:R-:W-:Y:S05]  /*d0c0*/  WARPSYNC.COLLECTIVE R92, `(.L_x_270) ;  /* 0x000000005c087348 */ /* 0x000fea0003c00000 */
[----:B------:R0:W1:Y:S02]  /*d0d0*/  SHFL.IDX P0, R96, R101, R94, R99 ;  /* 0x0000005e65607389 */ /* 0x0000640000000063 */
[----:B01----:R-:W-:Y:S05]  /*d0e0*/  ENDCOLLECTIVE ;  /* 0x000000000000791b */ /* 0x003fea0003800000 */
.L_x_270:
[-C--:B------:R-:W-:Y:S01]  /*d0f0*/  FFMA R76, R15, R25.reuse, R76 ;  /* 0x000000190f4c7223 */ /* 0x080fe2000000004c */
[----:B------:R-:W-:Y:S01]  /*d100*/  FFMA R77, R19, R25, R110 ;  /* 0x00000019134d7223 */ /* 0x000fe2000000006e */
[----:B------:R-:W-:Y:S02]  /*d110*/  MOV R101, R13 ;  /* 0x0000000d00657202 */ /* 0x000fe40000000f00 */
[----:B------:R-:W-:-:S07]  /*d120*/  MOV R39, R96 ;  /* 0x0000006000277202 */ /* 0x000fce0000000f00 */
[----:B------:R-:W-:Y:S05]  /*d130*/  WARPSYNC.COLLECTIVE R92, `(.L_x_271) ;  /* 0x000000005c087348 */ /* 0x000fea0003c00000 */
[----:B------:R0:W1:Y:S02]  /*d140*/  SHFL.IDX P0, R96, R101, R94, R99 ;  /* 0x0000005e65607389 */ /* 0x0000640000000063 */
[----:B01----:R-:W-:Y:S05]  /*d150*/  ENDCOLLECTIVE ;  /* 0x000000000000791b */ /* 0x003fea0003800000 */
.L_x_271:
[-C--:B------:R-:W-:Y:S01]  /*d160*/  FFMA R78, R15, R39.reuse, R78 ;  /* 0x000000270f4e7223 */ /* 0x080fe2000000004e */
[----:B------:R-:W-:Y:S01]  /*d170*/  FFMA R30, R19, R39, R30 ;  /* 0x00000027131e7223 */ /* 0x000fe2000000001e */
[----:B------:R-:W-:Y:S02]  /*d180*/  MOV R101, R10 ;  /* 0x0000000a00657202 */ /* 0x000fe40000000f00 */
[----:B------:R-:W-:-:S07]  /*d190*/  MOV R27, R96 ;  /* 0x00000060001b7202 */ /* 0x000fce0000000f00 */
[----:B------:R-:W-:Y:S05]  /*d1a0*/  WARPSYNC.COLLECTIVE R92, `(.L_x_272) ;  /* 0x000000005c087348 */ /* 0x000fea0003c00000 */
[----:B------:R0:W1:Y:S02]  /*d1b0*/  SHFL.IDX P0, R96, R101, R94, R99 ;  /* 0x0000005e65607389 */ /* 0x0000640000000063 */
[----:B01----:R-:W-:Y:S05]  /*d1c0*/  ENDCOLLECTIVE ;  /* 0x000000000000791b */ /* 0x003fea0003800000 */
.L_x_272:
        /* <DEDUP_REMOVED lines=8> */
.L_x_273:
[----:B------:R-:W-:Y:S05]  /*d250*/  BRA `(.L_x_274) ;  /* 0xffffff7800cc7947 */ /* 0x000fea000383ffff */
.L_x_16:
[----:B------:R-:W-:Y:S01]  /*d260*/  HFMA2 R99, -RZ, RZ, 0, 1.847743988037109375e-06 ;  /* 0x0000001fff637431 */ /* 0x000fe200000001ff */
[----:B------:R-:W-:Y:S01]  /*d270*/  BSSY B1, `(.L_x_275) ;  /* 0x0000006000017945 */ /* 0x000fe20003800000 */
[----:B------:R-:W-:Y:S02]  /*d280*/  MOV R101, R88 ;  /* 0x0000005800657202 */ /* 0x000fe40000000f00 */
[----:B------:R-:W-:-:S07]  /*d290*/  MOV R92, 0xffffffff ;  /* 0xffffffff005c7802 */ /* 0x000fce0000000f00 */
[----:B-----5:R-:W-:Y:S05]  /*d2a0*/  WARPSYNC.COLLECTIVE R92, `(.L_x_276) ;  /* 0x000000005c087348 */ /* 0x020fea0003c00000 */
[----:B------:R0:W1:Y:S02]  /*d2b0*/  SHFL.IDX P0, R96, R101, R94, R99 ;  /* 0x0000005e65607389 */ /* 0x0000640000000063 */
[----:B01---5:R-:W-:Y:S05]  /*d2c0*/  ENDCOLLECTIVE ;  /* 0x000000000000791b */ /* 0x023fea0003800000 */
.L_x_276:
[----:B------:R-:W-:Y:S05]  /*d2d0*/  BSYNC B1 ;  /* 0x0000000000017941 */ /* 0x000fea0003800000 */
.L_x_275:
[----:B------:R-:W0:Y:S01]  /*d2e0*/  LDC.64 R2, c[0x0][0x380] ;  /* 0x0000e000ff027b82 */ /* 0x000e220000000a00 */
[----:B------:R-:W-:Y:S01]  /*d2f0*/  HFMA2 R99, -RZ, RZ, 0, 1.847743988037109375e-06 ;  /* 0x0000001fff637431 */ /* 0x000fe200000001ff */
[----:B------:R-:W-:Y:S02]  /*d300*/  MOV R101, R24 ;  /* 0x0000001800657202 */ /* 0x000fe40000000f00 */
[----:B------:R-:W-:Y:S01]  /*d310*/  MOV R92, 0xffffffff ;  /* 0xffffffff005c7802 */ /* 0x000fe20000000f00 */
[----:B0-----:R-:W-:-:S07]  /*d320*/  IMAD.WIDE R2, R96, 0x4, R2 ;  /* 0x0000000460027825 */ /* 0x001fce00078e0202 */
[----:B------:R-:W-:Y:S05]  /*d330*/  WARPSYNC.COLLECTIVE R92, `(.L_x_277) ;  /* 0x000000005c087348 */ /* 0x000fea0003c00000 */
[----:B------:R0:W1:Y:S02]  /*d340*/  SHFL.IDX P0, R96, R101, R94, R99 ;  /* 0x0000005e65607389 */ /* 0x0000640000000063 */
[----:B01----:R-:W-:Y:S05]  /*d350*/  ENDCOLLECTIVE ;  /* 0x000000000000791b */ /* 0x003fea0003800000 */
.L_x_277:
[----:B------:R0:W5:Y:S04]  /*d360*/  LDG.E.CONSTANT R5, desc[UR4][R2.64] ;  /* 0x0000000402057981 */ /* 0x000168000c1e9900 */
[----:B------:R0:W5:Y:S01]  /*d370*/  LDG.E.CONSTANT R7, desc[UR4][R2.64+0x80] ;  /* 0x0000800402077981 */ /* 0x000162000c1e9900 */
[----:B------:R-:W-:Y:S02]  /*d380*/  MOV R101, R0 ;  /* 0x0000000000657202 */ /* 0x000fe40000000f00 */
[----:B------:R-:W-:-:S07]  /*d390*/  MOV R24, R96 ;  /* 0x0000006000187202 */ /* 0x000fce0000000f00 */
[----:B0----5:R-:W-:Y:S05]  /*d3a0*/  WARPSYNC.COLLECTIVE R92, `(.L_x_278) ;  /* 0x000000005c087348 */ /* 0x021fea0003c00000 */
[----:B------:R1:W2:Y:S02]  /*d3b0*/  SHFL.IDX P0, R96, R101, R94, R99 ;  /* 0x0000005e65607389 */ /* 0x0002a40000000063 */
[----:B012--5:R-:W-:Y:S05]  /*d3c0*/  ENDCOLLECTIVE ;  /* 0x000000000000791b */ /* 0x027fea0003800000 */
.L_x_278:
[----:B------:R-:W-:Y:S02]  /*d3d0*/  MOV R101, R22 ;  /* 0x0000001600657202 */ /* 0x000fe40000000f00 */
[----:B------:R-:W-:-:S07]  /*d3e0*/  MOV R0, R96 ;  /* 0x0000006000007202 */ /* 0x000fce0000000f00 */
[----:B------:R-:W-:Y:S05]  /*d3f0*/  WARPSYNC.COLLECTIVE R92, `(.L_x_279) ;  /* 0x000000005c087348 */ /* 0x000fea0003c00000 */
[----:B------:R0:W1:Y:S02]  /*d400*/  SHFL.IDX P0, R96, R101, R94, R99 ;  /* 0x0000005e65607389 */ /* 0x0000640000000063 */
[----:B01----:R-:W-:Y:S05]  /*d410*/  ENDCOLLECTIVE ;  /* 0x000000000000791b */ /* 0x003fea0003800000 */
.L_x_279:
[----:B------:R-:W-:Y:S02]  /*d420*/  MOV R101, R82 ;  /* 0x0000005200657202 */ /* 0x000fe40000000f00 */
[----:B------:R-:W-:-:S07]  /*d430*/  MOV R9, R96 ;  /* 0x0000006000097202 */ /* 0x000fce0000000f00 */
[----:B------:R-:W-:Y:S05]  /*d440*/  WARPSYNC.COLLECTIVE R92, `(.L_x_280) ;  /* 0x000000005c087348 */ /* 0x000fea0003c00000 */
[----:B------:R0:W1:Y:S02]  /*d450*/  SHFL.IDX P0, R96, R101, R94, R99 ;  /* 0x0000005e65607389 */ /* 0x0000640000000063 */
[----:B01----:R-:W-:Y:S05]  /*d460*/  ENDCOLLECTIVE ;  /* 0x000000000000791b */ /* 0x003fea0003800000 */
.L_x_280:
[----:B------:R-:W-:Y:S02]  /*d470*/  MOV R101, R84 ;  /* 0x0000005400657202 */ /* 0x000fe40000000f00 */
[----:B------:R-:W-:-:S07]  /*d480*/  MOV R15, R96 ;  /* 0x00000060000f7202 */ /* 0x000fce0000000f00 */
[----:B------:R-:W-:Y:S05]  /*d490*/  WARPSYNC.COLLECTIVE R92, `(.L_x_281) ;  /* 0x000000005c087348 */ /* 0x000fea0003c00000 */
[----:B------:R0:W1:Y:S02]  /*d4a0*/  SHFL.IDX P0, R96, R101, R94, R99 ;  /* 0x0000005e65607389 */ /* 0x0000640000000063 */
[----:B01----:R-:W-:Y:S05]  /*d4b0*/  ENDCOLLECTIVE ;  /* 0x000000000000791b */ /* 0x003fea0003800000 */
.L_x_281:
[----:B------:R-:W-:Y:S02]  /*d4c0*/  MOV R101, R85 ;  /* 0x0000005500657202 */ /* 0x000fe40000000f00 */
[----:B------:R-:W-:-:S07]  /*d4d0*/  MOV R17, R96 ;  /* 0x0000006000117202 */ /* 0x000fce0000000f00 */
[----:B------:R-:W-:Y:S05]  /*d4e0*/  WARPSYNC.COLLECTIVE R92, `(.L_x_282) ;  /* 0x000000005c087348 */ /* 0x000fea0003c00000 */
[----:B------:R0:W1:Y:S02]  /*d4f0*/  SHFL.IDX P0, R96, R101, R94, R99 ;  /* 0x0000005e65607389 */ /* 0x0000640000000063 */
[----:B01----:R-:W-:Y:S05]  /*d500*/  ENDCOLLECTIVE ;  /* 0x000000000000791b */ /* 0x003fea0003800000 */
.L_x_282:
[----:B------:R-:W-:Y:S02]  /*d510*/  MOV R101, R86 ;  /* 0x0000005600657202 */ /* 0x000fe40000000f00 */
[----:B------:R-:W-:-:S07]  /*d520*/  MOV R85, R96 ;  /* 0x0000006000557202 */ /* 0x000fce0000000f00 */
[----:B------:R-:W-:Y:S05]  /*d530*/  WARPSYNC.COLLECTIVE R92, `(.L_x_283) ;  /* 0x000000005c087348 */ /* 0x000fea0003c00000 */
[----:B------:R0:W1:Y:S02]  /*d540*/  SHFL.IDX P0, R96, R101, R94, R99 ;  /* 0x0000005e65607389 */ /* 0x0000640000000063 */
[----:B01----:R-:W-:Y:S05]  /*d550*/  ENDCOLLECTIVE ;  /* 0x000000000000791b */ /* 0x003fea0003800000 */
.L_x_283:
[----:B------:R-:W-:Y:S02]  /*d560*/  MOV R101, R12 ;  /* 0x0000000c00657202 */ /* 0x000fe40000000f00 */
[----:B------:R-:W-:-:S07]  /*d570*/  MOV R86, R96 ;  /* 0x0000006000567202 */ /* 0x000fce0000000f00 */
[----:B------:R-:W-:Y:S05]  /*d580*/  WARPSYNC.COLLECTIVE R92, `(.L_x_284) ;  /* 0x000000005c087348 */ /* 0x000fea0003c00000 */
[----:B------:R0:W1:Y:S02]  /*d590*/  SHFL.IDX P0, R96, R101, R94, R99 ;  /* 0x0000005e65607389 */ /* 0x0000640000000063 */
[----:B01----:R-:W-:Y:S05]  /*d5a0*/  ENDCOLLECTIVE ;  /* 0x000000000000791b */ /* 0x003fea0003800000 */
.L_x_284:
[----:B------:R-:W-:Y:S02]  /*d5b0*/  MOV R101, R14 ;  /* 0x0000000e00657202 */ /* 0x000fe40000000f00 */
[----:B------:R-:W-:-:S07]  /*d5c0*/  MOV R12, R96 ;  /* 0x00000060000c7202 */ /* 0x000fce0000000f00 */
[----:B------:R-:W-:Y:S05]  /*d5d0*/  WARPSYNC.COLLECTIVE R92, `(.L_x_285) ;  /* 0x000000005c087348 */ /* 0x000fea0003c00000 */
[----:B------:R0:W1:Y:S02]  /*d5e0*/  SHFL.IDX P0, R96, R101, R94, R99 ;  /* 0x0000005e65607389 */ /* 0x0000640000000063 */
[----:B01----:R-:W-:Y:S05]  /*d5f0*/  ENDCOLLECTIVE ;  /* 0x000000000000791b */ /* 0x003fea0003800000 */
.L_x_285:
[----:B------:R-:W-:Y:S02]  /*d600*/  MOV R101, R16 ;  /* 0x0000001000657202 */ /* 0x000fe40000000f00 */
[----:B------:R-:W-:-:S07]  /*d610*/  MOV R14, R96 ;  /* 0x00000060000e7202 */ /* 0x000fce0000000f00 */
[----:B------:R-:W-:Y:S05]  /*d620*/  WARPSYNC.COLLECTIVE R92, `(.L_x_286) ;  /* 0x000000005c087348 */ /* 0x000fea0003c00000 */
[----:B------:R0:W1:Y:S02]  /*d630*/  SHFL.IDX P0, R96, R101, R94, R99 ;  /* 0x0000005e65607389 */ /* 0x0000640000000063 */
[----:B01----:R-:W-:Y:S05]  /*d640*/  ENDCOLLECTIVE ;  /* 0x000000000000791b */ /* 0x003fea0003800000 */
.L_x_286:
[----:B------:R-:W-:Y:S02]  /*d650*/  MOV R101, R18 ;  /* 0x0000001200657202 */ /* 0x000fe40000000f00 */
[----:B------:R-:W-:-:S07]  /*d660*/  MOV R16, R96 ;  /* 0x0000006000107202 */ /* 0x000fce0000000f00 */
[----:B------:R-:W-:Y:S05]  /*d670*/  WARPSYNC.COLLECTIVE R92, `(.L_x_287) ;  /* 0x000000005c087348 */ /* 0x000fea0003c00000 */
[----:B------:R0:W1:Y:S02]  /*d680*/  SHFL.IDX P0, R96, R101, R94, R99 ;  /* 0x0000005e65607389 */ /* 0x0000640000000063 */
[----:B01----:R-:W-:Y:S05]  /*d690*/  ENDCOLLECTIVE ;  /* 0x000000000000791b */ /* 0x003fea0003800000 */
.L_x_287:
[----:B------:R-:W-:Y:S02]  /*d6a0*/  MOV R101, R20 ;  /* 0x0000001400657202 */ /* 0x000fe40000000f00 */
[----:B------:R-:W-:-:S07]  /*d6b0*/  MOV R18, R96 ;  /* 0x0000006000127202 */ /* 0x000fce0000000f00 */
[----:B------:R-:W-:Y:S05]  /*d6c0*/  WARPSYNC.COLLECTIVE R92, `(.L_x_288) ;  /* 0x000000005c087348 */ /* 0x000fea0003c00000 */
[----:B------:R0:W1:Y:S02]  /*d6d0*/  SHFL.IDX P0, R96, R101, R94, R99 ;  /* 0x0000005e65607389 */ /* 0x0000640000000063 */
[----:B01----:R-:W-:Y:S05]  /*d6e0*/  ENDCOLLECTIVE ;  /* 0x000000000000791b */ /* 0x003fea0003800000 */
.L_x_288:
[----:B------:R-:W-:Y:S01]  /*d6f0*/  MOV R101, R23 ;  /* 0x0000001700657202 */ /* 0x000fe20000000f00 */
[C---:B------:R-:W-:Y:S01]  /*d700*/  FFMA R83, R24.reuse, R5, R83 ;  /* 0x0000000518537223 */ /* 0x040fe20000000053 */
[CC--:B------:R-:W-:Y:S01]  /*d710*/  FFMA R46, R5.reuse, R0.reuse, R46 ;  /* 0x00000000052e7223 */ /* 0x0c0fe2000000002e */
[C---:B------:R-:W-:Y:S01]  /*d720*/  FFMA R50, R5.reuse, R9, R50 ;  /* 0x0000000905327223 */ /* 0x040fe20000000032 */
[----:B------:R-:W-:Y:S01]  /*d730*/  FFMA R54, R5, R15, R54 ;  /* 0x0000000f05367223 */ /* 0x000fe20000000036 */
[----:B------:R-:W-:Y:S01]  /*d740*/  FFMA R44, R24, R7, R44 ;  /* 0x00000007182c7223 */ /* 0x000fe2000000002c */
[C---:B------:R-:W-:Y:S01]  /*d750*/  FFMA R48, R7.reuse, R0, R48 ;  /* 0x0000000007307223 */ /* 0x040fe20000000030 */
[----:B------:R-:W-:Y:S01]  /*d760*/  MOV R20, R96 ;  /* 0x0000006000147202 */ /* 0x000fe20000000f00 */
[----:B------:R-:W-:-:S07]  /*d770*/  FFMA R52, R7, R9, R52 ;  /* 0x0000000907347223 */ /* 0x000fce0000000034 */
[----:B------:R-:W-:Y:S05]  /*d780*/  WARPSYNC.COLLECTIVE R92, `(.L_x_289) ;  /* 0x000000005c087348 */ /* 0x000fea0003c00000 */
[----:B------:R0:W1:Y:S02]  /*d790*/  SHFL.IDX P0, R96, R101, R94, R99 ;  /* 0x0000005e65607389 */ /* 0x0000640000000063 */
[----:B01----:R-:W-:Y:S05]  /*d7a0*/  ENDCOLLECTIVE ;  /* 0x000000000000791b */ /* 0x003fea0003800000 */
.L_x_289:
        /* <DEDUP_REMOVED lines=14> */
[-C--:B------:R-:W-:Y:S01]  /*d890*/  FFMA R72, R5, R18.reuse, R72 ;  /* 0x0000001205487223 */ /* 0x080fe20000000048 */
[----:B------:R-:W-:Y:S01]  /*d8a0*/  FFMA R73, R7, R18, R73 ;  /* 0x0000001207497223 */ /* 0x000fe20000000049 */
[-C--:B------:R-:W-:Y:S01]  /*d8b0*/  FFMA R74, R5, R20.reuse, R74 ;  /* 0x00000014054a7223 */ /* 0x080fe2000000004a */
[----:B------:R-:W-:Y:S01]  /*d8c0*/  FFMA R75, R7, R20, R75 ;  /* 0x00000014074b7223 */ /* 0x000fe2000000004b */
[----:B------:R-:W-:-:S07]  /*d8d0*/  MOV R23, R96 ;  /* 0x0000006000177202 */ /* 0x000fce0000000f00 */
[----:B------:R-:W-:Y:S05]  /*d8e0*/  WARPSYNC.COLLECTIVE R92, `(.L_x_290) ;  /* 0x000000005c087348 */ /* 0x000fea0003c00000 */
[----:B------:R0:W1:Y:S02]  /*d8f0*/  SHFL.IDX P0, R96, R101, R94, R99 ;  /* 0x0000005e65607389 */ /* 0x0000640000000063 */
[----:B01----:R-:W-:Y:S05]  /*d900*/  ENDCOLLECTIVE ;  /* 0x000000000000791b */ /* 0x003fea0003800000 */
.L_x_290:
[-C--:B------:R-:W-:Y:S01]  /*d910*/  FFMA R76, R5, R23.reuse, R76 ;  /* 0x00000017054c7223 */ /* 0x080fe2000000004c */
[----:B------:R-:W-:Y:S01]  /*d920*/  FFMA R77, R7, R23, R77 ;  /* 0x00000017074d7223 */ /* 0x000fe2000000004d */
[----:B------:R-:W-:Y:S02]  /*d930*/  MOV R101, R13 ;  /* 0x0000000d00657202 */ /* 0x000fe40000000f00 */
[----:B------:R-:W-:-:S07]  /*d940*/  MOV R3, R96 ;  /* 0x0000006000037202 */ /* 0x000fce0000000f00 */
[----:B------:R-:W-:Y:S05]  /*d950*/  WARPSYNC.COLLECTIVE R92, `(.L_x_291) ;  /* 0x000000005c087348 */ /* 0x000fea0003c00000 */
[----:B------:R0:W1:Y:S02]  /*d960*/  SHFL.IDX P0, R96, R101, R94, R99 ;  /* 0x0000005e65607389 */ /* 0x0000640000000063 */
[----:B01----:R-:W-:Y:S05]  /*d970*/  ENDCOLLECTIVE ;  /* 0x000000000000791b */ /* 0x003fea0003800000 */
.L_x_291:
[-C--:B------:R-:W-:Y:S01]  /*d980*/  FFMA R78, R5, R3.reuse, R78 ;  /* 0x00000003054e7223 */ /* 0x080fe2000000004e */
[----:B------:R-:W-:Y:S01]  /*d990*/  FFMA R30, R7, R3, R30 ;  /* 0x00000003071e7223 */ /* 0x000fe2000000001e */
[----:B------:R-:W-:Y:S02]  /*d9a0*/  MOV R101, R10 ;  /* 0x0000000a00657202 */ /* 0x000fe40000000f00 */
[----:B------:R-:W-:-:S07]  /*d9b0*/  MOV R2, R96 ;  /* 0x0000006000027202 */ /* 0x000fce0000000f00 */
[----:B------:R-:W-:Y:S05]  /*d9c0*/  WARPSYNC.COLLECTIVE R92, `(.L_x_292) ;  /* 0x000000005c087348 */ /* 0x000fea0003c00000 */
[----:B------:R0:W1:Y:S02]  /*d9d0*/  SHFL.IDX P0, R96, R101, R94, R99 ;  /* 0x0000005e65607389 */ /* 0x0000640000000063 */
[----:B01----:R-:W-:Y:S05]  /*d9e0*/  ENDCOLLECTIVE ;  /* 0x000000000000791b */ /* 0x003fea0003800000 */
.L_x_292:
[-C--:B------:R-:W-:Y:S01]  /*d9f0*/  FFMA R79, R5, R2.reuse, R79 ;  /* 0x00000002054f7223 */ /* 0x080fe2000000004f */
[----:B------:R-:W-:Y:S01]  /*da00*/  FFMA R32, R7, R2, R32 ;  /* 0x0000000207207223 */ /* 0x000fe20000000020 */
[----:B------:R-:W-:Y:S02]  /*da10*/  MOV R101, R90 ;  /* 0x0000005a00657202 */ /* 0x000fe40000000f00 */
[----:B------:R-:W-:-:S07]  /*da20*/  MOV R19, R96 ;  /* 0x0000006000137202 */ /* 0x000fce0000000f00 */
[----:B------:R-:W-:Y:S05]  /*da30*/  WARPSYNC.COLLECTIVE R92, `(.L_x_293) ;  /* 0x000000005c087348 */ /* 0x000fea0003c00000 */
[----:B------:R0:W1:Y:S02]  /*da40*/  SHFL.IDX P0, R96, R101, R94, R99 ;  /* 0x0000005e65607389 */ /* 0x0000640000000063 */
[----:B01----:R-:W-:Y:S05]  /*da50*/  ENDCOLLECTIVE ;  /* 0x000000000000791b */ /* 0x003fea0003800000 */
.L_x_293:
[-C--:B------:R-:W-:Y:S01]  /*da60*/  FFMA R80, R5, R19.reuse, R80 ;  /* 0x0000001305507223 */ /* 0x080fe20000000050 */
[----:B------:R-:W-:Y:S01]  /*da70*/  FFMA R34, R7, R19, R34 ;  /* 0x0000001307227223 */ /* 0x000fe20000000022 */
[----:B------:R-:W-:Y:S06]  /*da80*/  BRA `(.L_x_294) ;  /* 0xffffff7400bc7947 */ /* 0x000fec000383ffff */
.L_x_295:
[----:B------:R-:W-:-:S00]  /*da90*/  BRA `(.L_x_295) ;  /* 0xfffffffc00fc7947 */ /* 0x000fc0000383ffff */
[----:B------:R-:W-:-:S00]  /*daa0*/  NOP ;  /* 0x0000000000007918 */ /* 0x000fc00000000000 */
        /* <DEDUP_REMOVED lines=13> */
.L_x_1424:


//--------------------- .text._Z12_spmm_conv_2PKfPfiiPKiS3_S3_S0_ --------------------------
	.section	.text._Z12_spmm_conv_2PKfPfiiPKiS3_S3_S0_,"ax",@progbits
	.align	128
        .global         _Z12_spmm_conv_2PKfPfiiPKiS3_S3_S0_
        .type           _Z12_spmm_conv_2PKfPfiiPKiS3_S3_S0_,@function
        .size           _Z12_spmm_conv_2PKfPfiiPKiS3_S3_S0_,(.L_x_1425 - _Z12_spmm_conv_2PKfPfiiPKiS3_S3_S0_)
        .other          _Z12_spmm_conv_2PKfPfiiPKiS3_S3_S0_,@"STO_CUDA_ENTRY STV_DEFAULT"
_Z12_spmm_conv_2PKfPfiiPKiS3_S3_S0_:
.text._Z12_spmm_conv_2PKfPfiiPKiS3_S3_S0_:
[----:B------:R-:W-:Y:S01]  /*0000*/  LDC R1, c[0x0][0x37c] ;  /* 0x0000df00ff017b82 */ /* 0x000fe20000000800 */
[----:B------:R-:W0:Y:S07]  /*0010*/  S2R R0, SR_TID.Y ;  /* 0x0000000000007919 */ /* 0x000e2e0000002200 */
[----:B------:R-:W1:Y:S01]  /*0020*/  LDC R7, c[0x0][0x390] ;  /* 0x0000e400ff077b82 */ /* 0x000e620000000800 */
[----:B------:R-:W2:Y:S01]  /*0030*/  LDCU.64 UR6, c[0x0][0x398] ;  /* 0x00007300ff0677ac */ /* 0x000ea20008000a00 */
[----:B------:R-:W0:Y:S01]  /*0040*/  S2R R3, SR_CTAID.X ;  /* 0x0000000000037919 */ /* 0x000e220000002500 */
[----:B------:R-:W3:Y:S01]  /*0050*/  LDCU.64 UR4, c[0x0][0x358] ;  /* 0x00006b00ff0477ac */ /* 0x000ee20008000a00 */
[----:B0-----:R-:W-:-:S05]  /*0060*/  LEA R3, R3, R0, 0x2 ;  /* 0x0000000003037211 */ /* 0x001fca00078e10ff */
[----:B------:R-:W-:-:S04]  /*0070*/  IMAD R3, R3, 0x16, RZ ;  /* 0x0000001603037824 */ /* 0x000fc800078e02ff */
        /* <DEDUP_REMOVED lines=35> */
[----:B------:R-:W-:-:S02]  /*02b0*/  MOV R29, RZ ;  /* 0x000000ff001d7202 */ /* 0x000fc40000000f00 */
[----:B------:R-:W-:Y:S02]  /*02c0*/  MOV R77, RZ ;  /* 0x000000ff004d7202 */ /* 0x000fe40000000f00 */
[----:B--2---:R-:W-:-:S04]  /*02d0*/  IADD3 R0, PT, PT, -R70, R73, RZ ;  /* 0x0000004946007210 */ /* 0x004fc80007ffe1ff */
[----:B------:R-:W-:-:S13]  /*02e0*/  ISETP.GE.AND P0, PT, R0, 0x8, PT ;  /* 0x000000080000780c */ /* 0x000fda0003f06270 */
[----:B------:R-:W-:Y:S05]  /*02f0*/  @!P0 BRA `(.L_x_297) ;  /* 0x0000002800c08947 */ /* 0x000fea0003800000 */
[----:B------:R-:W-:Y:S02]  /*0300*/  MOV R71, RZ ;  /* 0x000000ff00477202 */ /* 0x000fe40000000f00 */
[----:B------:R-:W-:Y:S02]  /*0310*/  MOV R69, RZ ;  /* 0x000000ff00457202 */ /* 0x000fe40000000f00 */
[----:B------:R-:W-:-:S07]  /*0320*/  MOV R28, R70 ;  /* 0x00000046001c7202 */ /* 0x000fce0000000f00 */
.L_x_301:
[----:B------:R-:W-:Y:S01]  /*0330*/  IADD3 R2, PT, PT, -R70, R28, RZ ;  /* 0x0000001c46027210 */ /* 0x000fe20007ffe1ff */
[----:B------:R-:W-:Y:S03]  /*0340*/  BSSY.RECONVERGENT B1, `(.L_x_298) ;  /* 0x0000061000017945 */ /* 0x000fe60003800200 */
[----:B------:R-:W-:-:S13]  /*0350*/  LOP3.LUT P0, RZ, R2, 0x1f, RZ, 0xc0, !PT ;  /* 0x0000001f02ff7812 */ /* 0x000fda000780c0ff */
[----:B------:R-:W-:Y:S05]  /*0360*/  @P0 BRA `(.L_x_299) ;  /* 0x0000000400780947 */ /* 0x000fea0003800000 */
[----:B------:R-:W0:Y:S01]  /*0370*/  S2R R83, SR_TID.X ;  /* 0x0000000000537919 */ /* 0x000e220000002100 */
[-C--:B------:R-:W-:Y:S02]  /*0380*/  IADD3 R2, PT, PT, R73, -R28.reuse, RZ ;  /* 0x8000001c49027210 */ /* 0x080fe40007ffe0ff */
[----:B------:R-:W-:Y:S02]  /*0390*/  MOV R71, R28 ;  /* 0x0000001c00477202 */ /* 0x000fe40000000f00 */
[----:B0-----:R-:W-:-:S13]  /*03a0*/  ISETP.GE.U32.AND P0, PT, R83, R2, PT ;  /* 0x000000025300720c */ /* 0x001fda0003f06070 */
[----:B------:R-:W-:Y:S05]  /*03b0*/  @P0 BRA `(.L_x_299) ;  /* 0x0000000400640947 */ /* 0x000fea0003800000 */
[----:B------:R-:W-:Y:S01]  /*03c0*/  IADD3 R13, PT, PT, R83, R28, RZ ;  /* 0x0000001c530d7210 */ /* 0x000fe20007ffe0ff */
[----:B------:R-:W0:Y:S01]  /*03d0*/  LDC.64 R84, c[0x0][0x3a8] ;  /* 0x0000ea00ff547b82 */ /* 0x000e220000000a00 */
[----:B------:R-:W-:-:S04]  /*03e0*/  IADD3 R82, PT, PT, -R70, R73, RZ ;  /* 0x0000004946527210 */ /* 0x000fc80007ffe1ff */
[----:B------:R-:W-:-:S03]  /*03f0*/  IADD3 R5, PT, PT, R82, R13, RZ ;  /* 0x0000000d52057210 */ /* 0x000fc60007ffe0ff */
[----:B------:R-:W1:Y:S01]  /*0400*/  LDC.64 R2, c[0x0][0x3b0] ;  /* 0x0000ec00ff027b82 */ /* 0x000e620000000a00 */
[----:B------:R-:W-:-:S04]  /*0410*/  IADD3 R7, PT, PT, R82, R5, RZ ;  /* 0x0000000552077210 */ /* 0x000fc80007ffe0ff */
[----:B------:R-:W-:-:S04]  /*0420*/  IADD3 R9, PT, PT, R82, R7, RZ ;  /* 0x0000000752097210 */ /* 0x000fc80007ffe0ff */
[----:B------:R-:W-:-:S04]  /*0430*/  IADD3 R11, PT, PT, R82, R9, RZ ;  /* 0x00000009520b7210 */ /* 0x000fc80007ffe0ff */
[----:B------:R-:W-:Y:S01]  /*0440*/  IADD3 R19, PT, PT, R82, R11, RZ ;  /* 0x0000000b52137210 */ /* 0x000fe20007ffe0ff */
[----:B0-----:R-:W-:-:S03]  /*0450*/  IMAD.WIDE.U32 R84, R13, 0x4, R84 ;  /* 0x000000040d547825 */ /* 0x001fc600078e0054 */
[----:B------:R-:W-:-:S04]  /*0460*/  IADD3 R17, PT, PT, R82, R19, RZ ;  /* 0x0000001352117210 */ /* 0x000fc80007ffe0ff */
[C---:B------:R-:W-:Y:S01]  /*0470*/  IADD3 R15, PT, PT, R82.reuse, R17, RZ ;  /* 0x00000011520f7210 */ /* 0x040fe20007ffe0ff */
[----:B------:R-:W2:Y:S01]  /*0480*/  LDG.E.CONSTANT R84, desc[UR4][R84.64] ;  /* 0x0000000454547981 */ /* 0x000ea2000c1e9900 */
[--C-:B-1----:R-:W-:Y:S02]  /*0490*/  IMAD.WIDE.U32 R6, R7, 0x4, R2.reuse ;  /* 0x0000000407067825 */ /* 0x102fe400078e0002 */
[C---:B------:R-:W-:Y:S02]  /*04a0*/  IADD3 R21, PT, PT, R82.reuse, R15, RZ ;  /* 0x0000000f52157210 */ /* 0x040fe40007ffe0ff */
[--C-:B------:R-:W-:Y:S02]  /*04b0*/  IMAD.WIDE.U32 R12, R13, 0x4, R2.reuse ;  /* 0x000000040d0c7825 */ /* 0x100fe400078e0002 */
[C---:B------:R-:W-:Y:S01]  /*04c0*/  IADD3 R79, PT, PT, R82.reuse, R21, RZ ;  /* 0x00000015524f7210 */ /* 0x040fe20007ffe0ff */
[----:B------:R0:W5:Y:S03]  /*04d0*/  LDG.E.CONSTANT R25, desc[UR4][R6.64] ;  /* 0x0000000406197981 */ /* 0x000166000c1e9900 */
[C---:B------:R-:W-:Y:S01]  /*04e0*/  IADD3 R81, PT, PT, R82.reuse, R79, RZ ;  /* 0x0000004f52517210 */ /* 0x040fe20007ffe0ff */
[--C-:B------:R-:W-:Y:S01]  /*04f0*/  IMAD.WIDE.U32 R8, R9, 0x4, R2.reuse ;  /* 0x0000000409087825 */ /* 0x100fe200078e0002 */
[----:B------:R1:W5:Y:S02]  /*0500*/  LDG.E.CONSTANT R27, desc[UR4][R12.64] ;  /* 0x000000040c1b7981 */ /* 0x000364000c1e9900 */
[C---:B------:R-:W-:Y:S01]  /*0510*/  IADD3 R87, PT, PT, R82.reuse, R81, RZ ;  /* 0x0000005152577210 */ /* 0x040fe20007ffe0ff */
[--C-:B------:R-:W-:Y:S01]  /*0520*/  IMAD.WIDE.U32 R10, R11, 0x4, R2.reuse ;  /* 0x000000040b0a7825 */ /* 0x100fe200078e0002 */
[----:B------:R3:W5:Y:S02]  /*0530*/  LDG.E.CONSTANT R24, desc[UR4][R8.64] ;  /* 0x0000000408187981 */ /* 0x000764000c1e9900 */
[C---:B------:R-:W-:Y:S01]  /*0540*/  IADD3 R89, PT, PT, R82.reuse, R87, RZ ;  /* 0x0000005752597210 */ /* 0x040fe20007ffe0ff */
[--C-:B0-----:R-:W-:Y:S01]  /*0550*/  IMAD.WIDE.U32 R6, R87, 0x4, R2.reuse ;  /* 0x0000000457067825 */ /* 0x101fe200078e0002 */
[----:B------:R0:W5:Y:S02]  /*0560*/  LDG.E.CONSTANT R23, desc[UR4][R10.64] ;  /* 0x000000040a177981 */ /* 0x000164000c1e9900 */
[C---:B------:R-:W-:Y:S01]  /*0570*/  IADD3 R85, PT, PT, R82.reuse, R89, RZ ;  /* 0x0000005952557210 */ /* 0x040fe20007ffe0ff */
[--C-:B-1----:R-:W-:Y:S01]  /*0580*/  IMAD.WIDE.U32 R12, R21, 0x4, R2.reuse ;  /* 0x00000004150c7825 */ /* 0x102fe200078e0002 */
[----:B------:R-:W5:Y:S02]  /*0590*/  LDG.E.CONSTANT R80, desc[UR4][R6.64] ;  /* 0x0000000406507981 */ /* 0x000f64000c1e9900 */
[C---:B------:R-:W-:Y:S01]  /*05a0*/  IADD3 R91, PT, PT, R82.reuse, R85, RZ ;  /* 0x00000055525b7210 */ /* 0x040fe20007ffe0ff */
[----:B---3--:R-:W-:Y:S01]  /*05b0*/  IMAD.WIDE.U32 R8, R89, 0x4, R2 ;  /* 0x0000000459087825 */ /* 0x008fe200078e0002 */
[----:B------:R1:W5:Y:S02]  /*05c0*/  LDG.E.CONSTANT R0, desc[UR4][R12.64] ;  /* 0x000000040c007981 */ /* 0x000364000c1e9900 */
[----:B------:R-:W-:-:S04]  /*05d0*/  IADD3 R93, PT, PT, R82, R91, RZ ;  /* 0x0000005b525d7210 */ /* 0x000fc80007ffe0ff */
[----:B------:R-:W-:-:S04]  /*05e0*/  IADD3 R95, PT, PT, R82, R93, RZ ;  /* 0x0000005d525f7210 */ /* 0x000fc80007ffe0ff */
[----:B------:R-:W-:Y:S01]  /*05f0*/  IADD3 R87, PT, PT, R82, R95, RZ ;  /* 0x0000005f52577210 */ /* 0x000fe20007ffe0ff */
[----:B0-----:R-:W-:-:S03]  /*0600*/  IMAD.WIDE.U32 R10, R79, 0x4, R2 ;  /* 0x000000044f0a7825 */ /* 0x001fc600078e0002 */
[C---:B------:R-:W-:Y:S01]  /*0610*/  IADD3 R89, PT, PT, R82.reuse, R87, RZ ;  /* 0x0000005752597210 */ /* 0x040fe20007ffe0ff */
[--C-:B-1----:R-:W-:Y:S01]  /*0620*/  IMAD.WIDE.U32 R12, R85, 0x4, R2.reuse ;  /* 0x00000004550c7825 */ /* 0x102fe200078e0002 */
[----:B------:R0:W5:Y:S02]  /*0630*/  LDG.E.CONSTANT R76, desc[UR4][R10.64] ;  /* 0x000000040a4c7981 */ /* 0x000164000c1e9900 */
[C---:B------:R-:W-:Y:S01]  /*0640*/  IADD3 R85, PT, PT, R82.reuse, R89, RZ ;  /* 0x0000005952557210 */ /* 0x040fe20007ffe0ff */
[--C-:B------:R-:W-:Y:S01]  /*0650*/  IMAD.WIDE.U32 R4, R5, 0x4, R2.reuse ;  /* 0x0000000405047825 */ /* 0x100fe200078e0002 */
[----:B------:R-:W1:Y:S03]  /*0660*/  S2R R88, SR_CTAID.Y ;  /* 0x0000000000587919 */ /* 0x000e660000002600 */
[----:B------:R-:W-:Y:S01]  /*0670*/  IMAD.WIDE.U32 R14, R15, 0x4, R2 ;  /* 0x000000040f0e7825 */ /* 0x000fe200078e0002 */
[----:B------:R3:W5:Y:S01]  /*0680*/  LDG.E.CONSTANT R26, desc[UR4][R4.64] ;  /* 0x00000004041a7981 */ /* 0x000762000c1e9900 */
[----:B0-----:R-:W-:-:S02]  /*0690*/  IADD3 R11, PT, PT, R82, R85, RZ ;  /* 0x00000055520b7210 */ /* 0x001fc40007ffe0ff */
[--C-:B------:R-:W-:Y:S01]  /*06a0*/  IMAD.WIDE.U32 R18, R19, 0x4, R2.reuse ;  /* 0x0000000413127825 */ /* 0x100fe200078e0002 */
[----:B------:R0:W5:Y:S03]  /*06b0*/  LDG.E.CONSTANT R20, desc[UR4][R14.64] ;  /* 0x000000040e147981 */ /* 0x000166000c1e9900 */
[--C-:B------:R-:W-:Y:S01]  /*06c0*/  IMAD.WIDE.U32 R16, R17, 0x4, R2.reuse ;  /* 0x0000000411107825 */ /* 0x100fe200078e0002 */
[----:B------:R4:W5:Y:S03]  /*06d0*/  LDG.E.CONSTANT R22, desc[UR4][R18.64] ;  /* 0x0000000412167981 */ /* 0x000966000c1e9900 */
[--C-:B---3--:R-:W-:Y:S01]  /*06e0*/  IMAD.WIDE.U32 R4, R81, 0x4, R2.reuse ;  /* 0x0000000451047825 */ /* 0x108fe200078e0002 */
[----:B------:R3:W5:Y:S03]  /*06f0*/  LDG.E.CONSTANT R21, desc[UR4][R16.64] ;  /* 0x0000000410157981 */ /* 0x000766000c1e9900 */
[--C-:B0-----:R-:W-:Y:S01]  /*0700*/  IMAD.WIDE.U32 R14, R91, 0x4, R2.reuse ;  /* 0x000000045b0e7825 */ /* 0x101fe200078e0002 */
[----:B------:R-:W-:Y:S01]  /*0710*/  IADD3 R91, PT, PT, R82, R11, RZ ;  /* 0x0000000b525b7210 */ /* 0x000fe20007ffe0ff */
[----:B------:R0:W5:Y:S02]  /*0720*/  LDG.E.CONSTANT R79, desc[UR4][R4.64] ;  /* 0x00000004044f7981 */ /* 0x000164000c1e9900 */
[----:B----4-:R-:W-:-:S02]  /*0730*/  IMAD.WIDE.U32 R18, R95, 0x4, R2 ;  /* 0x000000045f127825 */ /* 0x010fc400078e0002 */
[----:B------:R4:W5:Y:S02]  /*0740*/  LDG.E.CONSTANT R81, desc[UR4][R8.64] ;  /* 0x0000000408517981 */ /* 0x000964000c1e9900 */
[--C-:B---3--:R-:W-:Y:S02]  /*0750*/  IMAD.WIDE.U32 R16, R93, 0x4, R2.reuse ;  /* 0x000000045d107825 */ /* 0x108fe400078e0002 */
[----:B------:R2:W5:Y:S02]  /*0760*/  LDG.E.CONSTANT R14, desc[UR4][R14.64] ;  /* 0x000000040e0e7981 */ /* 0x000564000c1e9900 */
[--C-:B0-----:R-:W-:Y:S02]  /*0770*/  IMAD.WIDE.U32 R4, R87, 0x4, R2.reuse ;  /* 0x0000000457047825 */ /* 0x101fe400078e0002 */
[----:B------:R0:W5:Y:S02]  /*0780*/  LDG.E.CONSTANT R16, desc[UR4][R16.64] ;  /* 0x0000000410107981 */ /* 0x000164000c1e9900 */
[----:B------:R-:W-:-:S02]  /*0790*/  IMAD.WIDE.U32 R6, R89, 0x4, R2 ;  /* 0x0000000459067825 */ /* 0x000fc400078e0002 */
[----:B------:R3:W5:Y:S02]  /*07a0*/  LDG.E.CONSTANT R18, desc[UR4][R18.64] ;  /* 0x0000000412127981 */ /* 0x000764000c1e9900 */
[--C-:B----4-:R-:W-:Y:S02]  /*07b0*/  IMAD.WIDE.U32 R8, R85, 0x4, R2.reuse ;  /* 0x0000000455087825 */ /* 0x110fe400078e0002 */
[----:B------:R-:W5:Y:S02]  /*07c0*/  LDG.E.CONSTANT R12, desc[UR4][R12.64] ;  /* 0x000000040c0c7981 */ /* 0x000f64000c1e9900 */
[--C-:B------:R-:W-:Y:S02]  /*07d0*/  IMAD.WIDE.U32 R10, R11, 0x4, R2.reuse ;  /* 0x000000040b0a7825 */ /* 0x100fe400078e0002 */
[----:B------:R-:W5:Y:S02]  /*07e0*/  LDG.E.CONSTANT R8, desc[UR4][R8.64] ;  /* 0x0000000408087981 */ /* 0x000f64000c1e9900 */
[----:B------:R-:W-:-:S02]  /*07f0*/  IMAD.WIDE.U32 R2, R91, 0x4, R2 ;  /* 0x000000045b027825 */ /* 0x000fc400078e0002 */
[----:B------:R-:W5:Y:S04]  /*0800*/  LDG.E.CONSTANT R10, desc[UR4][R10.64] ;  /* 0x000000040a0a7981 */ /* 0x000f68000c1e9900 */
[----:B------:R-:W5:Y:S04]  /*0810*/  LDG.E.CONSTANT R86, desc[UR4][R2.64] ;  /* 0x0000000402567981 */ /* 0x000f68000c1e9900 */
[----:B------:R4:W5:Y:S01]  /*0820*/  LDG.E.CONSTANT R13, desc[UR4][R4.64] ;  /* 0x00000004040d7981 */ /* 0x000962000c1e9900 */
[----:B-1----:R-:W-:-:S03]  /*0830*/  LEA R83, R88, R83, 0x6 ;  /* 0x0000005358537211 */ /* 0x002fc600078e30ff */
[----:B------:R1:W5:Y:S02]  /*0840*/  LDG.E.CONSTANT R82, desc[UR4][R6.64] ;  /* 0x0000000406527981 */ /* 0x000364000c1e9900 */
[----:B------:R-:W-:Y:S01]  /*0850*/  IMAD R83, R74, 0x1400, R83 ;  /* 0x000014004a537824 */ /* 0x000fe200078e0253 */
[----:B--2---:R-:W-:-:S04]  /*0860*/  SHF.R.S32.HI R15, RZ, 0x1f, R84 ;  /* 0x0000001fff0f7819 */ /* 0x004fc80000011454 */
[----:B0-----:R-:W-:-:S04]  /*0870*/  LEA.HI R17, R15, R84, RZ, 0x4 ;  /* 0x000000540f117211 */ /* 0x001fc800078f20ff */
[----:B---3--:R-:W-:-:S05]  /*0880*/  SHF.R.S32.HI R19, RZ, 0x4, R17 ;  /* 0x00000004ff137819 */ /* 0x008fca0000011411 */
[----:B------:R-:W-:-:S04]  /*0890*/  IMAD.HI R85, R19, 0x66666667, RZ ;  /* 0x6666666713557827 */ /* 0x000fc800078e02ff */
[C---:B------:R-:W-:Y:S01]  /*08a0*/  IMAD.HI R15, R84.reuse, 0x66666667, RZ ;  /* 0x66666667540f7827 */ /* 0x040fe200078e02ff */
[----:B----4-:R-:W-:Y:S02]  /*08b0*/  SHF.R.U32.HI R4, RZ, 0x1, R85 ;  /* 0x00000001ff047819 */ /* 0x010fe40000011655 */
[----:B------:R-:W-:Y:S02]  /*08c0*/  LOP3.LUT R17, R17, 0x3fffff0, RZ, 0xc0, !PT ;  /* 0x03fffff011117812 */ /* 0x000fe400078ec0ff */
[----:B-1----:R-:W-:Y:S02]  /*08d0*/  LEA.HI R6, R85, R4, RZ, 0x1 ;  /* 0x0000000455067211 */ /* 0x002fe400078f08ff */
[----:B------:R-:W-:Y:S02]  /*08e0*/  SHF.R.U32.HI R4, RZ, 0x1f, R15 ;  /* 0x0000001fff047819 */ /* 0x000fe4000001160f */
[----:B------:R-:W-:Y:S01]  /*08f0*/  IADD3 R17, PT, PT, R84, -R17, RZ ;  /* 0x8000001154117210 */ /* 0x000fe20007ffe0ff */
[----:B------:R-:W-:Y:S01]  /*0900*/  IMAD R6, R6, -0x5, R19 ;  /* 0xfffffffb06067824 */ /* 0x000fe200078e0213 */
[----:B------:R-:W-:-:S04]  /*0910*/  LEA.HI R4, R15, R4, RZ, 0x1b ;  /* 0x000000040f047211 */ /* 0x000fc800078fd8ff */
[----:B------:R-:W-:Y:S01]  /*0920*/  LEA R6, R6, R83, 0xa ;  /* 0x0000005306067211 */ /* 0x000fe200078e50ff */
[----:B------:R-:W-:-:S05]  /*0930*/  IMAD R17, R4, 0x50, R17 ;  /* 0x0000005004117824 */ /* 0x000fca00078e0211 */
[----:B------:R-:W-:-:S07]  /*0940*/  LEA R84, R17, R6, 0x6 ;  /* 0x0000000611547211 */ /* 0x000fce00078e30ff */
.L_x_299:
[----:B------:R-:W-:Y:S05]  /*0950*/  BSYNC.RECONVERGENT B1 ;  /* 0x0000000000017941 */ /* 0x000fea0003800200 */
.L_x_298:
[----:B------:R-:W-:Y:S01]  /*0960*/  UMOV UR6, 0xffffffff ;  /* 0xffffffff00067882 */ /* 0x000fe20000000000 */
[----:B------:R-:W-:Y:S02]  /*0970*/  IADD3 R11, PT, PT, -R71, R28, RZ ;  /* 0x0000001c470b7210 */ /* 0x000fe40007ffe1ff */
[----:B------:R-:W-:Y:S05]  /*0980*/  BRA.DIV UR6, `(.L_x_300) ;  /* 0x0000005e06f07947 */ /* 0x000fea000b800000 */
[----:B------:R-:W0:Y:S01]  /*0990*/  SHFL.IDX PT, R96, R84, R11, 0x1f ;  /* 0x00001f0b54607589 */ /* 0x000e2200000e0000 */
[----:B------:R-:W0:Y:S02]  /*09a0*/  LDC.64 R2, c[0x0][0x380] ;  /* 0x0000e000ff027b82 */ /* 0x000e240000000a00 */
[----:B0-----:R-:W-:-:S05]  /*09b0*/  IMAD.WIDE R4, R96, 0x4, R2 ;  /* 0x0000000460047825 */ /* 0x001fca00078e0202 */
[----:B------:R-:W2:Y:S04]  /*09c0*/  LDG.E.CONSTANT R9, desc[UR4][R4.64] ;  /* 0x0000000404097981 */ /* 0x000ea8000c1e9900 */
[----:B------:R-:W3:Y:S01]  /*09d0*/  LDG.E.CONSTANT R88, desc[UR4][R4.64+0x80] ;  /* 0x0000800404587981 */ /* 0x000ee2000c1e9900 */
[----:B------:R-:W-:-:S05]  /*09e0*/  IADD3 R95, PT, PT, R11, 0x1, RZ ;  /* 0x000000010b5f7810 */ /* 0x000fca0007ffe0ff */
[----:B------:R-:W0:Y:S02]  /*09f0*/  SHFL.IDX PT, R7, R84, R95, 0x1f ;  /* 0x00001f5f54077589 */ /* 0x000e2400000e0000 */
[----:B0-----:R-:W-:-:S05]  /*0a00*/  IMAD.WIDE R6, R7, 0x4, R2 ;  /* 0x0000000407067825 */ /* 0x001fca00078e0202 */
[----:B------:R-:W4:Y:S04]  /*0a10*/  LDG.E.CONSTANT R97, desc[UR4][R6.64] ;  /* 0x0000000406617981 */ /* 0x000f28000c1e9900 */
[----:B------:R0:W4:Y:S01]  /*0a20*/  LDG.E.CONSTANT R94, desc[UR4][R6.64+0x80] ;  /* 0x00008004065e7981 */ /* 0x000122000c1e9900 */
[----:B------:R-:W-:-:S03]  /*0a30*/  IADD3 R93, PT, PT, R11, 0x2, RZ ;  /* 0x000000020b5d7810 */ /* 0x000fc60007ffe0ff */
[----:B-----5:R-:W2:Y:S04]  /*0a40*/  SHFL.IDX PT, R96, R27, R11, 0x1f ;  /* 0x00001f0b1b607589 */ /* 0x020ea800000e0000 */
[----:B------:R-:W1:Y:S04]  /*0a50*/  SHFL.IDX PT, R98, R26, R11, 0x1f ;  /* 0x00001f0b1a627589 */ /* 0x000e6800000e0000 */
[----:B------:R-:W1:Y:S04]  /*0a60*/  SHFL.IDX PT, R103, R24, R11, 0x1f ;  /* 0x00001f0b18677589 */ /* 0x000e6800000e0000 */
[----:B------:R-:W1:Y:S04]  /*0a70*/  SHFL.IDX PT, R105, R23, R11, 0x1f ;  /* 0x00001f0b17697589 */ /* 0x000e6800000e0000 */
[----:B------:R-:W3:Y:S04]  /*0a80*/  SHFL.IDX PT, R107, R22, R11, 0x1f ;  /* 0x00001f0b166b7589 */ /* 0x000ee800000e0000 */
[----:B------:R-:W3:Y:S04]  /*0a90*/  SHFL.IDX PT, R109, R21, R11, 0x1f ;  /* 0x00001f0b156d7589 */ /* 0x000ee800000e0000 */
[----:B------:R-:W3:Y:S04]  /*0aa0*/  SHFL.IDX PT, R111, R20, R11, 0x1f ;  /* 0x00001f0b146f7589 */ /* 0x000ee800000e0000 */
[----:B0-----:R-:W-:Y:S04]  /*0ab0*/  SHFL.IDX PT, R7, R25, R95, 0x1f ;  /* 0x00001f5f19077589 */ /* 0x001fe800000e0000 */
[----:B------:R-:W-:Y:S04]  /*0ac0*/  SHFL.IDX PT, R6, R80, R95, 0x1f ;  /* 0x00001f5f50067589 */ /* 0x000fe800000e0000 */
[----:B------:R-:W-:Y:S04]  /*0ad0*/  SHFL.IDX PT, R85, R84, R93, 0x1f ;  /* 0x00001f5d54557589 */ /* 0x000fe800000e0000 */
[----:B------:R-:W-:Y:S04]  /*0ae0*/  SHFL.IDX PT, R113, R27, R95, 0x1f ;  /* 0x00001f5f1b717589 */ /* 0x000fe800000e0000 */
[----:B------:R-:W-:Y:S04]  /*0af0*/  SHFL.IDX PT, R100, R18, R95, 0x1f ;  /* 0x00001f5f12647589 */ /* 0x000fe800000e0000 */
[----:B------:R-:W-:Y:S04]  /*0b00*/  SHFL.IDX PT, R102, R13, R95, 0x1f ;  /* 0x00001f5f0d667589 */ /* 0x000fe800000e0000 */
[----:B------:R-:W-:Y:S01]  /*0b10*/  SHFL.IDX PT, R104, R8, R95, 0x1f ;  /* 0x00001f5f08687589 */ /* 0x000fe200000e0000 */
[C---:B--2---:R-:W-:Y:S01]  /*0b20*/  FFMA R78, R96.reuse, R9, R78 ;  /* 0x00000009604e7223 */ /* 0x044fe2000000004e */
[C---:B-1----:R-:W-:Y:S01]  /*0b30*/  FFMA R4, R9.reuse, R98, R75 ;  /* 0x0000006209047223 */ /* 0x042fe2000000004b */
[C---:B------:R-:W-:Y:S01]  /*0b40*/  FFMA R32, R9.reuse, R103, R32 ;  /* 0x0000006709207223 */ /* 0x040fe20000000020 */
[C---:B------:R-:W-:Y:S01]  /*0b50*/  FFMA R34, R9.reuse, R105, R34 ;  /* 0x0000006909227223 */ /* 0x040fe20000000022 */
[----:B---3--:R-:W-:Y:S01]  /*0b60*/  FFMA R77, R96, R88, R77 ;  /* 0x00000058604d7223 */ /* 0x008fe2000000004d */
[C---:B------:R-:W-:Y:S01]  /*0b70*/  FFMA R33, R88.reuse, R103, R33 ;  /* 0x0000006758217223 */ /* 0x040fe20000000021 */
[----:B------:R-:W0:Y:S01]  /*0b80*/  SHFL.IDX PT, R96, R25, R11, 0x1f ;  /* 0x00001f0b19607589 */ /* 0x000e2200000e0000 */
[C---:B------:R-:W-:Y:S01]  /*0b90*/  FFMA R35, R88.reuse, R105, R35 ;  /* 0x0000006958237223 */ /* 0x040fe20000000023 */
[CC--:B------:R-:W-:Y:S01]  /*0ba0*/  FFMA R36, R9.reuse, R107.reuse, R36 ;  /* 0x0000006b09247223 */ /* 0x0c0fe20000000024 */
[C---:B------:R-:W-:Y:S01]  /*0bb0*/  FFMA R37, R88.reuse, R107, R37 ;  /* 0x0000006b58257223 */ /* 0x040fe20000000025 */
[CC--:B------:R-:W-:Y:S01]  /*0bc0*/  FFMA R38, R9.reuse, R109.reuse, R38 ;  /* 0x0000006d09267223 */ /* 0x0c0fe20000000026 */
[C---:B------:R-:W-:Y:S01]  /*0bd0*/  FFMA R39, R88.reuse, R109, R39 ;  /* 0x0000006d58277223 */ /* 0x040fe20000000027 */
[-C--:B------:R-:W-:Y:S01]  /*0be0*/  FFMA R40, R9, R111.reuse, R40 ;  /* 0x0000006f09287223 */ /* 0x080fe20000000028 */
[C---:B------:R-:W-:Y:S01]  /*0bf0*/  FFMA R41, R88.reuse, R111, R41 ;  /* 0x0000006f58297223 */ /* 0x040fe20000000029 */
[----:B------:R-:W1:Y:S01]  /*0c00*/  SHFL.IDX PT, R75, R76, R11, 0x1f ;  /* 0x00001f0b4c4b7589 */ /* 0x000e6200000e0000 */
[----:B------:R-:W-:-:S03]  /*0c10*/  FFMA R29, R88, R98, R29 ;  /* 0x00000062581d7223 */ /* 0x000fc6000000001d */
[----:B------:R-:W2:Y:S04]  /*0c20*/  SHFL.IDX PT, R103, R79, R11, 0x1f ;  /* 0x00001f0b4f677589 */ /* 0x000ea800000e0000 */
[----:B------:R-:W3:Y:S04]  /*0c30*/  SHFL.IDX PT, R105, R80, R11, 0x1f ;  /* 0x00001f0b50697589 */ /* 0x000ee800000e0000 */
[----:B------:R-:W3:Y:S01]  /*0c40*/  SHFL.IDX PT, R107, R81, R11, 0x1f ;  /* 0x00001f0b516b7589 */ /* 0x000ee200000e0000 */
[-C--:B0-----:R-:W-:Y:S01]  /*0c50*/  FFMA R30, R9, R96.reuse, R30 ;  /* 0x00000060091e7223 */ /* 0x081fe2000000001e */
[----:B------:R-:W-:-:S02]  /*0c60*/  FFMA R31, R88, R96, R31 ;  /* 0x00000060581f7223 */ /* 0x000fc4000000001f */
[----:B------:R-:W0:Y:S04]  /*0c70*/  SHFL.IDX PT, R109, R12, R11, 0x1f ;  /* 0x00001f0b0c6d7589 */ /* 0x000e2800000e0000 */
[----:B------:R-:W0:Y:S01]  /*0c80*/  SHFL.IDX PT, R96, R0, R11, 0x1f ;  /* 0x00001f0b00607589 */ /* 0x000e2200000e0000 */
[-C--:B-1----:R-:W-:Y:S01]  /*0c90*/  FFMA R44, R9, R75.reuse, R44 ;  /* 0x0000004b092c7223 */ /* 0x082fe2000000002c */
[C---:B------:R-:W-:Y:S02]  /*0ca0*/  FFMA R45, R88.reuse, R75, R45 ;  /* 0x0000004b582d7223 */ /* 0x040fe4000000002d */
[----:B------:R-:W1:Y:S01]  /*0cb0*/  SHFL.IDX PT, R111, R14, R11, 0x1f ;  /* 0x00001f0b0e6f7589 */ /* 0x000e6200000e0000 */
[----:B----4-:R-:W-:Y:S01]  /*0cc0*/  FFMA R30, R97, R7, R30 ;  /* 0x00000007611e7223 */ /* 0x010fe2000000001e */
[CC--:B--2---:R-:W-:Y:S01]  /*0cd0*/  FFMA R46, R9.reuse, R103.reuse, R46 ;  /* 0x00000067092e7223 */ /* 0x0c4fe2000000002e */
[----:B------:R-:W-:Y:S01]  /*0ce0*/  FFMA R47, R88, R103, R47 ;  /* 0x00000067582f7223 */ /* 0x000fe2000000002f */
[----:B------:R-:W2:Y:S01]  /*0cf0*/  SHFL.IDX PT, R75, R18, R11, 0x1f ;  /* 0x00001f0b124b7589 */ /* 0x000ea200000e0000 */
[----:B------:R-:W-:Y:S01]  /*0d00*/  FFMA R31, R94, R7, R31 ;  /* 0x000000075e1f7223 */ /* 0x000fe2000000001f */
[-C--:B---3--:R-:W-:Y:S01]  /*0d10*/  FFMA R48, R9, R105.reuse, R48 ;  /* 0x0000006909307223 */ /* 0x088fe20000000030 */
[C---:B------:R-:W-:Y:S01]  /*0d20*/  FFMA R49, R88.reuse, R105, R49 ;  /* 0x0000006958317223 */ /* 0x040fe20000000031 */
[----:B------:R-:W3:Y:S01]  /*0d30*/  SHFL.IDX PT, R103, R13, R11, 0x1f ;  /* 0x00001f0b0d677589 */ /* 0x000ee200000e0000 */
[----:B------:R-:W-:Y:S01]  /*0d40*/  FFMA R78, R113, R97, R78 ;  /* 0x00000061714e7223 */ /* 0x000fe2000000004e */
[-C--:B------:R-:W-:Y:S01]  /*0d50*/  FFMA R50, R9, R107.reuse, R50 ;  /* 0x0000006b09327223 */ /* 0x080fe20000000032 */
[----:B------:R-:W-:Y:S01]  /*0d60*/  FFMA R51, R88, R107, R51 ;  /* 0x0000006b58337223 */ /* 0x000fe20000000033 */
[----:B------:R-:W4:Y:S01]  /*0d70*/  SHFL.IDX PT, R105, R82, R11, 0x1f ;  /* 0x00001f0b52697589 */ /* 0x000f2200000e0000 */
[-C--:B------:R-:W-:Y:S01]  /*0d80*/  FFMA R48, R97, R6.reuse, R48 ;  /* 0x0000000661307223 */ /* 0x080fe20000000030 */
[----:B------:R-:W-:Y:S01]  /*0d90*/  FFMA R49, R94, R6, R49 ;  /* 0x000000065e317223 */ /* 0x000fe20000000031 */
[----:B------:R-:W-:Y:S01]  /*0da0*/  FFMA R77, R113, R94, R77 ;  /* 0x0000005e714d7223 */ /* 0x000fe2000000004d */
[CC--:B0-----:R-:W-:Y:S01]  /*0db0*/  FFMA R52, R9.reuse, R109.reuse, R52 ;  /* 0x0000006d09347223 */ /* 0x0c1fe20000000034 */
[C---:B------:R-:W-:Y:S01]  /*0dc0*/  FFMA R53, R88.reuse, R109, R53 ;  /* 0x0000006d58357223 */ /* 0x040fe20000000035 */
[----:B------:R-:W0:Y:S01]  /*0dd0*/  SHFL.IDX PT, R107, R8, R11, 0x1f ;  /* 0x00001f0b086b7589 */ /* 0x000e2200000e0000 */
[-C--:B------:R-:W-:Y:S01]  /*0de0*/  FFMA R42, R9, R96.reuse, R42 ;  /* 0x00000060092a7223 */ /* 0x080fe2000000002a */
        /* <DEDUP_REMOVED lines=8> */
[-C--:B---3--:R-:W-:Y:S01]  /*0e70*/  FFMA R60, R9, R103.reuse, R60 ;  /* 0x00000067093c7223 */ /* 0x088fe2000000003c */
[----:B------:R-:W-:-:S02]  /*0e80*/  FFMA R61, R88, R103, R61 ;  /* 0x00000067583d7223 */ /* 0x000fc4000000003d */
[----:B------:R-:W3:Y:S01]  /*0e90*/  SHFL.IDX PT, R7, R81, R95, 0x1f ;  /* 0x00001f5f51077589 */ /* 0x000ee200000e0000 */
[----:B------:R-:W-:Y:S01]  /*0ea0*/  FFMA R58, R97, R100, R58 ;  /* 0x00000064613a7223 */ /* 0x000fe2000000003a */
[-C--:B----4-:R-:W-:Y:S01]  /*0eb0*/  FFMA R62, R9, R105.reuse, R62 ;  /* 0x00000069093e7223 */ /* 0x090fe2000000003e */
[C---:B------:R-:W-:Y:S01]  /*0ec0*/  FFMA R63, R88.reuse, R105, R63 ;  /* 0x00000069583f7223 */ /* 0x040fe2000000003f */
[----:B------:R-:W4:Y:S01]  /*0ed0*/  SHFL.IDX PT, R75, R23, R95, 0x1f ;  /* 0x00001f5f174b7589 */ /* 0x000f2200000e0000 */
[----:B------:R-:W-:Y:S01]  /*0ee0*/  FFMA R60, R97, R102, R60 ;  /* 0x00000066613c7223 */ /* 0x000fe2000000003c */
[CC--:B0-----:R-:W-:Y:S01]  /*0ef0*/  FFMA R64, R9.reuse, R107.reuse, R64 ;  /* 0x0000006b09407223 */ /* 0x0c1fe20000000040 */
[C---:B------:R-:W-:Y:S01]  /*0f00*/  FFMA R65, R88.reuse, R107, R65 ;  /* 0x0000006b58417223 */ /* 0x040fe20000000041 */
[----:B------:R-:W0:Y:S01]  /*0f10*/  SHFL.IDX PT, R103, R22, R95, 0x1f ;  /* 0x00001f5f16677589 */ /* 0x000e2200000e0000 */
[-C--:B------:R-:W-:Y:S01]  /*0f20*/  FFMA R66, R9, R109.reuse, R66 ;  /* 0x0000006d09427223 */ /* 0x080fe20000000042 */
[----:B------:R-:W-:-:S02]  /*0f30*/  FFMA R67, R88, R109, R67 ;  /* 0x0000006d58437223 */ /* 0x000fc40000000043 */
[----:B------:R-:W0:Y:S01]  /*0f40*/  SHFL.IDX PT, R105, R21, R95, 0x1f ;  /* 0x00001f5f15697589 */ /* 0x000e2200000e0000 */
[----:B------:R-:W-:Y:S01]  /*0f50*/  FFMA R64, R97, R104, R64 ;  /* 0x0000006861407223 */ /* 0x000fe20000000040 */
[CC--:B-1----:R-:W-:Y:S01]  /*0f60*/  FFMA R56, R9.reuse, R96.reuse, R56 ;  /* 0x0000006009387223 */ /* 0x0c2fe20000000038 */
[C---:B------:R-:W-:Y:S01]  /*0f70*/  FFMA R57, R88.reuse, R96, R57 ;  /* 0x0000006058397223 */ /* 0x040fe20000000039 */
[----:B------:R-:W1:Y:S01]  /*0f80*/  SHFL.IDX PT, R107, R20, R95, 0x1f ;  /* 0x00001f5f146b7589 */ /* 0x000e6200000e0000 */
[-C--:B--2---:R-:W-:Y:S01]  /*0f90*/  FFMA R68, R9, R111.reuse, R68 ;  /* 0x0000006f09447223 */ /* 0x084fe20000000044 */
[----:B------:R-:W-:Y:S02]  /*0fa0*/  FFMA R69, R88, R111, R69 ;  /* 0x0000006f58457223 */ /* 0x000fe40000000045 */
[----:B------:R-:W2:Y:S01]  /*0fb0*/  SHFL.IDX PT, R9, R24, R95, 0x1f ;  /* 0x00001f5f18097589 */ /* 0x000ea200000e0000 */
[-C--:B---3--:R-:W-:Y:S01]  /*0fc0*/  FFMA R50, R97, R7.reuse, R50 ;  /* 0x0000000761327223 */ /* 0x088fe20000000032 */
[C---:B------:R-:W-:Y:S01]  /*0fd0*/  FFMA R51, R94.reuse, R7, R51 ;  /* 0x000000075e337223 */ /* 0x040fe20000000033 */
[----:B------:R-:W-:Y:S01]  /*0fe0*/  IMAD.WIDE R6, R85, 0x4, R2 ;  /* 0x0000000455067825 */ /* 0x000fe200078e0202 */
[----:B------:R-:W3:Y:S03]  /*0ff0*/  SHFL.IDX PT, R96, R26, R95, 0x1f ;  /* 0x00001f5f1a607589 */ /* 0x000ee600000e0000 */
[CC--:B----4-:R-:W-:Y:S01]  /*1000*/  FFMA R34, R97.reuse, R75.reuse, R34 ;  /* 0x0000004b61227223 */ /* 0x0d0fe20000000022 */
[C---:B------:R-:W-:Y:S01]  /*1010*/  FFMA R35, R94.reuse, R75, R35 ;  /* 0x0000004b5e237223 */ /* 0x040fe20000000023 */
[----:B------:R-:W4:Y:S01]  /*1020*/  LDG.E.CONSTANT R88, desc[UR4][R6.64+0x80] ;  /* 0x0000800406587981 */ /* 0x000f22000c1e9900 */
[-C--:B0-----:R-:W-:Y:S01]  /*1030*/  FFMA R36, R97, R103.reuse, R36 ;  /* 0x0000006761247223 */ /* 0x081fe20000000024 */
[----:B------:R-:W-:-:S02]  /*1040*/  FFMA R37, R94, R103, R37 ;  /* 0x000000675e257223 */ /* 0x000fc40000000025 */
[----:B------:R-:W0:Y:S01]  /*1050*/  SHFL.IDX PT, R109, R0, R95, 0x1f ;  /* 0x00001f5f006d7589 */ /* 0x000e2200000e0000 */
[CC--:B------:R-:W-:Y:S01]  /*1060*/  FFMA R38, R97.reuse, R105.reuse, R38 ;  /* 0x0000006961267223 */ /* 0x0c0fe20000000026 */
[C---:B------:R-:W-:Y:S02]  /*1070*/  FFMA R39, R94.reuse, R105, R39 ;  /* 0x000000695e277223 */ /* 0x040fe40000000027 */
[----:B------:R-:W0:Y:S01]  /*1080*/  SHFL.IDX PT, R111, R76, R95, 0x1f ;  /* 0x00001f5f4c6f7589 */ /* 0x000e2200000e0000 */
[-C--:B-1----:R-:W-:Y:S01]  /*1090*/  FFMA R40, R97, R107.reuse, R40 ;  /* 0x0000006b61287223 */ /* 0x082fe20000000028 */
[----:B------:R-:W-:Y:S02]  /*10a0*/  IADD3 R91, PT, PT, R11, 0x3, RZ ;  /* 0x000000030b5b7810 */ /* 0x000fe40007ffe0ff */
[----:B------:R-:W1:Y:S01]  /*10b0*/  SHFL.IDX PT, R113, R79, R95, 0x1f ;  /* 0x00001f5f4f717589 */ /* 0x000e6200000e0000 */
[C---:B------:R-:W-:Y:S01]  /*10c0*/  FFMA R41, R94.reuse, R107, R41 ;  /* 0x0000006b5e297223 */ /* 0x040fe20000000029 */
[CC--:B--2---:R-:W-:Y:S01]  /*10d0*/  FFMA R32, R97.reuse, R9.reuse, R32 ;  /* 0x0000000961207223 */ /* 0x0c4fe20000000020 */
[----:B------:R-:W-:Y:S01]  /*10e0*/  FFMA R33, R94, R9, R33 ;  /* 0x000000095e217223 */ /* 0x000fe20000000021 */
[----:B------:R-:W2:Y:S01]  /*10f0*/  SHFL.IDX PT, R75, R14, R95, 0x1f ;  /* 0x00001f5f0e4b7589 */ /* 0x000ea200000e0000 */
[----:B---3--:R-:W-:-:S03]  /*1100*/  FFMA R4, R97, R96, R4 ;  /* 0x0000006061047223 */ /* 0x008fc60000000004 */
[----:B------:R-:W3:Y:S01]  /*1110*/  SHFL.IDX PT, R9, R12, R95, 0x1f ;  /* 0x00001f5f0c097589 */ /* 0x000ee200000e0000 */
[----:B------:R-:W-:-:S03]  /*1120*/  FFMA R29, R94, R96, R29 ;  /* 0x000000605e1d7223 */ /* 0x000fc6000000001d */
[----:B------:R-:W3:Y:S04]  /*1130*/  SHFL.IDX PT, R98, R16, R95, 0x1f ;  /* 0x00001f5f10627589 */ /* 0x000ee800000e0000 */
[----:B------:R-:W3:Y:S01]  /*1140*/  SHFL.IDX PT, R103, R82, R95, 0x1f ;  /* 0x00001f5f52677589 */ /* 0x000ee200000e0000 */
[CC--:B0-----:R-:W-:Y:S01]  /*1150*/  FFMA R42, R97.reuse, R109.reuse, R42 ;  /* 0x0000006d612a7223 */ /* 0x0c1fe2000000002a */
[C---:B------:R-:W-:Y:S02]  /*1160*/  FFMA R43, R94.reuse, R109, R43 ;  /* 0x0000006d5e2b7223 */ /* 0x040fe4000000002b */
[----:B------:R-:W0:Y:S01]  /*1170*/  SHFL.IDX PT, R105, R10, R95, 0x1f ;  /* 0x00001f5f0a697589 */ /* 0x000e2200000e0000 */
[-C--:B------:R-:W-:Y:S01]  /*1180*/  FFMA R44, R97, R111.reuse, R44 ;  /* 0x0000006f612c7223 */ /* 0x080fe2000000002c */
[----:B------:R-:W-:-:S02]  /*1190*/  FFMA R45, R94, R111, R45 ;  /* 0x0000006f5e2d7223 */ /* 0x000fc4000000002d */
[----:B------:R-:W0:Y:S01]  /*11a0*/  SHFL.IDX PT, R96, R86, R95, 0x1f ;  /* 0x00001f5f56607589 */ /* 0x000e2200000e0000 */
[CC--:B-1----:R-:W-:Y:S01]  /*11b0*/  FFMA R46, R97.reuse, R113.reuse, R46 ;  /* 0x00000071612e7223 */ /* 0x0c2fe2000000002e */
[C---:B------:R-:W-:Y:S02]  /*11c0*/  FFMA R47, R94.reuse, R113, R47 ;  /* 0x000000715e2f7223 */ /* 0x040fe4000000002f */
[----:B------:R-:W4:Y:S01]  /*11d0*/  SHFL.IDX PT, R85, R27, R93, 0x1f ;  /* 0x00001f5d1b557589 */ /* 0x000f2200000e0000 */
[C---:B--2---:R-:W-:Y:S01]  /*11e0*/  FFMA R54, R97.reuse, R75, R54 ;  /* 0x0000004b61367223 */ /* 0x044fe20000000036 */
[CC--:B---3--:R-:W-:Y:S01]  /*11f0*/  FFMA R52, R97.reuse, R9.reuse, R52 ;  /* 0x0000000961347223 */ /* 0x0c8fe20000000034 */
[----:B------:R-:W-:Y:S02]  /*1200*/  FFMA R53, R94, R9, R53 ;  /* 0x000000095e357223 */ /* 0x000fe40000000035 */
[----:B------:R1:W2:Y:S01]  /*1210*/  LDG.E.CONSTANT R9, desc[UR4][R6.64] ;  /* 0x0000000406097981 */ /* 0x0002a2000c1e9900 */
[----:B------:R-:W-:-:S03]  /*1220*/  FFMA R56, R97, R98, R56 ;  /* 0x0000006261387223 */ /* 0x000fc60000000038 */
[----:B------:R-:W-:Y:S01]  /*1230*/  SHFL.IDX PT, R95, R22, R93, 0x1f ;  /* 0x00001f5d165f7589 */ /* 0x000fe200000e0000 */
[CC--:B------:R-:W-:Y:S01]  /*1240*/  FFMA R62, R97.reuse, R103.reuse, R62 ;  /* 0x00000067613e7223 */ /* 0x0c0fe2000000003e */
[C---:B------:R-:W-:Y:S01]  /*1250*/  FFMA R63, R94.reuse, R103, R63 ;  /* 0x000000675e3f7223 */ /* 0x040fe2000000003f */
[C---:B0-----:R-:W-:Y:S01]  /*1260*/  FFMA R66, R97.reuse, R105, R66 ;  /* 0x0000006961427223 */ /* 0x041fe20000000042 */
[----:B-1----:R-:W0:Y:S01]  /*1270*/  SHFL.IDX PT, R7, R24, R93, 0x1f ;  /* 0x00001f5d18077589 */ /* 0x002e2200000e0000 */
[-C--:B------:R-:W-:Y:S01]  /*1280*/  FFMA R68, R97, R96.reuse, R68 ;  /* 0x0000006061447223 */ /* 0x080fe20000000044 */
[C---:B------:R-:W-:Y:S02]  /*1290*/  FFMA R69, R94.reuse, R96, R69 ;  /* 0x000000605e457223 */ /* 0x040fe40000000045 */
[----:B------:R-:W-:Y:S04]  /*12a0*/  SHFL.IDX PT, R97, R21, R93, 0x1f ;  /* 0x00001f5d15617589 */ /* 0x000fe800000e0000 */
[----:B------:R-:W1:Y:S04]  /*12b0*/  SHFL.IDX PT, R96, R25, R93, 0x1f ;  /* 0x00001f5d19607589 */ /* 0x000e6800000e0000 */
[----:B------:R-:W3:Y:S01]  /*12c0*/  SHFL.IDX PT, R103, R20, R93, 0x1f ;  /* 0x00001f5d14677589 */ /* 0x000ee200000e0000 */
[----:B------:R-:W-:-:S03]  /*12d0*/  FFMA R55, R94, R75, R55 ;  /* 0x0000004b5e377223 */ /* 0x000fc60000000037 */
[----:B------:R-:W-:Y:S01]  /*12e0*/  SHFL.IDX PT, R6, R81, R93, 0x1f ;  /* 0x00001f5d51067589 */ /* 0x000fe200000e0000 */
[C---:B------:R-:W-:Y:S01]  /*12f0*/  FFMA R57, R94.reuse, R98, R57 ;  /* 0x000000625e397223 */ /* 0x040fe20000000039 */
[C---:B------:R-:W-:Y:S02]  /*1300*/  FFMA R59, R94.reuse, R100, R59 ;  /* 0x000000645e3b7223 */ /* 0x040fe4000000003b */
[----:B------:R-:W-:Y:S01]  /*1310*/  SHFL.IDX PT, R83, R84, R91, 0x1f ;  /* 0x00001f5b54537589 */ /* 0x000fe200000e0000 */
[C---:B------:R-:W-:Y:S01]  /*1320*/  FFMA R61, R94.reuse, R102, R61 ;  /* 0x000000665e3d7223 */ /* 0x040fe2000000003d */
[C---:B------:R-:W-:Y:S01]  /*1330*/  FFMA R65, R94.reuse, R104, R65 ;  /* 0x000000685e417223 */ /* 0x040fe20000000041 */
[----:B------:R-:W-:Y:S01]  /*1340*/  FFMA R67, R94, R105, R67 ;  /* 0x000000695e437223 */ /* 0x000fe20000000043 */
[----:B------:R-:W-:Y:S04]  /*1350*/  SHFL.IDX PT, R75, R26, R93, 0x1f ;  /* 0x00001f5d1a4b7589 */ /* 0x000fe800000e0000 */
[----:B------:R-:W-:Y:S04]  /*1360*/  SHFL.IDX PT, R105, R0, R93, 0x1f ;  /* 0x00001f5d00697589 */ /* 0x000fe800000e0000 */
[----:B------:R-:W-:Y:S04]  /*1370*/  SHFL.IDX PT, R107, R76, R93, 0x1f ;  /* 0x00001f5d4c6b7589 */ /* 0x000fe800000e0000 */
[----:B------:R-:W-:Y:S04]  /*1380*/  SHFL.IDX PT, R109, R79, R93, 0x1f ;  /* 0x00001f5d4f6d7589 */ /* 0x000fe800000e0000 */
[----:B------:R-:W-:Y:S04]  /*1390*/  SHFL.IDX PT, R94, R16, R93, 0x1f ;  /* 0x00001f5d105e7589 */ /* 0x000fe800000e0000 */
[----:B------:R-:W-:Y:S04]  /*13a0*/  SHFL.IDX PT, R98, R82, R93, 0x1f ;  /* 0x00001f5d52627589 */ /* 0x000fe800000e0000 */
[----:B------:R-:W-:Y:S04]  /*13b0*/  SHFL.IDX PT, R100, R8, R93, 0x1f ;  /* 0x00001f5d08647589 */ /* 0x000fe800000e0000 */
[----:B------:R-:W-:Y:S01]  /*13c0*/  SHFL.IDX PT, R102, R10, R93, 0x1f ;  /* 0x00001f5d0a667589 */ /* 0x000fe200000e0000 */
[C---:B----4-:R-:W-:Y:S01]  /*13d0*/  FFMA R77, R85.reuse, R88, R77 ;  /* 0x00000058554d7223 */ /* 0x050fe2000000004d */
[C---:B0-----:R-:W-:Y:S01]  /*13e0*/  FFMA R33, R88.reuse, R7, R33 ;  /* 0x0000000758217223 */ /* 0x041fe20000000021 */
[C---:B-1----:R-:W-:Y:S01]  /*13f0*/  FFMA R31, R88.reuse, R96, R31 ;  /* 0x00000060581f7223 */ /* 0x042fe2000000001f */
[C---:B------:R-:W-:Y:S01]  /*1400*/  FFMA R37, R88.reuse, R95, R37 ;  /* 0x0000005f58257223 */ /* 0x040fe20000000025 */
[C---:B------:R-:W-:Y:S01]  /*1410*/  FFMA R39, R88.reuse, R97, R39 ;  /* 0x0000006158277223 */ /* 0x040fe20000000027 */
[----:B---3--:R-:W-:Y:S01]  /*1420*/  FFMA R41, R88, R103, R41 ;  /* 0x0000006758297223 */ /* 0x008fe20000000029 */
[----:B--2---:R-:W-:-:S02]  /*1430*/  FFMA R78, R85, R9, R78 ;  /* 0x00000009554e7223 */ /* 0x004fc4000000004e */
[----:B------:R-:W0:Y:S01]  /*1440*/  SHFL.IDX PT, R85, R23, R93, 0x1f ;  /* 0x00001f5d17557589 */ /* 0x000e2200000e0000 */
[----:B------:R-:W-:-:S03]  /*1450*/  FFMA R32, R9, R7, R32 ;  /* 0x0000000709207223 */ /* 0x000fc60000000020 */
[----:B------:R-:W1:Y:S01]  /*1460*/  SHFL.IDX PT, R7, R12, R93, 0x1f ;  /* 0x00001f5d0c077589 */ /* 0x000e6200000e0000 */
[C---:B------:R-:W-:Y:S01]  /*1470*/  FFMA R30, R9.reuse, R96, R30 ;  /* 0x00000060091e7223 */ /* 0x040fe2000000001e */
[C---:B------:R-:W-:Y:S01]  /*1480*/  FFMA R36, R9.reuse, R95, R36 ;  /* 0x0000005f09247223 */ /* 0x040fe20000000024 */
[C---:B------:R-:W-:Y:S01]  /*1490*/  FFMA R38, R9.reuse, R97, R38 ;  /* 0x0000006109267223 */ /* 0x040fe20000000026 */
[C---:B------:R-:W-:Y:S01]  /*14a0*/  FFMA R40, R9.reuse, R103, R40 ;  /* 0x0000006709287223 */ /* 0x040fe20000000028 */
[----:B------:R-:W2:Y:S04]  /*14b0*/  SHFL.IDX PT, R96, R80, R93, 0x1f ;  /* 0x00001f5d50607589 */ /* 0x000ea800000e0000 */
[----:B------:R-:W3:Y:S04]  /*14c0*/  SHFL.IDX PT, R95, R18, R93, 0x1f ;  /* 0x00001f5d125f7589 */ /* 0x000ee800000e0000 */
[----:B------:R-:W4:Y:S04]  /*14d0*/  SHFL.IDX PT, R97, R13, R93, 0x1f ;  /* 0x00001f5d0d617589 */ /* 0x000f2800000e0000 */
[----:B------:R-:W-:Y:S01]  /*14e0*/  SHFL.IDX PT, R103, R86, R93, 0x1f ;  /* 0x00001f5d56677589 */ /* 0x000fe200000e0000 */
[-C--:B0-----:R-:W-:Y:S01]  /*14f0*/  FFMA R34, R9, R85.reuse, R34 ;  /* 0x0000005509227223 */ /* 0x081fe20000000022 */
[----:B------:R-:W-:-:S02]  /*1500*/  FFMA R35, R88, R85, R35 ;  /* 0x0000005558237223 */ /* 0x000fc40000000023 */
[----:B------:R-:W0:Y:S01]  /*1510*/  SHFL.IDX PT, R85, R14, R93, 0x1f ;  /* 0x00001f5d0e557589 */ /* 0x000e2200000e0000 */
[CC--:B------:R-:W-:Y:S01]  /*1520*/  FFMA R50, R9.reuse, R6.reuse, R50 ;  /* 0x0000000609327223 */ /* 0x0c0fe20000000032 */
[-C--:B-1----:R-:W-:Y:S01]  /*1530*/  FFMA R52, R9, R7.reuse, R52 ;  /* 0x0000000709347223 */ /* 0x082fe20000000034 */
[C---:B------:R-:W-:Y:S01]  /*1540*/  FFMA R51, R88.reuse, R6, R51 ;  /* 0x0000000658337223 */ /* 0x040fe20000000033 */
[----:B------:R-:W-:Y:S01]  /*1550*/  FFMA R53, R88, R7, R53 ;  /* 0x0000000758357223 */ /* 0x000fe20000000035 */
[----:B------:R-:W-:-:S04]  /*1560*/  IMAD.WIDE R6, R83, 0x4, R2 ;  /* 0x0000000453067825 */ /* 0x000fc800078e0202 */
[C---:B------:R-:W-:Y:S01]  /*1570*/  FFMA R4, R9.reuse, R75, R4 ;  /* 0x0000004b09047223 */ /* 0x040fe20000000004 */
[C---:B------:R-:W-:Y:S01]  /*1580*/  FFMA R42, R9.reuse, R105, R42 ;  /* 0x00000069092a7223 */ /* 0x040fe2000000002a */
[C---:B------:R-:W-:Y:S01]  /*1590*/  FFMA R44, R9.reuse, R107, R44 ;  /* 0x0000006b092c7223 */ /* 0x040fe2000000002c */
[C---:B------:R-:W-:Y:S01]  /*15a0*/  FFMA R46, R9.reuse, R109, R46 ;  /* 0x0000006d092e7223 */ /* 0x040fe2000000002e */
[C---:B--2---:R-:W-:Y:S01]  /*15b0*/  FFMA R48, R9.reuse, R96, R48 ;  /* 0x0000006009307223 */ /* 0x044fe20000000030 */
[C---:B------:R-:W-:Y:S01]  /*15c0*/  FFMA R56, R9.reuse, R94, R56 ;  /* 0x0000005e09387223 */ /* 0x040fe20000000038 */
[C---:B---3--:R-:W-:Y:S01]  /*15d0*/  FFMA R58, R9.reuse, R95, R58 ;  /* 0x0000005f093a7223 */ /* 0x048fe2000000003a */
[C---:B------:R-:W-:Y:S01]  /*15e0*/  FFMA R62, R9.reuse, R98, R62 ;  /* 0x00000062093e7223 */ /* 0x040fe2000000003e */
[C---:B----4-:R-:W-:Y:S01]  /*15f0*/  FFMA R60, R9.reuse, R97, R60 ;  /* 0x00000061093c7223 */ /* 0x050fe2000000003c */
[C---:B------:R-:W-:Y:S01]  /*1600*/  FFMA R64, R9.reuse, R100, R64 ;  /* 0x0000006409407223 */ /* 0x040fe20000000040 */
[----:B------:R-:W-:Y:S01]  /*1610*/  FFMA R66, R9, R102, R66 ;  /* 0x0000006609427223 */ /* 0x000fe20000000042 */
[----:B------:R-:W-:-:S02]  /*1620*/  FFMA R29, R88, R75, R29 ;  /* 0x0000004b581d7223 */ /* 0x000fc4000000001d */
[----:B------:R-:W2:Y:S01]  /*1630*/  LDG.E.CONSTANT R75, desc[UR4][R6.64] ;  /* 0x00000004064b7981 */ /* 0x000ea2000c1e9900 */
[C---:B0-----:R-:W-:Y:S01]  /*1640*/  FFMA R54, R9.reuse, R85, R54 ;  /* 0x0000005509367223 */ /* 0x041fe20000000036 */
[----:B------:R-:W-:Y:S02]  /*1650*/  FFMA R9, R9, R103, R68 ;  /* 0x0000006709097223 */ /* 0x000fe40000000044 */
[----:B------:R0:W3:Y:S01]  /*1660*/  LDG.E.CONSTANT R68, desc[UR4][R6.64+0x80] ;  /* 0x0000800406447981 */ /* 0x0000e2000c1e9900 */
[----:B------:R-:W-:-:S03]  /*1670*/  FFMA R49, R88, R96, R49 ;  /* 0x0000006058317223 */ /* 0x000fc60000000031 */
[----:B------:R-:W2:Y:S01]  /*1680*/  SHFL.IDX PT, R96, R27, R91, 0x1f ;  /* 0x00001f5b1b607589 */ /* 0x000ea200000e0000 */
[C---:B------:R-:W-:Y:S01]  /*1690*/  FFMA R55, R88.reuse, R85, R55 ;  /* 0x0000005558377223 */ /* 0x040fe20000000037 */
[C---:B------:R-:W-:Y:S01]  /*16a0*/  FFMA R59, R88.reuse, R95, R59 ;  /* 0x0000005f583b7223 */ /* 0x040fe2000000003b */
[----:B------:R-:W-:Y:S01]  /*16b0*/  FFMA R61, R88, R97, R61 ;  /* 0x00000061583d7223 */ /* 0x000fe2000000003d */
[----:B------:R-:W1:Y:S04]  /*16c0*/  SHFL.IDX PT, R83, R26, R91, 0x1f ;  /* 0x00001f5b1a537589 */ /* 0x000e6800000e0000 */
[----:B------:R-:W4:Y:S04]  /*16d0*/  SHFL.IDX PT, R85, R24, R91, 0x1f ;  /* 0x00001f5b18557589 */ /* 0x000f2800000e0000 */
[----:B------:R-:W4:Y:S04]  /*16e0*/  SHFL.IDX PT, R93, R22, R91, 0x1f ;  /* 0x00001f5b165d7589 */ /* 0x000f2800000e0000 */
[----:B------:R-:W4:Y:S04]  /*16f0*/  SHFL.IDX PT, R95, R21, R91, 0x1f ;  /* 0x00001f5b155f7589 */ /* 0x000f2800000e0000 */
[----:B------:R-:W4:Y:S01]  /*1700*/  SHFL.IDX PT, R97, R20, R91, 0x1f ;  /* 0x00001f5b14617589 */ /* 0x000f2200000e0000 */
[----:B------:R-:W-:-:S03]  /*1710*/  IADD3 R19, PT, PT, R11, 0x4, RZ ;  /* 0x000000040b137810 */ /* 0x000fc60007ffe0ff */
[----:B0-----:R-:W-:Y:S04]  /*1720*/  SHFL.IDX PT, R7, R25, R91, 0x1f ;  /* 0x00001f5b19077589 */ /* 0x001fe800000e0000 */
[----:B------:R-:W-:Y:S01]  /*1730*/  SHFL.IDX PT, R6, R81, R91, 0x1f ;  /* 0x00001f5b51067589 */ /* 0x000fe200000e0000 */
[----:B------:R-:W-:-:S03]  /*1740*/  FFMA R43, R88, R105, R43 ;  /* 0x00000069582b7223 */ /* 0x000fc6000000002b */
[----:B------:R-:W-:Y:S01]  /*1750*/  SHFL.IDX PT, R19, R84, R19, 0x1f ;  /* 0x00001f1354137589 */ /* 0x000fe200000e0000 */
[C---:B------:R-:W-:Y:S01]  /*1760*/  FFMA R45, R88.reuse, R107, R45 ;  /* 0x0000006b582d7223 */ /* 0x040fe2000000002d */
[C---:B------:R-:W-:Y:S01]  /*1770*/  FFMA R57, R88.reuse, R94, R57 ;  /* 0x0000005e58397223 */ /* 0x040fe20000000039 */
[C---:B------:R-:W-:Y:S01]  /*1780*/  FFMA R63, R88.reuse, R98, R63 ;  /* 0x00000062583f7223 */ /* 0x040fe2000000003f */
[C---:B------:R-:W-:Y:S01]  /*1790*/  FFMA R65, R88.reuse, R100, R65 ;  /* 0x0000006458417223 */ /* 0x040fe20000000041 */
[C---:B------:R-:W-:Y:S01]  /*17a0*/  FFMA R67, R88.reuse, R102, R67 ;  /* 0x0000006658437223 */ /* 0x040fe20000000043 */
[C---:B------:R-:W-:Y:S01]  /*17b0*/  FFMA R69, R88.reuse, R103, R69 ;  /* 0x0000006758457223 */ /* 0x040fe20000000045 */
[----:B------:R-:W-:Y:S04]  /*17c0*/  SHFL.IDX PT, R105, R76, R91, 0x1f ;  /* 0x00001f5b4c697589 */ /* 0x000fe800000e0000 */
[----:B------:R-:W-:Y:S04]  /*17d0*/  SHFL.IDX PT, R103, R0, R91, 0x1f ;  /* 0x00001f5b00677589 */ /* 0x000fe800000e0000 */
[----:B------:R-:W-:Y:S04]  /*17e0*/  SHFL.IDX PT, R107, R79, R91, 0x1f ;  /* 0x00001f5b4f6b7589 */ /* 0x000fe800000e0000 */
[----:B------:R-:W-:Y:S04]  /*17f0*/  SHFL.IDX PT, R94, R18, R91, 0x1f ;  /* 0x00001f5b125e7589 */ /* 0x000fe800000e0000 */
[----:B------:R-:W-:Y:S04]  /*1800*/  SHFL.IDX PT, R98, R8, R91, 0x1f ;  /* 0x00001f5b08627589 */ /* 0x000fe800000e0000 */
[----:B------:R-:W-:Y:S04]  /*1810*/  SHFL.IDX PT, R100, R10, R91, 0x1f ;  /* 0x00001f5b0a647589 */ /* 0x000fe800000e0000 */
[----:B------:R-:W-:Y:S01]  /*1820*/  SHFL.IDX PT, R102, R86, R91, 0x1f ;  /* 0x00001f5b56667589 */ /* 0x000fe200000e0000 */
[----:B------:R-:W-:Y:S01]  /*1830*/  FFMA R47, R88, R109, R47 ;  /* 0x0000006d582f7223 */ /* 0x000fe2000000002f */
[C---:B--2---:R-:W-:Y:S01]  /*1840*/  FFMA R78, R96.reuse, R75, R78 ;  /* 0x0000004b604e7223 */ /* 0x044fe2000000004e */
[----:B---3--:R-:W-:-:S02]  /*1850*/  FFMA R77, R96, R68, R77 ;  /* 0x00000044604d7223 */ /* 0x008fc4000000004d */
[----:B------:R-:W0:Y:S01]  /*1860*/  SHFL.IDX PT, R96, R23, R91, 0x1f ;  /* 0x00001f5b17607589 */ /* 0x000e2200000e0000 */
[CC--:B-1----:R-:W-:Y:S01]  /*1870*/  FFMA R4, R75.reuse, R83.reuse, R4 ;  /* 0x000000534b047223 */ /* 0x0c2fe20000000004 */
[C---:B------:R-:W-:Y:S01]  /*1880*/  FFMA R29, R68.reuse, R83, R29 ;  /* 0x00000053441d7223 */ /* 0x040fe2000000001d */
[CC--:B----4-:R-:W-:Y:S01]  /*1890*/  FFMA R32, R75.reuse, R85.reuse, R32 ;  /* 0x000000554b207223 */ /* 0x0d0fe20000000020 */
[C---:B------:R-:W-:Y:S01]  /*18a0*/  FFMA R33, R68.reuse, R85, R33 ;  /* 0x0000005544217223 */ /* 0x040fe20000000021 */
[CC--:B------:R-:W-:Y:S01]  /*18b0*/  FFMA R36, R75.reuse, R93.reuse, R36 ;  /* 0x0000005d4b247223 */ /* 0x0c0fe20000000024 */
[C---:B------:R-:W-:Y:S01]  /*18c0*/  FFMA R37, R68.reuse, R93, R37 ;  /* 0x0000005d44257223 */ /* 0x040fe20000000025 */
[CC--:B------:R-:W-:Y:S01]  /*18d0*/  FFMA R38, R75.reuse, R95.reuse, R38 ;  /* 0x0000005f4b267223 */ /* 0x0c0fe20000000026 */
[C---:B------:R-:W-:Y:S01]  /*18e0*/  FFMA R39, R68.reuse, R95, R39 ;  /* 0x0000005f44277223 */ /* 0x040fe20000000027 */
[CC--:B------:R-:W-:Y:S01]  /*18f0*/  FFMA R40, R75.reuse, R97.reuse, R40 ;  /* 0x000000614b287223 */ /* 0x0c0fe20000000028 */
[C---:B------:R-:W-:Y:S01]  /*1900*/  FFMA R41, R68.reuse, R97, R41 ;  /* 0x0000006144297223 */ /* 0x040fe20000000029 */
[----:B------:R-:W1:Y:S04]  /*1910*/  SHFL.IDX PT, R83, R12, R91, 0x1f ;  /* 0x00001f5b0c537589 */ /* 0x000e6800000e0000 */
[----:B------:R-:W2:Y:S04]  /*1920*/  SHFL.IDX PT, R85, R14, R91, 0x1f ;  /* 0x00001f5b0e557589 */ /* 0x000ea800000e0000 */
[----:B------:R-:W3:Y:S04]  /*1930*/  SHFL.IDX PT, R93, R16, R91, 0x1f ;  /* 0x00001f5b105d7589 */ /* 0x000ee800000e0000 */
[----:B------:R-:W4:Y:S01]  /*1940*/  SHFL.IDX PT, R95, R13, R91, 0x1f ;  /* 0x00001f5b0d5f7589 */ /* 0x000f2200000e0000 */
[-C--:B0-----:R-:W-:Y:S01]  /*1950*/  FFMA R34, R75, R96.reuse, R34 ;  /* 0x000000604b227223 */ /* 0x081fe20000000022 */
[----:B------:R-:W-:-:S02]  /*1960*/  FFMA R35, R68, R96, R35 ;  /* 0x0000006044237223 */ /* 0x000fc40000000023 */
[----:B------:R-:W0:Y:S04]  /*1970*/  SHFL.IDX PT, R96, R80, R91, 0x1f ;  /* 0x00001f5b50607589 */ /* 0x000e2800000e0000 */
[----:B------:R-:W0:Y:S01]  /*1980*/  SHFL.IDX PT, R97, R82, R91, 0x1f ;  /* 0x00001f5b52617589 */ /* 0x000e2200000e0000 */
[CC--:B------:R-:W-:Y:S01]  /*1990*/  FFMA R30, R75.reuse, R7.reuse, R30 ;  /* 0x000000074b1e7223 */ /* 0x0c0fe2000000001e */
[C---:B------:R-:W-:Y:S01]  /*19a0*/  FFMA R31, R68.reuse, R7, R31 ;  /* 0x00000007441f7223 */ /* 0x040fe2000000001f */
[-C--:B------:R-:W-:Y:S01]  /*19b0*/  FFMA R50, R75, R6.reuse, R50 ;  /* 0x000000064b327223 */ /* 0x080fe20000000032 */
[----:B------:R-:W-:Y:S01]  /*19c0*/  FFMA R51, R68, R6, R51 ;  /* 0x0000000644337223 */ /* 0x000fe20000000033 */
[----:B------:R-:W-:-:S04]  /*19d0*/  IMAD.WIDE R6, R19, 0x4, R2 ;  /* 0x0000000413067825 */ /* 0x000fc800078e0202 */
[C---:B------:R-:W-:Y:S01]  /*19e0*/  FFMA R42, R75.reuse, R103, R42 ;  /* 0x000000674b2a7223 */ /* 0x040fe2000000002a */
[C---:B------:R-:W-:Y:S01]  /*19f0*/  FFMA R44, R75.reuse, R105, R44 ;  /* 0x000000694b2c7223 */ /* 0x040fe2000000002c */
[C---:B------:R-:W-:Y:S01]  /*1a00*/  FFMA R46, R75.reuse, R107, R46 ;  /* 0x0000006b4b2e7223 */ /* 0x040fe2000000002e */
[C---:B-1----:R-:W-:Y:S01]  /*1a10*/  FFMA R52, R75.reuse, R83, R52 ;  /* 0x000000534b347223 */ /* 0x042fe20000000034 */
[C---:B--2---:R-:W-:Y:S01]  /*1a20*/  FFMA R54, R75.reuse, R85, R54 ;  /* 0x000000554b367223 */ /* 0x044fe20000000036 */
[C---:B------:R-:W-:Y:S01]  /*1a30*/  FFMA R58, R75.reuse, R94, R58 ;  /* 0x0000005e4b3a7223 */ /* 0x040fe2000000003a */
[C---:B---3--:R-:W-:Y:S01]  /*1a40*/  FFMA R56, R75.reuse, R93, R56 ;  /* 0x0000005d4b387223 */ /* 0x048fe20000000038 */
[C---:B------:R-:W-:Y:S01]  /*1a50*/  FFMA R64, R75.reuse, R98, R64 ;  /* 0x000000624b407223 */ /* 0x040fe20000000040 */
[C---:B------:R-:W-:Y:S01]  /*1a60*/  FFMA R66, R75.reuse, R100, R66 ;  /* 0x000000644b427223 */ /* 0x040fe20000000042 */
[C---:B------:R-:W-:Y:S01]  /*1a70*/  FFMA R9, R75.reuse, R102, R9 ;  /* 0x000000664b097223 */ /* 0x040fe20000000009 */
[C---:B----4-:R-:W-:Y:S01]  /*1a80*/  FFMA R60, R75.reuse, R95, R60 ;  /* 0x0000005f4b3c7223 */ /* 0x050fe2000000003c */
[----:B------:R-:W2:Y:S01]  /*1a90*/  LDG.E.CONSTANT R88, desc[UR4][R6.64+0x80] ;  /* 0x0000800406587981 */ /* 0x000ea2000c1e9900 */
[C---:B0-----:R-:W-:Y:S01]  /*1aa0*/  FFMA R48, R75.reuse, R96, R48 ;  /* 0x000000604b307223 */ /* 0x041fe20000000030 */
[----:B------:R-:W-:-:S02]  /*1ab0*/  FFMA R62, R75, R97, R62 ;  /* 0x000000614b3e7223 */ /* 0x000fc4000000003e */
[----:B------:R0:W3:Y:S01]  /*1ac0*/  LDG.E.CONSTANT R75, desc[UR4][R6.64] ;  /* 0x00000004064b7981 */ /* 0x0000e2000c1e9900 */
[----:B------:R-:W-:-:S05]  /*1ad0*/  IADD3 R92, PT, PT, R11, 0x4, RZ ;  /* 0x000000040b5c7810 */ /* 0x000fca0007ffe0ff */
[----:B0-----:R-:W2:Y:S01]  /*1ae0*/  SHFL.IDX PT, R6, R26, R92, 0x1f ;  /* 0x00001f5c1a067589 */ /* 0x001ea200000e0000 */
[----:B------:R-:W-:-:S03]  /*1af0*/  IADD3 R17, PT, PT, R11, 0x5, RZ ;  /* 0x000000050b117810 */ /* 0x000fc60007ffe0ff */
[----:B------:R-:W0:Y:S04]  /*1b00*/  SHFL.IDX PT, R7, R25, R92, 0x1f ;  /* 0x00001f5c19077589 */ /* 0x000e2800000e0000 */
[----:B------:R-:W-:Y:S04]  /*1b10*/  SHFL.IDX PT, R17, R84, R17, 0x1f ;  /* 0x00001f1154117589 */ /* 0x000fe800000e0000 */
[----:B------:R-:W1:Y:S01]  /*1b20*/  SHFL.IDX PT, R19, R24, R92, 0x1f ;  /* 0x00001f5c18137589 */ /* 0x000e6200000e0000 */
        /* <DEDUP_REMOVED lines=13> */
[----:B------:R-:W-:Y:S01]  /*1c00*/  SHFL.IDX PT, R96, R27, R92, 0x1f ;  /* 0x00001f5c1b607589 */ /* 0x000fe200000e0000 */
[-C--:B--2---:R-:W-:Y:S01]  /*1c10*/  FFMA R29, R88, R6.reuse, R29 ;  /* 0x00000006581d7223 */ /* 0x084fe2000000001d */
[----:B---3--:R-:W-:-:S02]  /*1c20*/  FFMA R4, R75, R6, R4 ;  /* 0x000000064b047223 */ /* 0x008fc40000000004 */
[----:B------:R-:W2:Y:S01]  /*1c30*/  SHFL.IDX PT, R6, R81, R92, 0x1f ;  /* 0x00001f5c51067589 */ /* 0x000ea200000e0000 */
[CC--:B0-----:R-:W-:Y:S01]  /*1c40*/  FFMA R30, R75.reuse, R7.reuse, R30 ;  /* 0x000000074b1e7223 */ /* 0x0c1fe2000000001e */
[C---:B------:R-:W-:Y:S01]  /*1c50*/  FFMA R31, R88.reuse, R7, R31 ;  /* 0x00000007581f7223 */ /* 0x040fe2000000001f */
[CC--:B-1----:R-:W-:Y:S01]  /*1c60*/  FFMA R32, R75.reuse, R19.reuse, R32 ;  /* 0x000000134b207223 */ /* 0x0c2fe20000000020 */
[C---:B------:R-:W-:Y:S01]  /*1c70*/  FFMA R33, R88.reuse, R19, R33 ;  /* 0x0000001358217223 */ /* 0x040fe20000000021 */
[-C--:B--2---:R-:W-:Y:S01]  /*1c80*/  FFMA R50, R75, R6.reuse, R50 ;  /* 0x000000064b327223 */ /* 0x084fe20000000032 */
        /* <DEDUP_REMOVED lines=8> */
[----:B------:R-:W0:Y:S04]  /*1d10*/  SHFL.IDX PT, R85, R21, R92, 0x1f ;  /* 0x00001f5c15557589 */ /* 0x000e2800000e0000 */
[----:B------:R-:W0:Y:S04]  /*1d20*/  SHFL.IDX PT, R91, R20, R92, 0x1f ;  /* 0x00001f5c145b7589 */ /* 0x000e2800000e0000 */
[----:B------:R-:W0:Y:S04]  /*1d30*/  SHFL.IDX PT, R93, R0, R92, 0x1f ;  /* 0x00001f5c005d7589 */ /* 0x000e2800000e0000 */
[----:B------:R-:W0:Y:S04]  /*1d40*/  SHFL.IDX PT, R95, R76, R92, 0x1f ;  /* 0x00001f5c4c5f7589 */ /* 0x000e2800000e0000 */
[----:B------:R-:W0:Y:S01]  /*1d50*/  SHFL.IDX PT, R97, R79, R92, 0x1f ;  /* 0x00001f5c4f617589 */ /* 0x000e2200000e0000 */
[CC--:B-1----:R-:W-:Y:S01]  /*1d60*/  FFMA R34, R75.reuse, R96.reuse, R34 ;  /* 0x000000604b227223 */ /* 0x0c2fe20000000022 */
[C---:B------:R-:W-:Y:S01]  /*1d70*/  FFMA R35, R88.reuse, R96, R35 ;  /* 0x0000006058237223 */ /* 0x040fe20000000023 */
[CC--:B----4-:R-:W-:Y:S01]  /*1d80*/  FFMA R36, R75.reuse, R83.reuse, R36 ;  /* 0x000000534b247223 */ /* 0x0d0fe20000000024 */
[C---:B------:R-:W-:Y:S01]  /*1d90*/  FFMA R37, R88.reuse, R83, R37 ;  /* 0x0000005358257223 */ /* 0x040fe20000000025 */
[----:B------:R-:W-:Y:S01]  /*1da0*/  SHFL.IDX PT, R96, R80, R92, 0x1f ;  /* 0x00001f5c50607589 */ /* 0x000fe200000e0000 */
[-C--:B0-----:R-:W-:Y:S01]  /*1db0*/  FFMA R38, R75, R85.reuse, R38 ;  /* 0x000000554b267223 */ /* 0x081fe20000000026 */
[----:B------:R-:W-:-:S02]  /*1dc0*/  FFMA R39, R88, R85, R39 ;  /* 0x0000005558277223 */ /* 0x000fc40000000027 */
[----:B------:R-:W0:Y:S01]  /*1dd0*/  SHFL.IDX PT, R83, R12, R92, 0x1f ;  /* 0x00001f5c0c537589 */ /* 0x000e2200000e0000 */
[CC--:B------:R-:W-:Y:S01]  /*1de0*/  FFMA R40, R75.reuse, R91.reuse, R40 ;  /* 0x0000005b4b287223 */ /* 0x0c0fe20000000028 */
[C---:B------:R-:W-:Y:S02]  /*1df0*/  FFMA R41, R88.reuse, R91, R41 ;  /* 0x0000005b58297223 */ /* 0x040fe40000000029 */
[----:B------:R-:W-:Y:S01]  /*1e00*/  SHFL.IDX PT, R85, R14, R92, 0x1f ;  /* 0x00001f5c0e557589 */ /* 0x000fe200000e0000 */
[CC--:B------:R-:W-:Y:S01]  /*1e10*/  FFMA R42, R75.reuse, R93.reuse, R42 ;  /* 0x0000005d4b2a7223 */ /* 0x0c0fe2000000002a */
[C---:B------:R-:W-:Y:S02]  /*1e20*/  FFMA R43, R88.reuse, R93, R43 ;  /* 0x0000005d582b7223 */ /* 0x040fe4000000002b */
[----:B------:R-:W-:Y:S01]  /*1e30*/  SHFL.IDX PT, R91, R16, R92, 0x1f ;  /* 0x00001f5c105b7589 */ /* 0x000fe200000e0000 */
[-C--:B------:R-:W-:Y:S01]  /*1e40*/  FFMA R44, R75, R95.reuse, R44 ;  /* 0x0000005f4b2c7223 */ /* 0x080fe2000000002c */
[----:B------:R-:W-:-:S02]  /*1e50*/  FFMA R45, R88, R95, R45 ;  /* 0x0000005f582d7223 */ /* 0x000fc4000000002d */
[----:B------:R-:W-:Y:S01]  /*1e60*/  SHFL.IDX PT, R93, R18, R92, 0x1f ;  /* 0x00001f5c125d7589 */ /* 0x000fe200000e0000 */
[-C--:B------:R-:W-:Y:S01]  /*1e70*/  FFMA R46, R75, R97.reuse, R46 ;  /* 0x000000614b2e7223 */ /* 0x080fe2000000002e */
[----:B------:R-:W-:Y:S02]  /*1e80*/  FFMA R47, R88, R97, R47 ;  /* 0x00000061582f7223 */ /* 0x000fe4000000002f */
[----:B------:R-:W-:Y:S04]  /*1e90*/  SHFL.IDX PT, R94, R13, R92, 0x1f ;  /* 0x00001f5c0d5e7589 */ /* 0x000fe800000e0000 */
[----:B------:R-:W-:Y:S04]  /*1ea0*/  SHFL.IDX PT, R95, R82, R92, 0x1f ;  /* 0x00001f5c525f7589 */ /* 0x000fe800000e0000 */
[----:B------:R-:W-:Y:S04]  /*1eb0*/  SHFL.IDX PT, R97, R8, R92, 0x1f ;  /* 0x00001f5c08617589 */ /* 0x000fe800000e0000 */
[----:B------:R-:W-:Y:S04]  /*1ec0*/  SHFL.IDX PT, R98, R10, R92, 0x1f ;  /* 0x00001f5c0a627589 */ /* 0x000fe800000e0000 */
[----:B------:R1:W-:Y:S02]  /*1ed0*/  SHFL.IDX PT, R100, R86, R92, 0x1f ;  /* 0x00001f5c56647589 */ /* 0x0003e400000e0000 */
[----:B-1----:R-:W-:-:S05]  /*1ee0*/  IADD3 R92, PT, PT, R11, 0x5, RZ ;  /* 0x000000050b5c7810 */ /* 0x002fca0007ffe0ff */
[----:B------:R-:W2:Y:S04]  /*1ef0*/  SHFL.IDX PT, R6, R26, R92, 0x1f ;  /* 0x00001f5c1a067589 */ /* 0x000ea800000e0000 */
[----:B------:R-:W1:Y:S01]  /*1f00*/  SHFL.IDX PT, R7, R25, R92, 0x1f ;  /* 0x00001f5c19077589 */ /* 0x000e6200000e0000 */
[----:B------:R-:W-:-:S05]  /*1f10*/  IADD3 R89, PT, PT, R11, 0x6, RZ ;  /* 0x000000060b597810 */ /* 0x000fca0007ffe0ff */
[----:B------:R-:W-:Y:S01]  /*1f20*/  SHFL.IDX PT, R15, R84, R89, 0x1f ;  /* 0x00001f59540f7589 */ /* 0x000fe200000e0000 */
[-C--:B0-----:R-:W-:Y:S01]  /*1f30*/  FFMA R52, R75, R83.reuse, R52 ;  /* 0x000000534b347223 */ /* 0x081fe20000000034 */
[----:B------:R-:W-:Y:S01]  /*1f40*/  FFMA R53, R88, R83, R53 ;  /* 0x0000005358357223 */ /* 0x000fe20000000035 */
[CC--:B--2---:R-:W-:Y:S01]  /*1f50*/  FFMA R4, R19.reuse, R6.reuse, R4 ;  /* 0x0000000613047223 */ /* 0x0c4fe20000000004 */
[CC--:B-1----:R-:W-:Y:S01]  /*1f60*/  FFMA R30, R19.reuse, R7.reuse, R30 ;  /* 0x00000007131e7223 */ /* 0x0c2fe2000000001e */
[C---:B---3--:R-:W-:Y:S01]  /*1f70*/  FFMA R29, R68.reuse, R6, R29 ;  /* 0x00000006441d7223 */ /* 0x048fe2000000001d */
[C---:B------:R-:W-:Y:S01]  /*1f80*/  FFMA R31, R68.reuse, R7, R31 ;  /* 0x00000007441f7223 */ /* 0x040fe2000000001f */
[----:B------:R-:W0:Y:S04]  /*1f90*/  SHFL.IDX PT, R6, R81, R92, 0x1f ;  /* 0x00001f5c51067589 */ /* 0x000e2800000e0000 */
[----:B------:R-:W1:Y:S01]  /*1fa0*/  SHFL.IDX PT, R7, R12, R92, 0x1f ;  /* 0x00001f5c0c077589 */ /* 0x000e6200000e0000 */
[CC--:B0-----:R-:W-:Y:S01]  /*1fb0*/  FFMA R50, R19.reuse, R6.reuse, R50 ;  /* 0x0000000613327223 */ /* 0x0c1fe20000000032 */
[C---:B------:R-:W-:Y:S01]  /*1fc0*/  FFMA R51, R68.reuse, R6, R51 ;  /* 0x0000000644337223 */ /* 0x040fe20000000033 */
[-C--:B-1----:R-:W-:Y:S01]  /*1fd0*/  FFMA R52, R19, R7.reuse, R52 ;  /* 0x0000000713347223 */ /* 0x082fe20000000034 */
[----:B------:R-:W-:Y:S01]  /*1fe0*/  FFMA R53, R68, R7, R53 ;  /* 0x0000000744357223 */ /* 0x000fe20000000035 */
[----:B------:R-:W-:-:S05]  /*1ff0*/  IMAD.WIDE R6, R15, 0x4, R2 ;  /* 0x000000040f067825 */ /* 0x000fca00078e0202 */
[----:B------:R-:W2:Y:S01]  /*2000*/  LDG.E.CONSTANT R15, desc[UR4][R6.64] ;  /* 0x00000004060f7981 */ /* 0x000ea2000c1e9900 */
[CC--:B------:R-:W-:Y:S01]  /*2010*/  FFMA R48, R75.reuse, R96.reuse, R48 ;  /* 0x000000604b307223 */ /* 0x0c0fe20000000030 */
[C---:B------:R-:W-:Y:S02]  /*2020*/  FFMA R49, R88.reuse, R96, R49 ;  /* 0x0000006058317223 */ /* 0x040fe40000000031 */
[----:B------:R-:W0:Y:S01]  /*2030*/  SHFL.IDX PT, R96, R27, R92, 0x1f ;  /* 0x00001f5c1b607589 */ /* 0x000e2200000e0000 */
        /* <DEDUP_REMOVED lines=16> */
[----:B------:R-:W1:Y:S04]  /*2140*/  SHFL.IDX PT, R17, R24, R92, 0x1f ;  /* 0x00001f5c18117589 */ /* 0x000e6800000e0000 */
[----:B------:R-:W3:Y:S01]  /*2150*/  SHFL.IDX PT, R75, R22, R92, 0x1f ;  /* 0x00001f5c164b7589 */ /* 0x000ee200000e0000 */
[C---:B0-----:R-:W-:Y:S01]  /*2160*/  FFMA R78, R96.reuse, R19, R78 ;  /* 0x00000013604e7223 */ /* 0x041fe2000000004e */
[----:B------:R-:W-:-:S02]  /*2170*/  FFMA R77, R96, R68, R77 ;  /* 0x00000044604d7223 */ /* 0x000fc4000000004d */
[----:B------:R-:W0:Y:S04]  /*2180*/  SHFL.IDX PT, R83, R21, R92, 0x1f ;  /* 0x00001f5c15537589 */ /* 0x000e2800000e0000 */
[----:B------:R-:W4:Y:S04]  /*2190*/  SHFL.IDX PT, R96, R23, R92, 0x1f ;  /* 0x00001f5c17607589 */ /* 0x000f2800000e0000 */
[----:B------:R-:W4:Y:S04]  /*21a0*/  SHFL.IDX PT, R85, R20, R92, 0x1f ;  /* 0x00001f5c14557589 */ /* 0x000f2800000e0000 */
[----:B------:R-:W4:Y:S04]  /*21b0*/  SHFL.IDX PT, R91, R0, R92, 0x1f ;  /* 0x00001f5c005b7589 */ /* 0x000f2800000e0000 */
[----:B------:R-:W4:Y:S04]  /*21c0*/  SHFL.IDX PT, R93, R76, R92, 0x1f ;  /* 0x00001f5c4c5d7589 */ /* 0x000f2800000e0000 */
[----:B------:R2:W2:Y:S01]  /*21d0*/  LDG.E.CONSTANT R88, desc[UR4][R6.64+0x80] ;  /* 0x0000800406587981 */ /* 0x0004a2000c1e9900 */
[CC--:B-1----:R-:W-:Y:S01]  /*21e0*/  FFMA R32, R19.reuse, R17.reuse, R32 ;  /* 0x0000001113207223 */ /* 0x0c2fe20000000020 */
[C---:B------:R-:W-:Y:S01]  /*21f0*/  FFMA R33, R68.reuse, R17, R33 ;  /* 0x0000001144217223 */ /* 0x040fe20000000021 */
[CC--:B---3--:R-:W-:Y:S01]  /*2200*/  FFMA R36, R19.reuse, R75.reuse, R36 ;  /* 0x0000004b13247223 */ /* 0x0c8fe20000000024 */
[C---:B------:R-:W-:Y:S01]  /*2210*/  FFMA R37, R68.reuse, R75, R37 ;  /* 0x0000004b44257223 */ /* 0x040fe20000000025 */
[CC--:B0-----:R-:W-:Y:S01]  /*2220*/  FFMA R38, R19.reuse, R83.reuse, R38 ;  /* 0x0000005313267223 */ /* 0x0c1fe20000000026 */
[C---:B------:R-:W-:Y:S01]  /*2230*/  FFMA R39, R68.reuse, R83, R39 ;  /* 0x0000005344277223 */ /* 0x040fe20000000027 */
[----:B------:R-:W0:Y:S01]  /*2240*/  SHFL.IDX PT, R95, R79, R92, 0x1f ;  /* 0x00001f5c4f5f7589 */ /* 0x000e2200000e0000 */
[-C--:B----4-:R-:W-:Y:S01]  /*2250*/  FFMA R34, R19, R96.reuse, R34 ;  /* 0x0000006013227223 */ /* 0x090fe20000000022 */
[----:B------:R-:W-:-:S02]  /*2260*/  FFMA R35, R68, R96, R35 ;  /* 0x0000006044237223 */ /* 0x000fc40000000023 */
[----:B------:R-:W1:Y:S01]  /*2270*/  SHFL.IDX PT, R96, R80, R92, 0x1f ;  /* 0x00001f5c50607589 */ /* 0x000e6200000e0000 */
[CC--:B------:R-:W-:Y:S01]  /*2280*/  FFMA R40, R19.reuse, R85.reuse, R40 ;  /* 0x0000005513287223 */ /* 0x0c0fe20000000028 */
[C---:B------:R-:W-:Y:S02]  /*2290*/  FFMA R41, R68.reuse, R85, R41 ;  /* 0x0000005544297223 */ /* 0x040fe40000000029 */
[----:B------:R-:W3:Y:S01]  /*22a0*/  SHFL.IDX PT, R17, R14, R92, 0x1f ;  /* 0x00001f5c0e117589 */ /* 0x000ee200000e0000 */
[CC--:B------:R-:W-:Y:S01]  /*22b0*/  FFMA R42, R19.reuse, R91.reuse, R42 ;  /* 0x0000005b132a7223 */ /* 0x0c0fe2000000002a */
[C---:B------:R-:W-:Y:S02]  /*22c0*/  FFMA R43, R68.reuse, R91, R43 ;  /* 0x0000005b442b7223 */ /* 0x040fe4000000002b */
[----:B------:R-:W4:Y:S01]  /*22d0*/  SHFL.IDX PT, R75, R16, R92, 0x1f ;  /* 0x00001f5c104b7589 */ /* 0x000f2200000e0000 */
[-C--:B------:R-:W-:Y:S01]  /*22e0*/  FFMA R44, R19, R93.reuse, R44 ;  /* 0x0000005d132c7223 */ /* 0x080fe2000000002c */
[----:B------:R-:W-:-:S02]  /*22f0*/  FFMA R45, R68, R93, R45 ;  /* 0x0000005d442d7223 */ /* 0x000fc4000000002d */
[----:B------:R-:W4:Y:S04]  /*2300*/  SHFL.IDX PT, R83, R18, R92, 0x1f ;  /* 0x00001f5c12537589 */ /* 0x000f2800000e0000 */
[----:B------:R-:W4:Y:S04]  /*2310*/  SHFL.IDX PT, R85, R13, R92, 0x1f ;  /* 0x00001f5c0d557589 */ /* 0x000f2800000e0000 */
[----:B------:R-:W4:Y:S04]  /*2320*/  SHFL.IDX PT, R91, R82, R92, 0x1f ;  /* 0x00001f5c525b7589 */ /* 0x000f2800000e0000 */
[----:B------:R-:W4:Y:S04]  /*2330*/  SHFL.IDX PT, R93, R8, R92, 0x1f ;  /* 0x00001f5c085d7589 */ /* 0x000f2800000e0000 */
[----:B------:R-:W4:Y:S04]  /*2340*/  SHFL.IDX PT, R94, R10, R92, 0x1f ;  /* 0x00001f5c0a5e7589 */ /* 0x000f2800000e0000 */
[----:B------:R-:W4:Y:S01]  /*2350*/  SHFL.IDX PT, R98, R86, R92, 0x1f ;  /* 0x00001f5c56627589 */ /* 0x000f2200000e0000 */
[----:B------:R-:W-:Y:S01]  /*2360*/  IADD3 R87, PT, PT, R11, 0x7, RZ ;  /* 0x000000070b577810 */ /* 0x000fe20007ffe0ff */
[C---:B0-----:R-:W-:Y:S01]  /*2370*/  FFMA R46, R19.reuse, R95, R46 ;  /* 0x0000005f132e7223 */ /* 0x041fe2000000002e */
[----:B-1----:R-:W-:-:S03]  /*2380*/  FFMA R48, R19, R96, R48 ;  /* 0x0000006013307223 */ /* 0x002fc60000000030 */
[----:B------:R-:W0:Y:S01]  /*2390*/  SHFL.IDX PT, R5, R84, R87, 0x1f ;  /* 0x00001f5754057589 */ /* 0x000e2200000e0000 */
[C---:B---3--:R-:W-:Y:S01]  /*23a0*/  FFMA R54, R19.reuse, R17, R54 ;  /* 0x0000001113367223 */ /* 0x048fe20000000036 */
[C---:B----4-:R-:W-:Y:S01]  /*23b0*/  FFMA R56, R19.reuse, R75, R56 ;  /* 0x0000004b13387223 */ /* 0x050fe20000000038 */
[C---:B------:R-:W-:Y:S01]  /*23c0*/  FFMA R58, R19.reuse, R83, R58 ;  /* 0x00000053133a7223 */ /* 0x040fe2000000003a */
[C---:B------:R-:W-:Y:S01]  /*23d0*/  FFMA R60, R19.reuse, R85, R60 ;  /* 0x00000055133c7223 */ /* 0x040fe2000000003c */
[C---:B------:R-:W-:Y:S01]  /*23e0*/  FFMA R62, R19.reuse, R91, R62 ;  /* 0x0000005b133e7223 */ /* 0x040fe2000000003e */
[C---:B------:R-:W-:Y:S01]  /*23f0*/  FFMA R64, R19.reuse, R93, R64 ;  /* 0x0000005d13407223 */ /* 0x040fe20000000040 */
[C---:B------:R-:W-:Y:S01]  /*2400*/  FFMA R66, R19.reuse, R94, R66 ;  /* 0x0000005e13427223 */ /* 0x040fe20000000042 */
[----:B------:R-:W-:Y:S02]  /*2410*/  FFMA R9, R19, R98, R9 ;  /* 0x0000006213097223 */ /* 0x000fe40000000009 */
[----:B------:R-:W2:Y:S01]  /*2420*/  SHFL.IDX PT, R19, R26, R89, 0x1f ;  /* 0x00001f591a137589 */ /* 0x000ea200000e0000 */
[----:B0-----:R-:W-:-:S04]  /*2430*/  IMAD.WIDE R2, R5, 0x4, R2 ;  /* 0x0000000405027825 */ /* 0x001fc800078e0202 */
        /* <DEDUP_REMOVED lines=9> */
[----:B------:R-:W-:Y:S02]  /*24d0*/  FFMA R69, R68, R98, R69 ;  /* 0x0000006244457223 */ /* 0x000fe40000000045 */
[----:B------:R-:W3:Y:S01]  /*24e0*/  LDG.E.CONSTANT R68, desc[UR4][R2.64] ;  /* 0x0000000402447981 */ /* 0x000ee2000c1e9900 */
[----:B--2---:R-:W-:-:S03]  /*24f0*/  FFMA R7, R15, R19, R4 ;  /* 0x000000130f077223 */ /* 0x004fc60000000004 */
[----:B------:R0:W2:Y:S04]  /*2500*/  LDG.E.CONSTANT R4, desc[UR4][R2.64+0x80] ;  /* 0x0000800402047981 */ /* 0x0000a8000c1e9900 */
[----:B------:R-:W1:Y:S04]  /*2510*/  SHFL.IDX PT, R96, R27, R89, 0x1f ;  /* 0x00001f591b607589 */ /* 0x000e6800000e0000 */
[----:B------:R-:W4:Y:S04]  /*2520*/  SHFL.IDX PT, R75, R25, R89, 0x1f ;  /* 0x00001f59194b7589 */ /* 0x000f2800000e0000 */
[----:B------:R-:W0:Y:S01]  /*2530*/  SHFL.IDX PT, R83, R24, R89, 0x1f ;  /* 0x00001f5918537589 */ /* 0x000e2200000e0000 */
[C---:B-1----:R-:W-:Y:S01]  /*2540*/  FFMA R17, R96.reuse, R15, R78 ;  /* 0x0000000f60117223 */ /* 0x042fe2000000004e */
[----:B------:R-:W-:-:S02]  /*2550*/  FFMA R77, R96, R88, R77 ;  /* 0x00000058604d7223 */ /* 0x000fc4000000004d */
[----:B------:R-:W1:Y:S01]  /*2560*/  SHFL.IDX PT, R96, R23, R89, 0x1f ;  /* 0x00001f5917607589 */ /* 0x000e6200000e0000 */
[C---:B------:R-:W-:Y:S01]  /*2570*/  FFMA R29, R88.reuse, R19, R29 ;  /* 0x00000013581d7223 */ /* 0x040fe2000000001d */
[CC--:B----4-:R-:W-:Y:S01]  /*2580*/  FFMA R19, R15.reuse, R75.reuse, R30 ;  /* 0x0000004b0f137223 */ /* 0x0d0fe2000000001e */
[C---:B------:R-:W-:Y:S01]  /*2590*/  FFMA R31, R88.reuse, R75, R31 ;  /* 0x0000004b581f7223 */ /* 0x040fe2000000001f */
[CC--:B0-----:R-:W-:Y:S01]  /*25a0*/  FFMA R75, R15.reuse, R83.reuse, R32 ;  /* 0x000000530f4b7223 */ /* 0x0c1fe20000000020 */
[C---:B------:R-:W-:Y:S01]  /*25b0*/  FFMA R33, R88.reuse, R83, R33 ;  /* 0x0000005358217223 */ /* 0x040fe20000000021 */
[CC--:B-1----:R-:W-:Y:S01]  /*25c0*/  FFMA R83, R15.reuse, R96.reuse, R34 ;  /* 0x000000600f537223 */ /* 0x0c2fe20000000022 */
[C---:B------:R-:W-:Y:S02]  /*25d0*/  FFMA R85, R88.reuse, R96, R35 ;  /* 0x0000006058557223 */ /* 0x040fe40000000023 */
[----:B------:R-:W0:Y:S04]  /*25e0*/  SHFL.IDX PT, R96, R80, R89, 0x1f ;  /* 0x00001f5950607589 */ /* 0x000e2800000e0000 */
[----:B------:R-:W1:Y:S04]  /*25f0*/  SHFL.IDX PT, R91, R22, R89, 0x1f ;  /* 0x00001f59165b7589 */ /* 0x000e6800000e0000 */
[----:B------:R-:W4:Y:S04]  /*2600*/  SHFL.IDX PT, R93, R21, R89, 0x1f ;  /* 0x00001f59155d7589 */ /* 0x000f2800000e0000 */
[----:B------:R-:W4:Y:S04]  /*2610*/  SHFL.IDX PT, R95, R20, R89, 0x1f ;  /* 0x00001f59145f7589 */ /* 0x000f2800000e0000 */
[----:B------:R-:W4:Y:S01]  /*2620*/  SHFL.IDX PT, R97, R0, R89, 0x1f ;  /* 0x00001f5900617589 */ /* 0x000f2200000e0000 */
[-C--:B0-----:R-:W-:Y:S01]  /*2630*/  FFMA R111, R15, R96.reuse, R48 ;  /* 0x000000600f6f7223 */ /* 0x081fe20000000030 */
[----:B------:R-:W-:-:S02]  /*2640*/  FFMA R49, R88, R96, R49 ;  /* 0x0000006058317223 */ /* 0x000fc40000000031 */
[----:B------:R-:W3:Y:S01]  /*2650*/  SHFL.IDX PT, R96, R27, R87, 0x1f ;  /* 0x00001f571b607589 */ /* 0x000ee200000e0000 */
[CC--:B-1----:R-:W-:Y:S01]  /*2660*/  FFMA R35, R15.reuse, R91.reuse, R36 ;  /* 0x0000005b0f237223 */ /* 0x0c2fe20000000024 */
[C---:B------:R-:W-:Y:S02]  /*2670*/  FFMA R91, R88.reuse, R91, R37 ;  /* 0x0000005b585b7223 */ /* 0x040fe40000000025 */
[----:B------:R-:W0:Y:S01]  /*2680*/  SHFL.IDX PT, R103, R76, R89, 0x1f ;  /* 0x00001f594c677589 */ /* 0x000e2200000e0000 */
[CC--:B----4-:R-:W-:Y:S01]  /*2690*/  FFMA R37, R15.reuse, R93.reuse, R38 ;  /* 0x0000005d0f257223 */ /* 0x0d0fe20000000026 */
[C---:B------:R-:W-:Y:S02]  /*26a0*/  FFMA R93, R88.reuse, R93, R39 ;  /* 0x0000005d585d7223 */ /* 0x040fe40000000027 */
[----:B------:R-:W1:Y:S01]  /*26b0*/  SHFL.IDX PT, R105, R79, R89, 0x1f ;  /* 0x00001f594f697589 */ /* 0x000e6200000e0000 */
[-C--:B------:R-:W-:Y:S01]  /*26c0*/  FFMA R39, R15, R95.reuse, R40 ;  /* 0x0000005f0f277223 */ /* 0x080fe20000000028 */
[----:B------:R-:W-:-:S02]  /*26d0*/  FFMA R95, R88, R95, R41 ;  /* 0x0000005f585f7223 */ /* 0x000fc40000000029 */
[----:B------:R-:W4:Y:S01]  /*26e0*/  SHFL.IDX PT, R6, R81, R89, 0x1f ;  /* 0x00001f5951067589 */ /* 0x000f2200000e0000 */
[----:B------:R-:W-:-:S03]  /*26f0*/  FFMA R41, R15, R97, R42 ;  /* 0x000000610f297223 */ /* 0x000fc6000000002a */
[----:B------:R-:W4:Y:S04]  /*2700*/  SHFL.IDX PT, R30, R12, R89, 0x1f ;  /* 0x00001f590c1e7589 */ /* 0x000f2800000e0000 */
[----:B------:R-:W4:Y:S04]  /*2710*/  SHFL.IDX PT, R32, R14, R89, 0x1f ;  /* 0x00001f590e207589 */ /* 0x000f2800000e0000 */
[----:B------:R-:W4:Y:S01]  /*2720*/  SHFL.IDX PT, R42, R8, R89, 0x1f ;  /* 0x00001f59082a7589 */ /* 0x000f2200000e0000 */
[----:B---3--:R-:W-:-:S03]  /*2730*/  FFMA R78, R96, R68, R17 ;  /* 0x00000044604e7223 */ /* 0x008fc60000000011 */
[----:B------:R-:W3:Y:S01]  /*2740*/  SHFL.IDX PT, R36, R18, R89, 0x1f ;  /* 0x00001f5912247589 */ /* 0x000ee200000e0000 */
[C---:B------:R-:W-:Y:S01]  /*2750*/  FFMA R97, R88.reuse, R97, R43 ;  /* 0x0000006158617223 */ /* 0x040fe2000000002b */
[-C--:B0-----:R-:W-:Y:S02]  /*2760*/  FFMA R43, R15, R103.reuse, R44 ;  /* 0x000000670f2b7223 */ /* 0x081fe4000000002c */
[----:B------:R-:W0:Y:S01]  /*2770*/  SHFL.IDX PT, R38, R13, R89, 0x1f ;  /* 0x00001f590d267589 */ /* 0x000e2200000e0000 */
[----:B------:R-:W-:-:S03]  /*2780*/  FFMA R103, R88, R103, R45 ;  /* 0x0000006758677223 */ /* 0x000fc6000000002d */
[----:B------:R-:W0:Y:S04]  /*2790*/  SHFL.IDX PT, R40, R82, R89, 0x1f ;  /* 0x00001f5952287589 */ /* 0x000e2800000e0000 */
[----:B------:R-:W0:Y:S01]  /*27a0*/  SHFL.IDX PT, R5, R26, R87, 0x1f ;  /* 0x00001f571a057589 */ /* 0x000e2200000e0000 */
[CC--:B-1----:R-:W-:Y:S01]  /*27b0*/  FFMA R45, R15.reuse, R105.reuse, R46 ;  /* 0x000000690f2d7223 */ /* 0x0c2fe2000000002e */
[CC--:B----4-:R-:W-:Y:S01]  /*27c0*/  FFMA R109, R15.reuse, R6.reuse, R50 ;  /* 0x000000060f6d7223 */ /* 0x0d0fe20000000032 */
[C---:B------:R-:W-:Y:S01]  /*27d0*/  FFMA R51, R88.reuse, R6, R51 ;  /* 0x0000000658337223 */ /* 0x040fe20000000033 */
[----:B------:R-:W1:Y:S01]  /*27e0*/  SHFL.IDX PT, R44, R10, R89, 0x1f ;  /* 0x00001f590a2c7589 */ /* 0x000e6200000e0000 */
[----:B------:R-:W-:Y:S01]  /*27f0*/  FFMA R47, R88, R105, R47 ;  /* 0x00000069582f7223 */ /* 0x000fe2000000002f */
[----:B------:R-:W-:-:S02]  /*2800*/  FFMA R107, R15, R30, R52 ;  /* 0x0000001e0f6b7223 */ /* 0x000fc40000000034 */
[----:B------:R-:W4:Y:S01]  /*2810*/  SHFL.IDX PT, R2, R25, R87, 0x1f ;  /* 0x00001f5719027589 */ /* 0x000f2200000e0000 */
[C---:B------:R-:W-:Y:S01]  /*2820*/  FFMA R105, R15.reuse, R32, R54 ;  /* 0x000000200f697223 */ /* 0x040fe20000000036 */
[-C--:B------:R-:W-:Y:S02]  /*2830*/  FFMA R119, R15, R42.reuse, R64 ;  /* 0x0000002a0f777223 */ /* 0x080fe40000000040 */
[----:B------:R-:W4:Y:S01]  /*2840*/  SHFL.IDX PT, R34, R16, R89, 0x1f ;  /* 0x00001f5910227589 */ /* 0x000f2200000e0000 */
[----:B------:R-:W-:-:S03]  /*2850*/  FFMA R65, R88, R42, R65 ;  /* 0x0000002a58417223 */ /* 0x000fc60000000041 */
[----:B------:R-:W4:Y:S04]  /*2860*/  SHFL.IDX PT, R46, R86, R89, 0x1f ;  /* 0x00001f59562e7589 */ /* 0x000f2800000e0000 */
[----:B------:R-:W4:Y:S04]  /*2870*/  SHFL.IDX PT, R6, R24, R87, 0x1f ;  /* 0x00001f5718067589 */ /* 0x000f2800000e0000 */
[----:B------:R-:W4:Y:S04]  /*2880*/  SHFL.IDX PT, R52, R81, R87, 0x1f ;  /* 0x00001f5751347589 */ /* 0x000f2800000e0000 */
[----:B------:R-:W-:Y:S01]  /*2890*/  SHFL.IDX PT, R54, R12, R87, 0x1f ;  /* 0x00001f570c367589 */ /* 0x000fe200000e0000 */
[C---:B---3--:R-:W-:Y:S01]  /*28a0*/  FFMA R113, R15.reuse, R36, R58 ;  /* 0x000000240f717223 */ /* 0x048fe2000000003a */
[C---:B0-----:R-:W-:Y:S01]  /*28b0*/  FFMA R115, R15.reuse, R38, R60 ;  /* 0x000000260f737223 */ /* 0x041fe2000000003c */
[----:B------:R-:W-:Y:S01]  /*28c0*/  FFMA R117, R15, R40, R62 ;  /* 0x000000280f757223 */ /* 0x000fe2000000003e */
[C---:B------:R-:W-:Y:S01]  /*28d0*/  FFMA R59, R88.reuse, R36, R59 ;  /* 0x00000024583b7223 */ /* 0x040fe2000000003b */
[C---:B------:R-:W-:Y:S01]  /*28e0*/  FFMA R61, R88.reuse, R38, R61 ;  /* 0x00000026583d7223 */ /* 0x040fe2000000003d */
[----:B------:R-:W-:Y:S01]  /*28f0*/  FFMA R63, R88, R40, R63 ;  /* 0x00000028583f7223 */ /* 0x000fe2000000003f */
[----:B------:R-:W-:Y:S01]  /*2900*/  FFMA R7, R68, R5, R7 ;  /* 0x0000000544077223 */ /* 0x000fe20000000007 */
[----:B------:R-:W0:Y:S01]  /*2910*/  SHFL.IDX PT, R36, R23, R87, 0x1f ;  /* 0x00001f5717247589 */ /* 0x000e2200000e0000 */
[----:B------:R-:W-:-:S03]  /*2920*/  FFMA R53, R88, R30, R53 ;  /* 0x0000001e58357223 */ /* 0x000fc60000000035 */
[----:B------:R-:W-:Y:S01]  /*2930*/  SHFL.IDX PT, R38, R22, R87, 0x1f ;  /* 0x00001f5716267589 */ /* 0x000fe200000e0000 */
[----:B-1----:R-:W-:-:S03]  /*2940*/  FFMA R121, R15, R44, R66 ;  /* 0x0000002c0f797223 */ /* 0x002fc60000000042 */
[----:B------:R-:W-:Y:S01]  /*2950*/  SHFL.IDX PT, R40, R21, R87, 0x1f ;  /* 0x00001f5715287589 */ /* 0x000fe200000e0000 */
[----:B------:R-:W-:-:S03]  /*2960*/  FFMA R55, R88, R32, R55 ;  /* 0x0000002058377223 */ /* 0x000fc60000000037 */
[----:B------:R-:W-:Y:S01]  /*2970*/  SHFL.IDX PT, R3, R20, R87, 0x1f ;  /* 0x00001f5714037589 */ /* 0x000fe200000e0000 */
[----:B----4-:R-:W-:-:S03]  /*2980*/  FFMA R30, R68, R2, R19 ;  /* 0x00000002441e7223 */ /* 0x010fc60000000013 */
[----:B------:R-:W1:Y:S01]  /*2990*/  SHFL.IDX PT, R58, R16, R87, 0x1f ;  /* 0x00001f57103a7589 */ /* 0x000e6200000e0000 */
[----:B------:R-:W-:-:S03]  /*29a0*/  FFMA R57, R88, R34, R57 ;  /* 0x0000002258397223 */ /* 0x000fc60000000039 */
[----:B------:R-:W-:Y:S01]  /*29b0*/  SHFL.IDX PT, R60, R18, R87, 0x1f ;  /* 0x00001f57123c7589 */ /* 0x000fe200000e0000 */
[C---:B------:R-:W-:Y:S01]  /*29c0*/  FFMA R67, R88.reuse, R44, R67 ;  /* 0x0000002c58437223 */ /* 0x040fe20000000043 */
[----:B------:R-:W-:Y:S02]  /*29d0*/  FFMA R69, R88, R46, R69 ;  /* 0x0000002e58457223 */ /* 0x000fe40000000045 */
[----:B------:R-:W-:Y:S01]  /*29e0*/  SHFL.IDX PT, R62, R13, R87, 0x1f ;  /* 0x00001f570d3e7589 */ /* 0x000fe200000e0000 */
[----:B------:R-:W-:-:S03]  /*29f0*/  FFMA R32, R68, R6, R75 ;  /* 0x0000000644207223 */ /* 0x000fc6000000004b */
[----:B------:R-:W-:Y:S01]  /*2a00*/  SHFL.IDX PT, R64, R82, R87, 0x1f ;  /* 0x00001f5752407589 */ /* 0x000fe200000e0000 */
[----:B------:R-:W-:-:S03]  /*2a10*/  FFMA R50, R68, R52, R109 ;  /* 0x0000003444327223 */ /* 0x000fc6000000006d */
[----:B------:R-:W-:Y:S04]  /*2a20*/  SHFL.IDX PT, R66, R8, R87, 0x1f ;  /* 0x00001f5708427589 */ /* 0x000fe800000e0000 */
[----:B------:R-:W-:Y:S01]  /*2a30*/  SHFL.IDX PT, R88, R10, R87, 0x1f ;  /* 0x00001f570a587589 */ /* 0x000fe200000e0000 */
[----:B------:R-:W-:Y:S01]  /*2a40*/  FFMA R11, R15, R34, R56 ;  /* 0x000000220f0b7223 */ /* 0x000fe20000000038 */
[----:B0-----:R-:W-:-:S03]  /*2a50*/  FFMA R34, R68, R36, R83 ;  /* 0x0000002444227223 */ /* 0x001fc60000000053 */
[----:B-1----:R-:W-:Y:S01]  /*2a60*/  FFMA R56, R68, R58, R11 ;  /* 0x0000003a44387223 */ /* 0x002fe2000000000b */
[----:B------:R-:W-:Y:S01]  /*2a70*/  FFMA R9, R15, R46, R9 ;  /* 0x0000002e0f097223 */ /* 0x000fe20000000009 */
[----:B------:R-:W-:Y:S01]  /*2a80*/  MOV R75, R7 ;  /* 0x00000007004b7202 */ /* 0x000fe20000000f00 */
[----:B--2---:R-:W-:Y:S02]  /*2a90*/  FFMA R77, R96, R4, R77 ;  /* 0x00000004604d7223 */ /* 0x004fe4000000004d */
[----:B------:R-:W0:Y:S01]  /*2aa0*/  SHFL.IDX PT, R96, R0, R87, 0x1f ;  /* 0x00001f5700607589 */ /* 0x000e2200000e0000 */
[----:B------:R-:W-:-:S03]  /*2ab0*/  FFMA R29, R4, R5, R29 ;  /* 0x00000005041d7223 */ /* 0x000fc6000000001d */
[----:B------:R-:W-:Y:S01]  /*2ac0*/  SHFL.IDX PT, R5, R76, R87, 0x1f ;  /* 0x00001f574c057589 */ /* 0x000fe200000e0000 */
[-C--:B0-----:R-:W-:Y:S01]  /*2ad0*/  FFMA R42, R68, R96.reuse, R41 ;  /* 0x00000060442a7223 */ /* 0x081fe20000000029 */
[C---:B------:R-:W-:Y:S02]  /*2ae0*/  FFMA R97, R4.reuse, R96, R97 ;  /* 0x0000006004617223 */ /* 0x040fe40000000061 */
[----:B------:R-:W0:Y:S01]  /*2af0*/  SHFL.IDX PT, R96, R14, R87, 0x1f ;  /* 0x00001f570e607589 */ /* 0x000e2200000e0000 */
[C---:B------:R-:W-:Y:S01]  /*2b00*/  FFMA R31, R4.reuse, R2, R31 ;  /* 0x00000002041f7223 */ /* 0x040fe2000000001f */
[C---:B------:R-:W-:Y:S02]  /*2b10*/  FFMA R33, R4.reuse, R6, R33 ;  /* 0x0000000604217223 */ /* 0x040fe40000000021 */
[----:B------:R-:W1:Y:S01]  /*2b20*/  SHFL.IDX PT, R2, R79, R87, 0x1f ;  /* 0x00001f574f027589 */ /* 0x000e6200000e0000 */
[----:B------:R-:W-:Y:S01]  /*2b30*/  FFMA R51, R4, R52, R51 ;  /* 0x0000003404337223 */ /* 0x000fe20000000033 */
[----:B------:R-:W-:-:S02]  /*2b40*/  FFMA R52, R68, R54, R107 ;  /* 0x0000003644347223 */ /* 0x000fc4000000006b */
[----:B------:R-:W2:Y:S01]  /*2b50*/  SHFL.IDX PT, R6, R80, R87, 0x1f ;  /* 0x00001f5750067589 */ /* 0x000ea200000e0000 */
[----:B------:R-:W-:Y:S01]  /*2b60*/  FFMA R53, R4, R54, R53 ;  /* 0x0000003604357223 */ /* 0x000fe20000000035 */
[-C--:B0-----:R-:W-:Y:S01]  /*2b70*/  FFMA R54, R68, R96.reuse, R105 ;  /* 0x0000006044367223 */ /* 0x081fe20000000069 */
[C---:B------:R-:W-:Y:S02]  /*2b80*/  FFMA R55, R4.reuse, R96, R55 ;  /* 0x0000006004377223 */ /* 0x040fe40000000037 */
[----:B------:R0:W3:Y:S01]  /*2b90*/  SHFL.IDX PT, R96, R86, R87, 0x1f ;  /* 0x00001f5756607589 */ /* 0x0000e200000e0000 */
[C---:B------:R-:W-:Y:S01]  /*2ba0*/  FFMA R85, R4.reuse, R36, R85 ;  /* 0x0000002404557223 */ /* 0x040fe20000000055 */
[C---:B------:R-:W-:Y:S01]  /*2bb0*/  FFMA R91, R4.reuse, R38, R91 ;  /* 0x00000026045b7223 */ /* 0x040fe2000000005b */
[C---:B------:R-:W-:Y:S01]  /*2bc0*/  FFMA R93, R4.reuse, R40, R93 ;  /* 0x00000028045d7223 */ /* 0x040fe2000000005d */
[C---:B------:R-:W-:Y:S01]  /*2bd0*/  FFMA R95, R4.reuse, R3, R95 ;  /* 0x00000003045f7223 */ /* 0x040fe2000000005f */
[C---:B------:R-:W-:Y:S01]  /*2be0*/  FFMA R103, R4.reuse, R5, R103 ;  /* 0x0000000504677223 */ /* 0x040fe20000000067 */
[----:B------:R-:W-:Y:S01]  /*2bf0*/  FFMA R57, R4, R58, R57 ;  /* 0x0000003a04397223 */ /* 0x000fe20000000039 */
[-C--:B------:R-:W-:Y:S01]  /*2c00*/  FFMA R58, R68, R60.reuse, R113 ;  /* 0x0000003c443a7223 */ /* 0x080fe20000000071 */
[----:B------:R-:W-:Y:S01]  /*2c10*/  FFMA R59, R4, R60, R59 ;  /* 0x0000003c043b7223 */ /* 0x000fe2000000003b */
[C---:B------:R-:W-:Y:S01]  /*2c20*/  FFMA R36, R68.reuse, R38, R35 ;  /* 0x0000002644247223 */ /* 0x040fe20000000023 */
[-C--:B------:R-:W-:Y:S01]  /*2c30*/  FFMA R60, R68, R62.reuse, R115 ;  /* 0x0000003e443c7223 */ /* 0x080fe20000000073 */
[----:B------:R-:W-:Y:S01]  /*2c40*/  FFMA R61, R4, R62, R61 ;  /* 0x0000003e043d7223 */ /* 0x000fe2000000003d */
[C---:B------:R-:W-:Y:S01]  /*2c50*/  FFMA R38, R68.reuse, R40, R37 ;  /* 0x0000002844267223 */ /* 0x040fe20000000025 */
[-C--:B------:R-:W-:Y:S01]  /*2c60*/  FFMA R62, R68, R64.reuse, R117 ;  /* 0x00000040443e7223 */ /* 0x080fe20000000075 */
[----:B------:R-:W-:Y:S01]  /*2c70*/  FFMA R63, R4, R64, R63 ;  /* 0x00000040043f7223 */ /* 0x000fe2000000003f */
[C---:B------:R-:W-:Y:S01]  /*2c80*/  FFMA R40, R68.reuse, R3, R39 ;  /* 0x0000000344287223 */ /* 0x040fe20000000027 */
[C---:B------:R-:W-:Y:S01]  /*2c90*/  FFMA R44, R68.reuse, R5, R43 ;  /* 0x00000005442c7223 */ /* 0x040fe2000000002b */
[C---:B-1----:R-:W-:Y:S01]  /*2ca0*/  FFMA R46, R68.reuse, R2, R45 ;  /* 0x00000002442e7223 */ /* 0x042fe2000000002d */
[-C--:B------:R-:W-:Y:S01]  /*2cb0*/  FFMA R64, R68, R66.reuse, R119 ;  /* 0x0000004244407223 */ /* 0x080fe20000000077 */
[C---:B------:R-:W-:Y:S01]  /*2cc0*/  FFMA R65, R4.reuse, R66, R65 ;  /* 0x0000004204417223 */ /* 0x040fe20000000041 */
[----:B------:R-:W-:Y:S01]  /*2cd0*/  FFMA R47, R4, R2, R47 ;  /* 0x00000002042f7223 */ /* 0x000fe2000000002f */
[-C--:B--2---:R-:W-:Y:S01]  /*2ce0*/  FFMA R48, R68, R6.reuse, R111 ;  /* 0x0000000644307223 */ /* 0x084fe2000000006f */
[----:B------:R-:W-:Y:S01]  /*2cf0*/  FFMA R49, R4, R6, R49 ;  /* 0x0000000604317223 */ /* 0x000fe20000000031 */
[-C--:B------:R-:W-:Y:S01]  /*2d00*/  FFMA R66, R68, R88.reuse, R121 ;  /* 0x0000005844427223 */ /* 0x080fe20000000079 */
[----:B------:R-:W-:Y:S01]  /*2d10*/  FFMA R67, R4, R88, R67 ;  /* 0x0000005804437223 */ /* 0x000fe20000000043 */
[----:B------:R-:W-:-:S02]  /*2d20*/  IADD3 R3, PT, PT, -R70, R73, RZ ;  /* 0x0000004946037210 */ /* 0x000fc40007ffe1ff */
[----:B------:R-:W-:Y:S02]  /*2d30*/  MOV R35, R85 ;  /* 0x0000005500237202 */ /* 0x000fe40000000f00 */
[----:B------:R-:W-:Y:S02]  /*2d40*/  MOV R37, R91 ;  /* 0x0000005b00257202 */ /* 0x000fe40000000f00 */
[----:B------:R-:W-:Y:S02]  /*2d50*/  MOV R39, R93 ;  /* 0x0000005d00277202 */ /* 0x000fe40000000f00 */
[----:B------:R-:W-:Y:S02]  /*2d60*/  MOV R41, R95 ;  /* 0x0000005f00297202 */ /* 0x000fe40000000f00 */
[----:B------:R-:W-:Y:S02]  /*2d70*/  MOV R43, R97 ;  /* 0x00000061002b7202 */ /* 0x000fe40000000f00 */
[----:B0--3--:R-:W-:-:S07]  /*2d80*/  MOV R45, R103 ;  /* 0x00000067002d7202 */ /* 0x009fce0000000f00 */
.L_x_498:
[----:B------:R-:W-:Y:S01]  /*2d90*/  LOP3.LUT R3, R3, 0xfffffff8, RZ, 0xc0, !PT ;  /* 0xfffffff803037812 */ /* 0x000fe200078ec0ff */
[-C--:B------:R-:W-:Y:S01]  /*2da0*/  FFMA R68, R68, R96.reuse, R9 ;  /* 0x0000006044447223 */ /* 0x080fe20000000009 */
[----:B------:R-:W-:Y:S01]  /*2db0*/  IADD3 R28, PT, PT, R28, 0x8, RZ ;  /* 0x000000081c1c7810 */ /* 0x000fe20007ffe0ff */
[----:B------:R-:W-:Y:S01]  /*2dc0*/  FFMA R69, R4, R96, R69 ;  /* 0x0000006004457223 */ /* 0x000fe20000000045 */
[----:B------:R-:W-:-:S04]  /*2dd0*/  IADD3 R3, PT, PT, R70, R3, RZ ;  /* 0x0000000346037210 */ /* 0x000fc80007ffe0ff */
[----:B------:R-:W-:-:S13]  /*2de0*/  ISETP.GE.AND P0, PT, R28, R3, PT ;  /* 0x000000031c00720c */ /* 0x000fda0003f06270 */
[----:B------:R-:W-:Y:S05]  /*2df0*/  @!P0 BRA `(.L_x_301) ;  /* 0xffffffd4004c8947 */ /* 0x000fea000383ffff */
.L_x_297:
[----:B------:R-:W-:Y:S05]  /*2e00*/  BSYNC B0 ;  /* 0x0000000000007941 */ /* 0x000fea0003800000 */
.L_x_296:
[----:B------:R-:W-:Y:S01]  /*2e10*/  IADD3 R28, PT, PT, -R70, R73, RZ ;  /* 0x00000049461c7210 */ /* 0x000fe20007ffe1ff */
[----:B------:R-:W-:Y:S01]  /*2e20*/  BSSY.RECONVERGENT B0, `(.L_x_302) ;  /* 0x0000067000007945 */ /* 0x000fe20003800200 */
[----:B------:R-:W-:Y:S02]  /*2e30*/  MOV R7, R71 ;  /* 0x0000004700077202 */ /* 0x000fe40000000f00 */
[C---:B------:R-:W-:Y:S02]  /*2e40*/  LOP3.LUT R83, R28.reuse, 0xfffffff8, RZ, 0xc0, !PT ;  /* 0xfffffff81c537812 */ /* 0x040fe400078ec0ff */
[----:B------:R-:W-:Y:S02]  /*2e50*/  LOP3.LUT P0, RZ, R28, 0x18, RZ, 0xc0, !PT ;  /* 0x000000181cff7812 */ /* 0x000fe4000780c0ff */
[----:B------:R-:W-:Y:S02]  /*2e60*/  IADD3 R88, PT, PT, R70, R83, RZ ;  /* 0x0000005346587210 */ /* 0x000fe40007ffe0ff */
[----:B------:R-:W-:-:S02]  /*2e70*/  LOP3.LUT R71, R28, 0xfffffffc, RZ, 0xc0, !PT ;  /* 0xfffffffc1c477812 */ /* 0x000fc400078ec0ff */
[----:B------:R-:W-:Y:S02]  /*2e80*/  ISETP.LE.OR P0, PT, R73, R88, P0 ;  /* 0x000000584900720c */ /* 0x000fe40000703670 */
[----:B------:R-:W-:-:S11]  /*2e90*/  ISETP.GE.AND P1, PT, R83, R71, PT ;  /* 0x000000475300720c */ /* 0x000fd60003f26270 */
[----:B------:R-:W-:Y:S05]  /*2ea0*/  @P0 BRA `(.L_x_303) ;  /* 0x0000000400780947 */ /* 0x000fea0003800000 */
[----:B------:R-:W0:Y:S01]  /*2eb0*/  S2R R85, SR_TID.X ;  /* 0x0000000000557919 */ /* 0x000e220000002100 */
[-C--:B------:R-:W-:Y:S02]  /*2ec0*/  IADD3 R2, PT, PT, R73, -R88.reuse, RZ ;  /* 0x8000005849027210 */ /* 0x080fe40007ffe0ff */
[----:B------:R-:W-:Y:S02]  /*2ed0*/  MOV R7, R88 ;  /* 0x0000005800077202 */ /* 0x000fe40000000f00 */
[----:B0-----:R-:W-:-:S13]  /*2ee0*/  ISETP.GE.U32.AND P0, PT, R85, R2, PT ;  /* 0x000000025500720c */ /* 0x001fda0003f06070 */
        /* <DEDUP_REMOVED lines=12> */
[----:B------:R-:W2:Y:S02]  /*2fb0*/  LDG.E.CONSTANT R84, desc[UR4][R12.64] ;  /* 0x000000040c547981 */ /* 0x000ea4000c1e9900 */
[----:B------:R-:W-:Y:S01]  /*2fc0*/  IADD3 R79, PT, PT, R28, R21, RZ ;  /* 0x000000151c4f7210 */ /* 0x000fe20007ffe0ff */
[----:B-1----:R-:W-:-:S03]  /*2fd0*/  IMAD.WIDE.U32 R4, R5, 0x4, R2 ;  /* 0x0000000405047825 */ /* 0x002fc600078e0002 */
[C---:B------:R-:W-:Y:S01]  /*2fe0*/  IADD3 R81, PT, PT, R28.reuse, R79, RZ ;  /* 0x0000004f1c517210 */ /* 0x040fe20007ffe0ff */
[--C-:B------:R-:W-:Y:S01]  /*2ff0*/  IMAD.WIDE.U32 R6, R7, 0x4, R2.reuse ;  /* 0x0000000407067825 */ /* 0x100fe200078e0002 */
[----:B------:R0:W5:Y:S02]  /*3000*/  LDG.E.CONSTANT R23, desc[UR4][R4.64] ;  /* 0x0000000404177981 */ /* 0x000164000c1e9900 */
        /* <DEDUP_REMOVED lines=9> */
[----:B------:R-:W-:Y:S01]  /*30a0*/  IADD3 R93, PT, PT, R28, R91, RZ ;  /* 0x0000005b1c5d7210 */ /* 0x000fe20007ffe0ff */
[----:B------:R-:W-:-:S03]  /*30b0*/  IMAD.WIDE.U32 R14, R15, 0x4, R2 ;  /* 0x000000040f0e7825 */ /* 0x000fc600078e0002 */
[C---:B------:R-:W-:Y:S01]  /*30c0*/  IADD3 R95, PT, PT, R28.reuse, R93, RZ ;  /* 0x0000005d1c5f7210 */ /* 0x040fe20007ffe0ff */
[--C-:B-1----:R-:W-:Y:S01]  /*30d0*/  IMAD.WIDE.U32 R6, R89, 0x4, R2.reuse ;  /* 0x0000000459067825 */ /* 0x102fe200078e0002 */
[----:B------:R-:W5:Y:S02]  /*30e0*/  LDG.E.CONSTANT R27, desc[UR4][R14.64] ;  /* 0x000000040e1b7981 */ /* 0x000f64000c1e9900 */
[C---:B------:R-:W-:Y:S01]  /*30f0*/  IADD3 R97, PT, PT, R28.reuse, R95, RZ ;  /* 0x0000005f1c617210 */ /* 0x040fe20007ffe0ff */
[--C-:B---3--:R-:W-:Y:S01]  /*3100*/  IMAD.WIDE.U32 R10, R81, 0x4, R2.reuse ;  /* 0x00000004510a7825 */ /* 0x108fe200078e0002 */
[----:B------:R-:W5:Y:S02]  /*3110*/  LDG.E.CONSTANT R80, desc[UR4][R6.64] ;  /* 0x0000000406507981 */ /* 0x000f64000c1e9900 */
[C---:B------:R-:W-:Y:S01]  /*3120*/  IADD3 R99, PT, PT, R28.reuse, R97, RZ ;  /* 0x000000611c637210 */ /* 0x040fe20007ffe0ff */
[--C-:B0-----:R-:W-:Y:S01]  /*3130*/  IMAD.WIDE.U32 R8, R91, 0x4, R2.reuse ;  /* 0x000000045b087825 */ /* 0x101fe200078e0002 */
[----:B------:R0:W5:Y:S02]  /*3140*/  LDG.E.CONSTANT R76, desc[UR4][R10.64] ;  /* 0x000000040a4c7981 */ /* 0x000164000c1e9900 */
[C---:B------:R-:W-:Y:S01]  /*3150*/  IADD3 R87, PT, PT, R28.reuse, R99, RZ ;  /* 0x000000631c577210 */ /* 0x040fe20007ffe0ff */
[--C-:B------:R-:W-:Y:S01]  /*3160*/  IMAD.WIDE.U32 R12, R79, 0x4, R2.reuse ;  /* 0x000000044f0c7825 */ /* 0x100fe200078e0002 */
[----:B------:R-:W5:Y:S02]  /*3170*/  LDG.E.CONSTANT R81, desc[UR4][R8.64] ;  /* 0x0000000408517981 */ /* 0x000f64000c1e9900 */
[C---:B------:R-:W-:Y:S01]  /*3180*/  IADD3 R89, PT, PT, R28.reuse, R87, RZ ;  /* 0x000000571c597210 */ /* 0x040fe20007ffe0ff */
[--C-:B------:R-:W-:Y:S01]  /*3190*/  IMAD.WIDE.U32 R18, R19, 0x4, R2.reuse ;  /* 0x0000000413127825 */ /* 0x100fe200078e0002 */
[----:B------:R1:W5:Y:S02]  /*31a0*/  LDG.E.CONSTANT R0, desc[UR4][R12.64] ;  /* 0x000000040c007981 */ /* 0x000364000c1e9900 */
[C---:B------:R-:W-:Y:S01]  /*31b0*/  IADD3 R91, PT, PT, R28.reuse, R89, RZ ;  /* 0x000000591c5b7210 */ /* 0x040fe20007ffe0ff */
[--C-:B------:R-:W-:Y:S01]  /*31c0*/  IMAD.WIDE.U32 R16, R17, 0x4, R2.reuse ;  /* 0x0000000411107825 */ /* 0x100fe200078e0002 */
[----:B------:R3:W5:Y:S02]  /*31d0*/  LDG.E.CONSTANT R22, desc[UR4][R18.64] ;  /* 0x0000000412167981 */ /* 0x000764000c1e9900 */
[C---:B0-----:R-:W-:Y:S01]  /*31e0*/  IADD3 R11, PT, PT, R28.reuse, R91, RZ ;  /* 0x0000005b1c0b7210 */ /* 0x041fe20007ffe0ff */
[--C-:B------:R-:W-:Y:S01]  /*31f0*/  IMAD.WIDE.U32 R14, R21, 0x4, R2.reuse ;  /* 0x00000004150e7825 */ /* 0x100fe200078e0002 */
[----:B------:R0:W5:Y:S03]  /*3200*/  LDG.E.CONSTANT R79, desc[UR4][R4.64] ;  /* 0x00000004044f7981 */ /* 0x000166000c1e9900 */
[--C-:B-1----:R-:W-:Y:S01]  /*3210*/  IMAD.WIDE.U32 R12, R93, 0x4, R2.reuse ;  /* 0x000000045d0c7825 */ /* 0x102fe200078e0002 */
[----:B------:R-:W-:Y:S01]  /*3220*/  IADD3 R93, PT, PT, R28, R11, RZ ;  /* 0x0000000b1c5d7210 */ /* 0x000fe20007ffe0ff */
[----:B------:R1:W5:Y:S02]  /*3230*/  LDG.E.CONSTANT R21, desc[UR4][R16.64] ;  /* 0x0000000410157981 */ /* 0x000364000c1e9900 */
[----:B---3--:R-:W-:-:S02]  /*3240*/  IMAD.WIDE.U32 R18, R99, 0x4, R2 ;  /* 0x0000000463127825 */ /* 0x008fc400078e0002 */
[----:B------:R3:W5:Y:S02]  /*3250*/  LDG.E.CONSTANT R20, desc[UR4][R14.64] ;  /* 0x000000040e147981 */ /* 0x000764000c1e9900 */
[--C-:B0-----:R-:W-:Y:S01]  /*3260*/  IMAD.WIDE.U32 R4, R87, 0x4, R2.reuse ;  /* 0x0000000457047825 */ /* 0x101fe200078e0002 */
[----:B------:R-:W0:Y:S03]  /*3270*/  S2R R90, SR_CTAID.Y ;  /* 0x00000000005a7919 */ /* 0x000e260000002600 */
[--C-:B-1----:R-:W-:Y:S01]  /*3280*/  IMAD.WIDE.U32 R16, R97, 0x4, R2.reuse ;  /* 0x0000000461107825 */ /* 0x102fe200078e0002 */
[----:B------:R-:W5:Y:S03]  /*3290*/  LDG.E.CONSTANT R18, desc[UR4][R18.64] ;  /* 0x0000000412127981 */ /* 0x000f66000c1e9900 */
[----:B---3--:R-:W-:-:S02]  /*32a0*/  IMAD.WIDE.U32 R14, R95, 0x4, R2 ;  /* 0x000000045f0e7825 */ /* 0x008fc400078e0002 */
[----:B------:R-:W5:Y:S02]  /*32b0*/  LDG.E.CONSTANT R16, desc[UR4][R16.64] ;  /* 0x0000000410107981 */ /* 0x000f64000c1e9900 */
[--C-:B------:R-:W-:Y:S02]  /*32c0*/  IMAD.WIDE.U32 R6, R89, 0x4, R2.reuse ;  /* 0x0000000459067825 */ /* 0x100fe400078e0002 */
[----:B------:R-:W5:Y:S02]  /*32d0*/  LDG.E.CONSTANT R14, desc[UR4][R14.64] ;  /* 0x000000040e0e7981 */ /* 0x000f64000c1e9900 */
[--C-:B------:R-:W-:Y:S02]  /*32e0*/  IMAD.WIDE.U32 R8, R91, 0x4, R2.reuse ;  /* 0x000000045b087825 */ /* 0x100fe400078e0002 */
[----:B------:R-:W5:Y:S02]  /*32f0*/  LDG.E.CONSTANT R12, desc[UR4][R12.64] ;  /* 0x000000040c0c7981 */ /* 0x000f64000c1e9900 */
[----:B------:R-:W-:-:S02]  /*3300*/  IMAD.WIDE.U32 R10, R11, 0x4, R2 ;  /* 0x000000040b0a7825 */ /* 0x000fc400078e0002 */
[----:B------:R-:W5:Y:S02]  /*3310*/  LDG.E.CONSTANT R8, desc[UR4][R8.64] ;  /* 0x0000000408087981 */ /* 0x000f64000c1e9900 */
[----:B------:R-:W-:Y:S02]  /*3320*/  IMAD.WIDE.U32 R2, R93, 0x4, R2 ;  /* 0x000000045d027825 */ /* 0x000fe400078e0002 */
[----:B------:R-:W5:Y:S04]  /*3330*/  LDG.E.CONSTANT R10, desc[UR4][R10.64] ;  /* 0x000000040a0a7981 */ /* 0x000f68000c1e9900 */
[----:B------:R-:W5:Y:S04]  /*3340*/  LDG.E.CONSTANT R86, desc[UR4][R2.64] ;  /* 0x0000000402567981 */ /* 0x000f68000c1e9900 */
[----:B------:R-:W5:Y:S01]  /*3350*/  LDG.E.CONSTANT R13, desc[UR4][R4.64] ;  /* 0x00000004040d7981 */ /* 0x000f62000c1e9900 */
[----:B0-----:R-:W-:-:S03]  /*3360*/  LEA R85, R90, R85, 0x6 ;  /* 0x000000555a557211 */ /* 0x001fc600078e30ff */
[----:B------:R0:W5:Y:S02]  /*3370*/  LDG.E.CONSTANT R82, desc[UR4][R6.64] ;  /* 0x0000000406527981 */ /* 0x000164000c1e9900 */
[----:B------:R-:W-:Y:S01]  /*3380*/  IMAD R85, R74, 0x1400, R85 ;  /* 0x000014004a557824 */ /* 0x000fe200078e0255 */
[----:B0-----:R-:W-:Y:S02]  /*3390*/  MOV R7, R88 ;  /* 0x0000005800077202 */ /* 0x001fe40000000f00 */
[----:B--2---:R-:W-:-:S04]  /*33a0*/  SHF.R.S32.HI R15, RZ, 0x1f, R84 ;  /* 0x0000001fff0f7819 */ /* 0x004fc80000011454 */
[----:B------:R-:W-:-:S04]  /*33b0*/  LEA.HI R17, R15, R84, RZ, 0x4 ;  /* 0x000000540f117211 */ /* 0x000fc800078f20ff */
[----:B------:R-:W-:-:S05]  /*33c0*/  SHF.R.S32.HI R19, RZ, 0x4, R17 ;  /* 0x00000004ff137819 */ /* 0x000fca0000011411 */
[----:B------:R-:W-:-:S04]  /*33d0*/  IMAD.HI R87, R19, 0x66666667, RZ ;  /* 0x6666666713577827 */ /* 0x000fc800078e02ff */
[C---:B------:R-:W-:Y:S01]  /*33e0*/  IMAD.HI R15, R84.reuse, 0x66666667, RZ ;  /* 0x66666667540f7827 */ /* 0x040fe200078e02ff */
[----:B------:R-:W-:Y:S02]  /*33f0*/  SHF.R.U32.HI R4, RZ, 0x1, R87 ;  /* 0x00000001ff047819 */ /* 0x000fe40000011657 */
        /* <DEDUP_REMOVED lines=8> */
[----:B------:R-:W-:-:S07]  /*3480*/  LEA R84, R17, R6, 0x6 ;  /* 0x0000000611547211 */ /* 0x000fce00078e30ff */
.L_x_303:
[----:B------:R-:W-:Y:S05]  /*3490*/  BSYNC.RECONVERGENT B0 ;  /* 0x0000000000007941 */ /* 0x000fea0003800200 */
.L_x_302:
[----:B------:R-:W-:Y:S04]  /*34a0*/  BSSY B0, `(.L_x_304) ;  /* 0x00001e3000007945 */ /* 0x000fe80003800000 */
[----:B------:R-:W-:Y:S05]  /*34b0*/  @P1 BRA `(.L_x_305) ;  /* 0x0000001c00841947 */ /* 0x000fea0003800000 */
[----:B------:R-:W-:Y:S01]  /*34c0*/  UMOV UR6, 0xffffffff ;  /* 0xffffffff00067882 */ /* 0x000fe20000000000 */
[----:B------:R-:W-:Y:S02]  /*34d0*/  IADD3 R83, PT, PT, -R7, R83, R70 ;  /* 0x0000005307537210 */ /* 0x000fe40007ffe146 */
[----:B------:R-:W-:Y:S05]  /*34e0*/  BRA.DIV UR6, `(.L_x_306) ;  /* 0x0000008606707947 */ /* 0x000fea000b800000 */
[----:B-----5:R-:W0:Y:S01]  /*34f0*/  SHFL.IDX PT, R96, R26, R83, 0x1f ;  /* 0x00001f531a607589 */ /* 0x020e2200000e0000 */
[----:B------:R-:W1:Y:S03]  /*3500*/  LDC.64 R2, c[0x0][0x380] ;  /* 0x0000e000ff027b82 */ /* 0x000e660000000a00 */
[----:B------:R-:W1:Y:S04]  /*3510*/  SHFL.IDX PT, R5, R84, R83, 0x1f ;  /* 0x00001f5354057589 */ /* 0x000e6800000e0000 */
[----:B------:R-:W2:Y:S01]  /*3520*/  SHFL.IDX PT, R89, R25, R83, 0x1f ;  /* 0x00001f5319597589 */ /* 0x000ea200000e0000 */
[----:B0-----:R-:W-:Y:S01]  /*3530*/  FSETP.GT.AND P0, PT, R96, RZ, PT ;  /* 0x000000ff6000720b */ /* 0x001fe20003f04000 */
[----:B-1----:R-:W-:-:S12]  /*3540*/  IMAD.WIDE R4, R5, 0x4, R2 ;  /* 0x0000000405047825 */ /* 0x002fd800078e0202 */
[----:B------:R-:W3:Y:S04]  /*3550*/  @P0 LDG.E.CONSTANT R93, desc[UR4][R4.64] ;  /* 0x00000004045d0981 */ /* 0x000ee8000c1e9900 */
[----:B------:R-:W4:Y:S01]  /*3560*/  @P0 LDG.E.CONSTANT R95, desc[UR4][R4.64+0x80] ;  /* 0x00008004045f0981 */ /* 0x000f22000c1e9900 */
[----:B--2---:R-:W-:-:S13]  /*3570*/  FSETP.GT.AND P1, PT, R89, RZ, PT ;  /* 0x000000ff5900720b */ /* 0x004fda0003f24000 */
[----:B------:R-:W2:Y:S04]  /*3580*/  @P1 LDG.E.CONSTANT R94, desc[UR4][R4.64] ;  /* 0x00000004045e1981 */ /* 0x000ea8000c1e9900 */
[----:B------:R-:W2:Y:S04]  /*3590*/  @P1 LDG.E.CONSTANT R98, desc[UR4][R4.64+0x80] ;  /* 0x0000800404621981 */ /* 0x000ea8000c1e9900 */
[----:B------:R-:W0:Y:S01]  /*35a0*/  SHFL.IDX PT, R91, R24, R83, 0x1f ;  /* 0x00001f53185b7589 */ /* 0x000e2200000e0000 */
[----:B------:R-:W-:-:S03]  /*35b0*/  HFMA2 R6, -RZ, RZ, 0, 0 ;  /* 0x00000000ff067431 */ /* 0x000fc600000001ff */
[----:B------:R-:W1:Y:S01]  /*35c0*/  SHFL.IDX PT, R85, R23, R83, 0x1f ;  /* 0x00001f5317557589 */ /* 0x000e6200000e0000 */
[----:B0-----:R-:W-:-:S13]  /*35d0*/  FSETP.GT.AND P2, PT, R91, RZ, PT ;  /* 0x000000ff5b00720b */ /* 0x001fda0003f44000 */
[----:B------:R-:W2:Y:S04]  /*35e0*/  @P2 LDG.E.CONSTANT R100, desc[UR4][R4.64] ;  /* 0x0000000404642981 */ /* 0x000ea8000c1e9900 */
[----:B------:R-:W2:Y:S01]  /*35f0*/  @P2 LDG.E.CONSTANT R102, desc[UR4][R4.64+0x80] ;  /* 0x0000800404662981 */ /* 0x000ea2000c1e9900 */
[----:B-1----:R-:W-:-:S13]  /*3600*/  FSETP.GT.AND P3, PT, R85, RZ, PT ;  /* 0x000000ff5500720b */ /* 0x002fda0003f64000 */
[----:B------:R-:W2:Y:S01]  /*3610*/  @P3 LDG.E.CONSTANT R104, desc[UR4][R4.64] ;  /* 0x0000000404683981 */ /* 0x000ea2000c1e9900 */
[----:B---3--:R-:W-:-:S05]  /*3620*/  @P0 FMUL R88, R93, R96 ;  /* 0x000000605d580220 */ /* 0x008fca0000400000 */
[----:B------:R-:W-:Y:S01]  /*3630*/  @P0 MOV R6, R88 ;  /* 0x0000005800060202 */ /* 0x000fe20000000f00 */
[----:B----4-:R-:W-:-:S04]  /*3640*/  @P0 FMUL R96, R95, R96 ;  /* 0x000000605f600220 */ /* 0x010fc80000400000 */
[----:B------:R-:W-:Y:S01]  /*3650*/  FADD R75, R75, R6 ;  /* 0x000000064b4b7221 */ /* 0x000fe20000000000 */
[----:B------:R-:W-:Y:S01]  /*3660*/  HFMA2 R6, -RZ, RZ, 0, 0 ;  /* 0x00000000ff067431 */ /* 0x000fe200000001ff */
[----:B------:R-:W-:Y:S02]  /*3670*/  @P0 MOV R6, R96 ;  /* 0x0000006000060202 */ /* 0x000fe40000000f00 */
[----:B------:R-:W0:Y:S03]  /*3680*/  SHFL.IDX PT, R96, R22, R83, 0x1f ;  /* 0x00001f5316607589 */ /* 0x000e2600000e0000 */
[----:B------:R-:W-:Y:S01]  /*3690*/  FADD R29, R29, R6 ;  /* 0x000000061d1d7221 */ /* 0x000fe20000000000 */
[----:B--2---:R-:W-:Y:S02]  /*36a0*/  @P1 FMUL R6, R94, R89 ;  /* 0x000000595e061220 */ /* 0x004fe40000400000 */
[----:B------:R-:W2:Y:S01]  /*36b0*/  @P3 LDG.E.CONSTANT R94, desc[UR4][R4.64+0x80] ;  /* 0x00008004045e3981 */ /* 0x000ea2000c1e9900 */
[----:B0-----:R-:W-:-:S13]  /*36c0*/  FSETP.GT.AND P0, PT, R96, RZ, PT ;  /* 0x000000ff6000720b */ /* 0x001fda0003f04000 */
[----:B------:R-:W3:Y:S01]  /*36d0*/  @P0 LDG.E.CONSTANT R93, desc[UR4][R4.64] ;  /* 0x00000004045d0981 */ /* 0x000ee2000c1e9900 */
[----:B------:R-:W-:Y:S02]  /*36e0*/  HFMA2 R88, -RZ, RZ, 0, 0 ;  /* 0x00000000ff587431 */ /* 0x000fe400000001ff */
[----:B------:R-:W-:Y:S01]  /*36f0*/  @P1 FMUL R89, R98, R89 ;  /* 0x0000005962591220 */ /* 0x000fe20000400000 */
[----:B------:R-:W4:Y:S04]  /*3700*/  @P0 LDG.E.CONSTANT R95, desc[UR4][R4.64+0x80] ;  /* 0x00008004045f0981 */ /* 0x000f28000c1e9900 */
[----:B------:R-:W-:-:S05]  /*3710*/  @P1 MOV R88, R89 ;  /* 0x0000005900581202 */ /* 0x000fca0000000f00 */
[----:B------:R-:W-:Y:S02]  /*3720*/  FADD R88, R31, R88 ;  /* 0x000000581f587221 */ /* 0x000fe40000000000 */
[----:B------:R-:W0:Y:S01]  /*3730*/  SHFL.IDX PT, R31, R21, R83, 0x1f ;  /* 0x00001f53151f7589 */ /* 0x000e2200000e0000 */
[----:B------:R-:W-:Y:S01]  /*3740*/  HFMA2 R9, -RZ, RZ, 0, 0 ;  /* 0x00000000ff097431 */ /* 0x000fe200000001ff */
[----:B------:R-:W-:-:S05]  /*3750*/  @P1 MOV R9, R6 ;  /* 0x0000000600091202 */ /* 0x000fca0000000f00 */
[----:B------:R-:W-:Y:S01]  /*3760*/  FADD R6, R30, R9 ;  /* 0x000000091e067221 */ /* 0x000fe20000000000 */
[----:B------:R-:W-:Y:S01]  /*3770*/  HFMA2 R9, -RZ, RZ, 0, 0 ;  /* 0x00000000ff097431 */ /* 0x000fe200000001ff */
[----:B0-----:R-:W-:Y:S01]  /*3780*/  FSETP.GT.AND P1, PT, R31, RZ, PT ;  /* 0x000000ff1f00720b */ /* 0x001fe20003f24000 */
[----:B------:R-:W-:-:S05]  /*3790*/  @P2 FMUL R30, R100, R91 ;  /* 0x0000005b641e2220 */ /* 0x000fca0000400000 */
[----:B------:R-:W-:Y:S02]  /*37a0*/  @P2 MOV R9, R30 ;  /* 0x0000001e00092202 */ /* 0x000fe40000000f00 */
[----:B------:R-:W0:Y:S05]  /*37b0*/  SHFL.IDX PT, R30, R20, R83, 0x1f ;  /* 0x00001f53141e7589 */ /* 0x000e2a00000e0000 */
[----:B------:R-:W4:Y:S01]  /*37c0*/  @P1 LDG.E.CONSTANT R98, desc[UR4][R4.64] ;  /* 0x0000000404621981 */ /* 0x000f22000c1e9900 */
[----:B------:R-:W-:Y:S02]  /*37d0*/  HFMA2 R90, -RZ, RZ, 0, 0 ;  /* 0x00000000ff5a7431 */ /* 0x000fe400000001ff */
[----:B------:R-:W-:Y:S01]  /*37e0*/  @P2 FMUL R91, R102, R91 ;  /* 0x0000005b665b2220 */ /* 0x000fe20000400000 */
[----:B------:R-:W4:Y:S04]  /*37f0*/  @P1 LDG.E.CONSTANT R100, desc[UR4][R4.64+0x80] ;  /* 0x0000800404641981 */ /* 0x000f28000c1e9900 */
[----:B------:R-:W-:Y:S01]  /*3800*/  @P2 MOV R90, R91 ;  /* 0x0000005b005a2202 */ /* 0x000fe20000000f00 */
[----:B------:R-:W-:Y:S01]  /*3810*/  FADD R32, R32, R9 ;  /* 0x0000000920207221 */ /* 0x000fe20000000000 */
[----:B0-----:R-:W-:-:S03]  /*3820*/  FSETP.GT.AND P2, PT, R30, RZ, PT ;  /* 0x000000ff1e00720b */ /* 0x001fc60003f44000 */
[----:B------:R-:W-:Y:S01]  /*3830*/  FADD R33, R33, R90 ;  /* 0x0000005a21217221 */ /* 0x000fe20000000000 */
[----:B------:R-:W-:Y:S01]  /*3840*/  @P3 FMUL R89, R104, R85 ;  /* 0x0000005568593220 */ /* 0x000fe20000400000 */
[----:B------:R-:W-:Y:S02]  /*3850*/  HFMA2 R9, -RZ, RZ, 0, 0 ;  /* 0x00000000ff097431 */ /* 0x000fe400000001ff */
[----:B------:R-:W-:Y:S02]  /*3860*/  HFMA2 R90, -RZ, RZ, 0, 0 ;  /* 0x00000000ff5a7431 */ /* 0x000fe400000001ff */
[----:B------:R-:W-:-:S04]  /*3870*/  @P3 MOV R9, R89 ;  /* 0x0000005900093202 */ /* 0x000fc80000000f00 */
[----:B------:R-:W4:Y:S01]  /*3880*/  @P2 LDG.E.CONSTANT R91, desc[UR4][R4.64] ;  /* 0x00000004045b2981 */ /* 0x000f22000c1e9900 */
[----:B--2---:R-:W-:-:S05]  /*3890*/  @P3 FMUL R85, R94, R85 ;  /* 0x000000555e553220 */ /* 0x004fca0000400000 */
[----:B------:R-:W-:Y:S02]  /*38a0*/  @P3 MOV R90, R85 ;  /* 0x00000055005a3202 */ /* 0x000fe40000000f00 */
[----:B------:R-:W0:Y:S01]  /*38b0*/  SHFL.IDX PT, R85, R0, R83, 0x1f ;  /* 0x00001f5300557589 */ /* 0x000e2200000e0000 */
[----:B---3--:R-:W-:-:S03]  /*38c0*/  @P0 FMUL R89, R93, R96 ;  /* 0x000000605d590220 */ /* 0x008fc60000400000 */
[----:B------:R-:W2:Y:S01]  /*38d0*/  @P2 LDG.E.CONSTANT R93, desc[UR4][R4.64+0x80] ;  /* 0x00008004045d2981 */ /* 0x000ea2000c1e9900 */
[----:B0-----:R-:W-:-:S13]  /*38e0*/  FSETP.GT.AND P3, PT, R85, RZ, PT ;  /* 0x000000ff5500720b */ /* 0x001fda0003f64000 */
[----:B------:R-:W3:Y:S01]  /*38f0*/  @P3 LDG.E.CONSTANT R94, desc[UR4][R4.64] ;  /* 0x00000004045e3981 */ /* 0x000ee2000c1e9900 */
[----:B------:R-:W-:Y:S01]  /*3900*/  FADD R35, R35, R90 ;  /* 0x0000005a23237221 */ /* 0x000fe20000000000 */
[----:B------:R-:W-:Y:S02]  /*3910*/  HFMA2 R90, -RZ, RZ, 0, 0 ;  /* 0x00000000ff5a7431 */ /* 0x000fe400000001ff */
[----:B----4-:R-:W-:-:S05]  /*3920*/  @P0 FMUL R96, R95, R96 ;  /* 0x000000605f600220 */ /* 0x010fca0000400000 */
[----:B------:R-:W-:Y:S02]  /*3930*/  @P0 MOV R90, R96 ;  /* 0x00000060005a0202 */ /* 0x000fe40000000f00 */
[----:B------:R-:W0:Y:S01]  /*3940*/  SHFL.IDX PT, R96, R76, R83, 0x1f ;  /* 0x00001f534c607589 */ /* 0x000e2200000e0000 */
[----:B------:R-:W-:Y:S01]  /*3950*/  FADD R34, R34, R9 ;  /* 0x0000000922227221 */ /* 0x000fe20000000000 */
[----:B------:R-:W-:Y:S01]  /*3960*/  HFMA2 R9, -RZ, RZ, 0, 0 ;  /* 0x00000000ff097431 */ /* 0x000fe200000001ff */
[----:B------:R-:W-:Y:S02]  /*3970*/  @P0 MOV R9, R89 ;  /* 0x0000005900090202 */ /* 0x000fe40000000f00 */
[----:B0-----:R-:W-:Y:S01]  /*3980*/  FSETP.GT.AND P0, PT, R96, RZ, PT ;  /* 0x000000ff6000720b */ /* 0x001fe20003f04000 */
[----:B------:R-:W-:Y:S02]  /*3990*/  @P1 FMUL R89, R98, R31 ;  /* 0x0000001f62591220 */ /* 0x000fe40000400000 */
[----:B------:R-:W4:Y:S10]  /*39a0*/  @P3 LDG.E.CONSTANT R98, desc[UR4][R4.64+0x80] ;  /* 0x0000800404623981 */ /* 0x000f34000c1e9900 */
[----:B------:R-:W4:Y:S01]  /*39b0*/  @P0 LDG.E.CONSTANT R95, desc[UR4][R4.64] ;  /* 0x00000004045f0981 */ /* 0x000f22000c1e9900 */
[----:B------:R-:W-:Y:S01]  /*39c0*/  FADD R37, R37, R90 ;  /* 0x0000005a25257221 */ /* 0x000fe20000000000 */
[----:B------:R-:W-:-:S02]  /*39d0*/  HFMA2 R90, -RZ, RZ, 0, 0 ;  /* 0x00000000ff5a7431 */ /* 0x000fc400000001ff */
[----:B------:R-:W-:-:S05]  /*39e0*/  @P1 FMUL R31, R100, R31 ;  /* 0x0000001f641f1220 */ /* 0x000fca0000400000 */
[----:B------:R-:W-:Y:S02]  /*39f0*/  @P1 MOV R90, R31 ;  /* 0x0000001f005a1202 */ /* 0x000fe40000000f00 */
[----:B------:R-:W0:Y:S01]  /*3a00*/  SHFL.IDX PT, R31, R79, R83, 0x1f ;  /* 0x00001f534f1f7589 */ /* 0x000e2200000e0000 */
[----:B------:R-:W-:Y:S01]  /*3a10*/  FADD R36, R36, R9 ;  /* 0x0000000924247221 */ /* 0x000fe20000000000 */
[----:B------:R-:W-:Y:S02]  /*3a20*/  HFMA2 R9, -RZ, RZ, 0, 0 ;  /* 0x00000000ff097431 */ /* 0x000fe400000001ff */
[----:B------:R-:W-:Y:S01]  /*3a30*/  FADD R39, R39, R90 ;  /* 0x0000005a27277221 */ /* 0x000fe20000000000 */
[----:B------:R-:W-:Y:S01]  /*3a40*/  @P1 MOV R9, R89 ;  /* 0x0000005900091202 */ /* 0x000fe20000000f00 */
[----:B------:R-:W-:Y:S02]  /*3a50*/  @P2 FMUL R89, R91, R30 ;  /* 0x0000001e5b592220 */ /* 0x000fe40000400000 */
[----:B------:R-:W4:Y:S01]  /*3a60*/  @P0 LDG.E.CONSTANT R91, desc[UR4][R4.64+0x80] ;  /* 0x00008004045b0981 */ /* 0x000f22000c1e9900 */
[----:B------:R-:W-:Y:S01]  /*3a70*/  HFMA2 R90, -RZ, RZ, 0, 0 ;  /* 0x00000000ff5a7431 */ /* 0x000fe200000001ff */
[----:B0-----:R-:W-:Y:S01]  /*3a80*/  FSETP.GT.AND P1, PT, R31, RZ, PT ;  /* 0x000000ff1f00720b */ /* 0x001fe20003f24000 */
[----:B------:R-:W-:Y:S01]  /*3a90*/  FADD R38, R38, R9 ;  /* 0x0000000926267221 */ /* 0x000fe20000000000 */
[----:B------:R-:W-:-:S11]  /*3aa0*/  HFMA2 R9, -RZ, RZ, 0, 0 ;  /* 0x00000000ff097431 */ /* 0x000fd600000001ff */
[----:B------:R-:W4:Y:S01]  /*3ab0*/  @P1 LDG.E.CONSTANT R100, desc[UR4][R4.64] ;  /* 0x0000000404641981 */ /* 0x000f22000c1e9900 */
[----:B------:R-:W-:Y:S01]  /*3ac0*/  @P2 MOV R9, R89 ;  /* 0x0000005900092202 */ /* 0x000fe20000000f00 */
        /* <DEDUP_REMOVED lines=9> */
[----:B------:R-:W-:Y:S01]  /*3b60*/  FADD R41, R41, R90 ;  /* 0x0000005a29297221 */ /* 0x000fe20000000000 */
[----:B------:R-:W-:Y:S02]  /*3b70*/  HFMA2 R90, -RZ, RZ, 0, 0 ;  /* 0x00000000ff5a7431 */ /* 0x000fe400000001ff */
[----:B----4-:R-:W-:Y:S01]  /*3b80*/  @P3 FMUL R85, R98, R85 ;  /* 0x0000005562553220 */ /* 0x010fe20000400000 */
[----:B------:R-:W-:-:S04]  /*3b90*/  @P3 MOV R9, R89 ;  /* 0x0000005900093202 */ /* 0x000fc80000000f00 */
[----:B------:R-:W-:Y:S01]  /*3ba0*/  @P3 MOV R90, R85 ;  /* 0x00000055005a3202 */ /* 0x000fe20000000f00 */
[----:B------:R-:W-:Y:S01]  /*3bb0*/  FADD R42, R42, R9 ;  /* 0x000000092a2a7221 */ /* 0x000fe20000000000 */
[----:B------:R-:W-:Y:S02]  /*3bc0*/  HFMA2 R9, -RZ, RZ, 0, 0 ;  /* 0x00000000ff097431 */ /* 0x000fe400000001ff */
[----:B------:R-:W-:-:S05]  /*3bd0*/  @P0 FMUL R85, R95, R96 ;  /* 0x000000605f550220 */ /* 0x000fca0000400000 */
[----:B------:R-:W-:Y:S02]  /*3be0*/  @P0 MOV R9, R85 ;  /* 0x0000005500090202 */ /* 0x000fe40000000f00 */
[----:B------:R-:W0:Y:S01]  /*3bf0*/  SHFL.IDX PT, R85, R81, R83, 0x1f ;  /* 0x00001f5351557589 */ /* 0x000e2200000e0000 */
[----:B------:R-:W-:-:S03]  /*3c00*/  @P0 FMUL R89, R91, R96 ;  /* 0x000000605b590220 */ /* 0x000fc60000400000 */
[----:B------:R-:W4:Y:S01]  /*3c10*/  @P2 LDG.E.CONSTANT R91, desc[UR4][R4.64+0x80] ;  /* 0x00008004045b2981 */ /* 0x000f22000c1e9900 */
[----:B0-----:R-:W-:-:S03]  /*3c20*/  FSETP.GT.AND P3, PT, R85, RZ, PT ;  /* 0x000000ff5500720b */ /* 0x001fc60003f64000 */
[----:B------:R-:W0:Y:S01]  /*3c30*/  SHFL.IDX PT, R96, R12, R83, 0x1f ;  /* 0x00001f530c607589 */ /* 0x000e2200000e0000 */
[----:B------:R-:W-:Y:S01]  /*3c40*/  FADD R43, R43, R90 ;  /* 0x0000005a2b2b7221 */ /* 0x000fe20000000000 */
[----:B------:R-:W-:-:S08]  /*3c50*/  HFMA2 R90, -RZ, RZ, 0, 0 ;  /* 0x00000000ff5a7431 */ /* 0x000fd000000001ff */
[----:B------:R-:W4:Y:S01]  /*3c60*/  @P3 LDG.E.CONSTANT R98, desc[UR4][R4.64] ;  /* 0x0000000404623981 */ /* 0x000f22000c1e9900 */
[----:B------:R-:W-:Y:S01]  /*3c70*/  @P0 MOV R90, R89 ;  /* 0x00000059005a0202 */ /* 0x000fe20000000f00 */
[----:B------:R-:W-:Y:S02]  /*3c80*/  @P1 FMUL R89, R100, R31 ;  /* 0x0000001f64591220 */ /* 0x000fe40000400000 */
[----:B------:R-:W4:Y:S02]  /*3c90*/  @P3 LDG.E.CONSTANT R100, desc[UR4][R4.64+0x80] ;  /* 0x0000800404643981 */ /* 0x000f24000c1e9900 */
[----:B------:R-:W-:Y:S01]  /*3ca0*/  FADD R45, R45, R90 ;  /* 0x0000005a2d2d7221 */ /* 0x000fe20000000000 */
[----:B0-----:R-:W-:Y:S01]  /*3cb0*/  FSETP.GT.AND P0, PT, R96, RZ, PT ;  /* 0x000000ff6000720b */ /* 0x001fe20003f04000 */
[----:B------:R-:W-:Y:S02]  /*3cc0*/  HFMA2 R90, -RZ, RZ, 0, 0 ;  /* 0x00000000ff5a7431 */ /* 0x000fe400000001ff */
[----:B------:R-:W-:-:S10]  /*3cd0*/  FADD R44, R44, R9 ;  /* 0x000000092c2c7221 */ /* 0x000fd40000000000 */
[----:B------:R-:W4:Y:S01]  /*3ce0*/  @P0 LDG.E.CONSTANT R95, desc[UR4][R4.64] ;  /* 0x00000004045f0981 */ /* 0x000f22000c1e9900 */
[----:B------:R-:W-:Y:S01]  /*3cf0*/  HFMA2 R9, -RZ, RZ, 0, 0 ;  /* 0x00000000ff097431 */ /* 0x000fe200000001ff */
[----:B------:R-:W-:-:S05]  /*3d00*/  @P1 MOV R9, R89 ;  /* 0x0000005900091202 */ /* 0x000fca0000000f00 */
[----:B------:R-:W-:Y:S01]  /*3d10*/  FADD R46, R46, R9 ;  /* 0x000000092e2e7221 */ /* 0x000fe20000000000 */
[----:B------:R-:W-:Y:S02]  /*3d20*/  HFMA2 R9, -RZ, RZ, 0, 0 ;  /* 0x00000000ff097431 */ /* 0x000fe400000001ff */
[----:B--2---:R-:W-:-:S05]  /*3d30*/  @P1 FMUL R31, R94, R31 ;  /* 0x0000001f5e1f1220 */ /* 0x004fca0000400000 */
[----:B------:R-:W-:Y:S01]  /*3d40*/  @P1 MOV R90, R31 ;  /* 0x0000001f005a1202 */ /* 0x000fe20000000f00 */
[----:B---3--:R-:W-:Y:S02]  /*3d50*/  @P2 FMUL R31, R93, R30 ;  /* 0x0000001e5d1f2220 */ /* 0x008fe40000400000 */
[----:B------:R-:W2:Y:S03]  /*3d60*/  @P0 LDG.E.CONSTANT R93, desc[UR4][R4.64+0x80] ;  /* 0x00008004045d0981 */ /* 0x000ea6000c1e9900 */
[----:B------:R-:W-:Y:S02]  /*3d70*/  @P2 MOV R9, R31 ;  /* 0x0000001f00092202 */ /* 0x000fe40000000f00 */
[----:B------:R-:W0:Y:S02]  /*3d80*/  SHFL.IDX PT, R31, R14, R83, 0x1f ;  /* 0x00001f530e1f7589 */ /* 0x000e2400000e0000 */
[----:B0-----:R-:W-:-:S13]  /*3d90*/  FSETP.GT.AND P1, PT, R31, RZ, PT ;  /* 0x000000ff1f00720b */ /* 0x001fda0003f24000 */
[----:B------:R-:W3:Y:S01]  /*3da0*/  @P1 LDG.E.CONSTANT R94, desc[UR4][R4.64] ;  /* 0x00000004045e1981 */ /* 0x000ee2000c1e9900 */
[----:B------:R-:W-:Y:S01]  /*3db0*/  FADD R47, R47, R90 ;  /* 0x0000005a2f2f7221 */ /* 0x000fe20000000000 */
[----:B------:R-:W-:Y:S02]  /*3dc0*/  HFMA2 R90, -RZ, RZ, 0, 0 ;  /* 0x00000000ff5a7431 */ /* 0x000fe400000001ff */
[----:B----4-:R-:W-:Y:S01]  /*3dd0*/  @P2 FMUL R30, R91, R30 ;  /* 0x0000001e5b1e2220 */ /* 0x010fe20000400000 */
[----:B------:R-:W-:Y:S01]  /*3de0*/  FADD R48, R48, R9 ;  /* 0x0000000930307221 */ /* 0x000fe20000000000 */
[----:B------:R-:W-:Y:S01]  /*3df0*/  HFMA2 R9, -RZ, RZ, 0, 0 ;  /* 0x00000000ff097431 */ /* 0x000fe200000001ff */
[----:B------:R-:W0:Y:S02]  /*3e00*/  SHFL.IDX PT, R89, R16, R83, 0x1f ;  /* 0x00001f5310597589 */ /* 0x000e2400000e0000 */
[----:B------:R-:W-:Y:S01]  /*3e10*/  @P2 MOV R90, R30 ;  /* 0x0000001e005a2202 */ /* 0x000fe20000000f00 */
[----:B------:R-:W-:Y:S01]  /*3e20*/  @P3 FMUL R30, R98, R85 ;  /* 0x00000055621e3220 */ /* 0x000fe20000400000 */
[----:B------:R-:W-:Y:S01]  /*3e30*/  HFMA2 R92, -RZ, RZ, 0, 0 ;  /* 0x00000000ff5c7431 */ /* 0x000fe200000001ff */
[----:B------:R-:W4:Y:S03]  /*3e40*/  @P1 LDG.E.CONSTANT R98, desc[UR4][R4.64+0x80] ;  /* 0x0000800404621981 */ /* 0x000f26000c1e9900 */
[----:B------:R-:W-:-:S02]  /*3e50*/  @P3 MOV R9, R30 ;  /* 0x0000001e00093202 */ /* 0x000fc40000000f00 */
[----:B------:R-:W1:Y:S01]  /*3e60*/  SHFL.IDX PT, R30, R18, R83, 0x1f ;  /* 0x00001f53121e7589 */ /* 0x000e6200000e0000 */
[----:B------:R-:W-:-:S05]  /*3e70*/  @P3 FMUL R85, R100, R85 ;  /* 0x0000005564553220 */ /* 0x000fca0000400000 */
[----:B------:R-:W-:Y:S02]  /*3e80*/  @P3 MOV R92, R85 ;  /* 0x00000055005c3202 */ /* 0x000fe40000000f00 */
[----:B0-----:R-:W-:-:S13]  /*3e90*/  FSETP.GT.AND P3, PT, R89, RZ, PT ;  /* 0x000000ff5900720b */ /* 0x001fda0003f64000 */
[----:B------:R-:W4:Y:S01]  /*3ea0*/  @P3 LDG.E.CONSTANT R100, desc[UR4][R4.64] ;  /* 0x0000000404643981 */ /* 0x000f22000c1e9900 */
[----:B-1----:R-:W-:Y:S01]  /*3eb0*/  FSETP.GT.AND P2, PT, R30, RZ, PT ;  /* 0x000000ff1e00720b */ /* 0x002fe20003f44000 */
[----:B------:R-:W-:Y:S02]  /*3ec0*/  @P0 FMUL R85, R95, R96 ;  /* 0x000000605f550220 */ /* 0x000fe40000400000 */
[----:B------:R-:W4:Y:S01]  /*3ed0*/  @P3 LDG.E.CONSTANT R102, desc[UR4][R4.64+0x80] ;  /* 0x0000800404663981 */ /* 0x000f22000c1e9900 */
[----:B------:R-:W-:Y:S01]  /*3ee0*/  FADD R50, R50, R9 ;  /* 0x0000000932327221 */ /* 0x000fe20000000000 */
[----:B------:R-:W-:Y:S01]  /*3ef0*/  HFMA2 R9, -RZ, RZ, 0, 0 ;  /* 0x00000000ff097431 */ /* 0x000fe200000001ff */
[----:B------:R-:W-:Y:S02]  /*3f00*/  @P0 MOV R9, R85 ;  /* 0x0000005500090202 */ /* 0x000fe40000000f00 */
[----:B------:R-:W0:Y:S01]  /*3f10*/  SHFL.IDX PT, R85, R13, R83, 0x1f ;  /* 0x00001f530d557589 */ /* 0x000e2200000e0000 */
[----:B------:R-:W-:Y:S01]  /*3f20*/  FADD R49, R49, R90 ;  /* 0x0000005a31317221 */ /* 0x000fe20000000000 */
[----:B------:R-:W-:-:S03]  /*3f30*/  HFMA2 R90, -RZ, RZ, 0, 0 ;  /* 0x00000000ff5a7431 */ /* 0x000fc600000001ff */
[----:B------:R-:W4:Y:S01]  /*3f40*/  @P2 LDG.E.CONSTANT R95, desc[UR4][R4.64+0x80] ;  /* 0x00008004045f2981 */ /* 0x000f22000c1e9900 */
[----:B--2---:R-:W-:-:S03]  /*3f50*/  @P0 FMUL R96, R93, R96 ;  /* 0x000000605d600220 */ /* 0x004fc60000400000 */
[----:B------:R-:W2:Y:S02]  /*3f60*/  @P2 LDG.E.CONSTANT R93, desc[UR4][R4.64] ;  /* 0x00000004045d2981 */ /* 0x000ea4000c1e9900 */
[----:B------:R-:W-:Y:S02]  /*3f70*/  @P0 MOV R90, R96 ;  /* 0x00000060005a0202 */ /* 0x000fe40000000f00 */
[----:B0-----:R-:W-:Y:S01]  /*3f80*/  FSETP.GT.AND P0, PT, R85, RZ, PT ;  /* 0x000000ff5500720b */ /* 0x001fe20003f04000 */
[----:B---3--:R-:W-:-:S12]  /*3f90*/  @P1 FMUL R91, R94, R31 ;  /* 0x0000001f5e5b1220 */ /* 0x008fd80000400000 */
[----:B------:R-:W3:Y:S01]  /*3fa0*/  @P0 LDG.E.CONSTANT R94, desc[UR4][R4.64] ;  /* 0x00000004045e0981 */ /* 0x000ee2000c1e9900 */
[----:B------:R-:W-:Y:S01]  /*3fb0*/  FADD R52, R52, R9 ;  /* 0x0000000934347221 */ /* 0x000fe20000000000 */
[----:B------:R-:W-:Y:S02]  /*3fc0*/  HFMA2 R9, -RZ, RZ, 0, 0 ;  /* 0x00000000ff097431 */ /* 0x000fe400000001ff */
[----:B------:R-:W-:Y:S01]  /*3fd0*/  FADD R53, R53, R90 ;  /* 0x0000005a35357221 */ /* 0x000fe20000000000 */
[----:B------:R-:W-:Y:S01]  /*3fe0*/  HFMA2 R90, -RZ, RZ, 0, 0 ;  /* 0x00000000ff5a7431 */ /* 0x000fe200000001ff */
[----:B------:R-:W-:-:S05]  /*3ff0*/  @P1 MOV R9, R91 ;  /* 0x0000005b00091202 */ /* 0x000fca0000000f00 */
[----:B------:R-:W-:Y:S01]  /*4000*/  FADD R54, R54, R9 ;  /* 0x0000000936367221 */ /* 0x000fe20000000000 */
[----:B----4-:R-:W-:Y:S01]  /*4010*/  @P1 FMUL R31, R98, R31 ;  /* 0x0000001f621f1220 */ /* 0x010fe20000400000 */
[----:B------:R-:W-:Y:S01]  /*4020*/  HFMA2 R9, -RZ, RZ, 0, 0 ;  /* 0x00000000ff097431 */ /* 0x000fe200000001ff */
[----:B------:R-:W0:Y:S03]  /*4030*/  SHFL.IDX PT, R91, R82, R83, 0x1f ;  /* 0x00001f53525b7589 */ /* 0x000e2600000e0000 */
[----:B------:R-:W-:Y:S01]  /*4040*/  @P1 MOV R90, R31 ;  /* 0x0000001f005a1202 */ /* 0x000fe20000000f00 */
[----:B------:R-:W-:Y:S02]  /*4050*/  HFMA2 R11, -RZ, RZ, 0, 0 ;  /* 0x00000000ff0b7431 */ /* 0x000fe400000001ff */
[----:B------:R-:W-:Y:S01]  /*4060*/  FADD R51, R51, R92 ;  /* 0x0000005c33337221 */ /* 0x000fe20000000000 */
[----:B------:R-:W4:Y:S01]  /*4070*/  @P0 LDG.E.CONSTANT R98, desc[UR4][R4.64+0x80] ;  /* 0x0000800404620981 */ /* 0x000f22000c1e9900 */
[----:B------:R-:W-:-:S05]  /*4080*/  @P3 FMUL R31, R100, R89 ;  /* 0x00000059641f3220 */ /* 0x000fca0000400000 */
[----:B------:R-:W-:Y:S01]  /*4090*/  @P3 MOV R9, R31 ;  /* 0x0000001f00093202 */ /* 0x000fe20000000f00 */
[----:B------:R-:W-:Y:S02]  /*40a0*/  HFMA2 R92, -RZ, RZ, 0, 0 ;  /* 0x00000000ff5c7431 */ /* 0x000fe400000001ff */
[----:B------:R-:W-:-:S05]  /*40b0*/  @P3 FMUL R89, R102, R89 ;  /* 0x0000005966593220 */ /* 0x000fca0000400000 */
[----:B------:R-:W-:Y:S02]  /*40c0*/  @P3 MOV R92, R89 ;  /* 0x00000059005c3202 */ /* 0x000fe40000000f00 */
[----:B0-----:R-:W-:Y:S01]  /*40d0*/  FSETP.GT.AND P3, PT, R91, RZ, PT ;  /* 0x000000ff5b00720b */ /* 0x001fe20003f64000 */
[----:B------:R-:W-:-:S12]  /*40e0*/  SHFL.IDX PT, R96, R10, R83, 0x1f ;  /* 0x00001f530a607589 */ /* 0x000fd800000e0000 */
[----:B------:R-:W4:Y:S04]  /*40f0*/  @P3 LDG.E.CONSTANT R100, desc[UR4][R4.64] ;  /* 0x0000000404643981 */ /* 0x000f28000c1e9900 */
[----:B------:R-:W4:Y:S01]  /*4100*/  @P3 LDG.E.CONSTANT R102, desc[UR4][R4.64+0x80] ;  /* 0x0000800404663981 */ /* 0x000f22000c1e9900 */
[-C--:B------:R-:W-:Y:S01]  /*4110*/  @P2 FMUL R89, R95, R30.reuse ;  /* 0x0000001e5f592220 */ /* 0x080fe20000400000 */
[----:B--2---:R-:W-:-:S05]  /*4120*/  @P2 FMUL R31, R93, R30 ;  /* 0x0000001e5d1f2220 */ /* 0x004fca0000400000 */
[----:B------:R-:W-:Y:S02]  /*4130*/  @P2 MOV R11, R31 ;  /* 0x0000001f000b2202 */ /* 0x000fe40000000f00 */
[----:B------:R-:W0:Y:S02]  /*4140*/  SHFL.IDX PT, R31, R8, R83, 0x1f ;  /* 0x00001f53081f7589 */ /* 0x000e2400000e0000 */
[----:B0-----:R-:W-:Y:S01]  /*4150*/  FSETP.GT.AND P1, PT, R31, RZ, PT ;  /* 0x000000ff1f00720b */ /* 0x001fe20003f24000 */
[----:B------:R-:W-:-:S12]  /*4160*/  HFMA2 R30, -RZ, RZ, 0, 0 ;  /* 0x00000000ff1e7431 */ /* 0x000fd800000001ff */
[----:B------:R-:W2:Y:S01]  /*4170*/  @P1 LDG.E.CONSTANT R104, desc[UR4][R4.64] ;  /* 0x0000000404681981 */ /* 0x000ea2000c1e9900 */
[----:B------:R-:W-:-:S05]  /*4180*/  @P2 MOV R30, R89 ;  /* 0x00000059001e2202 */ /* 0x000fca0000000f00 */
[----:B------:R-:W-:Y:S01]  /*4190*/  FADD R59, R59, R30 ;  /* 0x0000001e3b3b7221 */ /* 0x000fe20000000000 */
[----:B---3--:R-:W-:Y:S02]  /*41a0*/  @P0 FMUL R30, R94, R85 ;  /* 0x000000555e1e0220 */ /* 0x008fe40000400000 */
[----:B------:R-:W3:Y:S01]  /*41b0*/  @P1 LDG.E.CONSTANT R94, desc[UR4][R4.64+0x80] ;  /* 0x00008004045e1981 */ /* 0x000ee2000c1e9900 */
[----:B------:R-:W-:-:S13]  /*41c0*/  FSETP.GT.AND P2, PT, R96, RZ, PT ;  /* 0x000000ff6000720b */ /* 0x000fda0003f44000 */
[----:B------:R-:W3:Y:S01]  /*41d0*/  @P2 LDG.E.CONSTANT R89, desc[UR4][R4.64] ;  /* 0x0000000404592981 */ /* 0x000ee2000c1e9900 */
[----:B------:R-:W-:Y:S01]  /*41e0*/  FADD R56, R56, R9 ;  /* 0x0000000938387221 */ /* 0x000fe20000000000 */
[----:B------:R-:W-:Y:S02]  /*41f0*/  HFMA2 R9, -RZ, RZ, 0, 0 ;  /* 0x00000000ff097431 */ /* 0x000fe400000001ff */
[----:B----4-:R-:W-:Y:S01]  /*4200*/  @P0 FMUL R85, R98, R85 ;  /* 0x0000005562550220 */ /* 0x010fe20000400000 */
[----:B------:R-:W-:Y:S01]  /*4210*/  FADD R58, R58, R11 ;  /* 0x0000000b3a3a7221 */ /* 0x000fe20000000000 */
[----:B------:R-:W-:Y:S01]  /*4220*/  FADD R55, R55, R90 ;  /* 0x0000005a37377221 */ /* 0x000fe20000000000 */
[----:B------:R-:W-:Y:S01]  /*4230*/  IADD3 R19, PT, PT, R83, 0x1, RZ ;  /* 0x0000000153137810 */ /* 0x000fe20007ffe0ff */
[----:B------:R-:W4:Y:S01]  /*4240*/  @P2 LDG.E.CONSTANT R93, desc[UR4][R4.64+0x80] ;  /* 0x00008004045d2981 */ /* 0x000f22000c1e9900 */
[----:B------:R-:W-:Y:S01]  /*4250*/  @P0 MOV R9, R30 ;  /* 0x0000001e00090202 */ /* 0x000fe20000000f00 */
[----:B------:R-:W-:-:S04]  /*4260*/  HFMA2 R30, -RZ, RZ, 0, 0 ;  /* 0x00000000ff1e7431 */ /* 0x000fc800000001ff */
[----:B------:R-:W-:Y:S01]  /*4270*/  FADD R60, R60, R9 ;  /* 0x000000093c3c7221 */ /* 0x000fe20000000000 */
[----:B------:R-:W-:Y:S01]  /*4280*/  HFMA2 R9, -RZ, RZ, 0, 0 ;  /* 0x00000000ff097431 */ /* 0x000fe200000001ff */
[----:B------:R-:W-:Y:S01]  /*4290*/  @P0 MOV R30, R85 ;  /* 0x00000055001e0202 */ /* 0x000fe20000000f00 */
[----:B------:R-:W-:Y:S02]  /*42a0*/  HFMA2 R11, -RZ, RZ, 0, 0 ;  /* 0x00000000ff0b7431 */ /* 0x000fe400000001ff */
[----:B------:R-:W-:Y:S02]  /*42b0*/  HFMA2 R90, -RZ, RZ, 0, 0 ;  /* 0x00000000ff5a7431 */ /* 0x000fe400000001ff */
[----:B------:R-:W-:-:S05]  /*42c0*/  @P3 FMUL R85, R100, R91 ;  /* 0x0000005b64553220 */ /* 0x000fca0000400000 */
[----:B------:R-:W-:Y:S01]  /*42d0*/  @P3 MOV R9, R85 ;  /* 0x0000005500093202 */ /* 0x000fe20000000f00 */
[----:B------:R-:W-:-:S05]  /*42e0*/  @P3 FMUL R91, R102, R91 ;  /* 0x0000005b665b3220 */ /* 0x000fca0000400000 */
[----:B------:R-:W-:Y:S02]  /*42f0*/  @P3 MOV R90, R91 ;  /* 0x0000005b005a3202 */ /* 0x000fe40000000f00 */
[----:B------:R-:W0:Y:S01]  /*4300*/  SHFL.IDX PT, R91, R86, R83, 0x1f ;  /* 0x00001f53565b7589 */ /* 0x000e2200000e0000 */
[----:B------:R-:W-:Y:S01]  /*4310*/  FADD R61, R61, R30 ;  /* 0x0000001e3d3d7221 */ /* 0x000fe20000000000 */
[----:B------:R-:W-:Y:S02]  /*4320*/  HFMA2 R30, -RZ, RZ, 0, 0 ;  /* 0x00000000ff1e7431 */ /* 0x000fe400000001ff */
[----:B------:R-:W-:Y:S01]  /*4330*/  FADD R63, R63, R90 ;  /* 0x0000005a3f3f7221 */ /* 0x000fe20000000000 */
[----:B------:R-:W-:Y:S01]  /*4340*/  SHFL.IDX PT, R87, R84, R19, 0x1f ;  /* 0x00001f1354577589 */ /* 0x000fe200000e0000 */
[----:B------:R-:W-:Y:S01]  /*4350*/  FADD R62, R62, R9 ;  /* 0x000000093e3e7221 */ /* 0x000fe20000000000 */
[----:B------:R-:W-:Y:S02]  /*4360*/  HFMA2 R9, -RZ, RZ, 0, 0 ;  /* 0x00000000ff097431 */ /* 0x000fe400000001ff */
[----:B--2---:R-:W-:-:S05]  /*4370*/  @P1 FMUL R85, R104, R31 ;  /* 0x0000001f68551220 */ /* 0x004fca0000400000 */
[----:B------:R-:W-:Y:S02]  /*4380*/  @P1 MOV R11, R85 ;  /* 0x00000055000b1202 */ /* 0x000fe40000000f00 */
[----:B------:R-:W1:Y:S01]  /*4390*/  SHFL.IDX PT, R85, R27, R83, 0x1f ;  /* 0x00001f531b557589 */ /* 0x000e6200000e0000 */
[----:B---3--:R-:W-:-:S05]  /*43a0*/  @P1 FMUL R31, R94, R31 ;  /* 0x0000001f5e1f1220 */ /* 0x008fca0000400000 */
[----:B------:R-:W-:Y:S02]  /*43b0*/  @P1 MOV R30, R31 ;  /* 0x0000001f001e1202 */ /* 0x000fe40000000f00 */
[----:B0-----:R-:W-:Y:S02]  /*43c0*/  FSETP.GT.AND P1, PT, R91, RZ, PT ;  /* 0x000000ff5b00720b */ /* 0x001fe40003f24000 */
[----:B-1----:R-:W-:Y:S01]  /*43d0*/  FSETP.GT.AND P0, PT, R85, RZ, PT ;  /* 0x000000ff5500720b */ /* 0x002fe20003f04000 */
[----:B------:R-:W-:-:S10]  /*43e0*/  @P2 FMUL R31, R89, R96 ;  /* 0x00000060591f2220 */ /* 0x000fd40000400000 */
[----:B------:R-:W2:Y:S04]  /*43f0*/  @P1 LDG.E.CONSTANT R100, desc[UR4][R4.64+0x80] ;  /* 0x0000800404641981 */ /* 0x000ea8000c1e9900 */
[----:B------:R-:W3:Y:S04]  /*4400*/  @P1 LDG.E.CONSTANT R98, desc[UR4][R4.64] ;  /* 0x0000000404621981 */ /* 0x000ee8000c1e9900 */
[----:B------:R-:W4:Y:S04]  /*4410*/  @P0 LDG.E.CONSTANT R89, desc[UR4][R4.64] ;  /* 0x0000000404590981 */ /* 0x000f28000c1e9900 */
[----:B------:R0:W2:Y:S01]  /*4420*/  @P0 LDG.E.CONSTANT R90, desc[UR4][R4.64+0x80] ;  /* 0x00008004045a0981 */ /* 0x0000a2000c1e9900 */
[----:B------:R-:W-:Y:S01]  /*4430*/  @P2 MOV R9, R31 ;  /* 0x0000001f00092202 */ /* 0x000fe20000000f00 */
[----:B------:R-:W-:Y:S01]  /*4440*/  FADD R65, R65, R30 ;  /* 0x0000001e41417221 */ /* 0x000fe20000000000 */
[----:B------:R-:W-:-:S05]  /*4450*/  IMAD.WIDE R30, R87, 0x4, R2 ;  /* 0x00000004571e7825 */ /* 0x000fca00078e0202 */
[----:B------:R-:W3:Y:S04]  /*4460*/  LDG.E.CONSTANT R87, desc[UR4][R30.64] ;  /* 0x000000041e577981 */ /* 0x000ee8000c1e9900 */
[----:B------:R2:W3:Y:S01]  /*4470*/  LDG.E.CONSTANT R94, desc[UR4][R30.64+0x80] ;  /* 0x000080041e5e7981 */ /* 0x0004e2000c1e9900 */
[----:B0-----:R-:W-:Y:S02]  /*4480*/  CS2R R4, SRZ ;  /* 0x0000000000047805 */ /* 0x001fe4000001ff00 */
[----:B------:R-:W-:Y:S01]  /*4490*/  IADD3 R17, PT, PT, R83, 0x2, RZ ;  /* 0x0000000253117810 */ /* 0x000fe20007ffe0ff */
[----:B------:R-:W-:-:S04]  /*44a0*/  FADD R64, R64, R11 ;  /* 0x0000000b40407221 */ /* 0x000fc80000000000 */
[----:B------:R-:W-:Y:S01]  /*44b0*/  SHFL.IDX PT, R11, R84, R17, 0x1f ;  /* 0x00001f11540b7589 */ /* 0x000fe200000e0000 */
[----:B------:R-:W-:Y:S01]  /*44c0*/  FADD R57, R57, R92 ;  /* 0x0000005c39397221 */ /* 0x000fe20000000000 */
[C---:B----4-:R-:W-:Y:S01]  /*44d0*/  @P0 FFMA R89, R85.reuse, R89, R78 ;  /* 0x0000005955590223 */ /* 0x050fe2000000004e */
[----:B--2---:R-:W-:Y:S01]  /*44e0*/  @P0 FMUL R30, R85, R90 ;  /* 0x0000005a551e0220 */ /* 0x004fe20000400000 */
[----:B------:R-:W-:-:S05]  /*44f0*/  @P1 FMUL R85, R100, R91 ;  /* 0x0000005b64551220 */ /* 0x000fca0000400000 */
[----:B------:R-:W-:Y:S01]  /*4500*/  @P1 MOV R4, R85 ;  /* 0x0000005500041202 */ /* 0x000fe20000000f00 */
[----:B---3--:R-:W-:-:S05]  /*4510*/  @P1 FMUL R85, R98, R91 ;  /* 0x0000005b62551220 */ /* 0x008fca0000400000 */
[----:B------:R-:W-:-:S05]  /*4520*/  @P1 MOV R5, R85 ;  /* 0x0000005500051202 */ /* 0x000fca0000000f00 */
[----:B------:R-:W-:Y:S02]  /*4530*/  FADD R68, R68, R5 ;  /* 0x0000000544447221 */ /* 0x000fe40000000000 */
[----:B------:R-:W0:Y:S01]  /*4540*/  SHFL.IDX PT, R5, R22, R19, 0x1f ;  /* 0x00001f1316057589 */ /* 0x000e2200000e0000 */
[----:B------:R-:W-:Y:S01]  /*4550*/  @!P0 MOV R30, RZ ;  /* 0x000000ff001e8202 */ /* 0x000fe20000000f00 */
[----:B------:R-:W-:Y:S02]  /*4560*/  FADD R69, R69, R4 ;  /* 0x0000000445457221 */ /* 0x000fe40000000000 */
[----:B------:R-:W1:Y:S02]  /*4570*/  SHFL.IDX PT, R4, R12, R19, 0x1f ;  /* 0x00001f130c047589 */ /* 0x000e6400000e0000 */
[----:B------:R-:W-:Y:S02]  /*4580*/  FADD R77, R77, R30 ;  /* 0x0000001e4d4d7221 */ /* 0x000fe40000000000 */
[----:B------:R-:W2:Y:S01]  /*4590*/  SHFL.IDX PT, R30, R16, R19, 0x1f ;  /* 0x00001f13101e7589 */ /* 0x000ea200000e0000 */
[-C--:B0-----:R-:W-:Y:S01]  /*45a0*/  FFMA R36, R87, R5.reuse, R36 ;  /* 0x0000000557247223 */ /* 0x081fe20000000024 */
[----:B------:R-:W-:-:S02]  /*45b0*/  FFMA R37, R94, R5, R37 ;  /* 0x000000055e257223 */ /* 0x000fc40000000025 */
[----:B------:R-:W0:Y:S01]  /*45c0*/  SHFL.IDX PT, R5, R14, R19, 0x1f ;  /* 0x00001f130e057589 */ /* 0x000e2200000e0000 */
[CC--:B-1----:R-:W-:Y:S01]  /*45d0*/  FFMA R52, R87.reuse, R4.reuse, R52 ;  /* 0x0000000457347223 */ /* 0x0c2fe20000000034 */
[C---:B------:R-:W-:Y:S01]  /*45e0*/  FFMA R53, R94.reuse, R4, R53 ;  /* 0x000000045e357223 */ /* 0x040fe20000000035 */
[CC--:B--2---:R-:W-:Y:S01]  /*45f0*/  FFMA R56, R87.reuse, R30.reuse, R56 ;  /* 0x0000001e57387223 */ /* 0x0c4fe20000000038 */
[C---:B------:R-:W-:Y:S01]  /*4600*/  FFMA R57, R94.reuse, R30, R57 ;  /* 0x0000001e5e397223 */ /* 0x040fe20000000039 */
[-C--:B0-----:R-:W-:Y:S01]  /*4610*/  FFMA R54, R87, R5.reuse, R54 ;  /* 0x0000000557367223 */ /* 0x081fe20000000036 */
[----:B------:R-:W-:Y:S01]  /*4620*/  FFMA R55, R94, R5, R55 ;  /* 0x000000055e377223 */ /* 0x000fe20000000037 */
[----:B------:R-:W-:-:S05]  /*4630*/  IMAD.WIDE R4, R11, 0x4, R2 ;  /* 0x000000040b047825 */ /* 0x000fca00078e0202 */
[----:B------:R-:W2:Y:S04]  /*4640*/  LDG.E.CONSTANT R11, desc[UR4][R4.64] ;  /* 0x00000004040b7981 */ /* 0x000ea8000c1e9900 */
[----:B------:R0:W3:Y:S01]  /*4650*/  LDG.E.CONSTANT R30, desc[UR4][R4.64+0x80] ;  /* 0x00008004041e7981 */ /* 0x0000e2000c1e9900 */
[----:B------:R-:W-:Y:S01]  /*4660*/  IADD3 R15, PT, PT, R83, 0x3, RZ ;  /* 0x00000003530f7810 */ /* 0x000fe20007ffe0ff */
[----:B------:R-:W-:-:S04]  /*4670*/  FADD R66, R66, R9 ;  /* 0x0000000942427221 */ /* 0x000fc80000000000 */
[----:B------:R-:W1:Y:S04]  /*4680*/  SHFL.IDX PT, R9, R84, R15, 0x1f ;  /* 0x00001f0f54097589 */ /* 0x000e6800000e0000 */
[----:B0-----:R-:W-:Y:S01]  /*4690*/  SHFL.IDX PT, R5, R22, R17, 0x1f ;  /* 0x00001f1116057589 */ /* 0x001fe200000e0000 */
[----:B-1----:R-:W-:-:S05]  /*46a0*/  IMAD.WIDE R2, R9, 0x4, R2 ;  /* 0x0000000409027825 */ /* 0x002fca00078e0202 */
[----:B------:R-:W4:Y:S01]  /*46b0*/  LDG.E.CONSTANT R4, desc[UR4][R2.64+0x80] ;  /* 0x0000800402047981 */ /* 0x000f22000c1e9900 */
[----:B------:R-:W-:Y:S01]  /*46c0*/  @!P0 FADD R31, RZ, R78 ;  /* 0x0000004eff1f8221 */ /* 0x000fe20000000000 */
[----:B------:R-:W-:Y:S01]  /*46d0*/  HFMA2 R92, -RZ, RZ, 0, 0 ;  /* 0x00000000ff5c7431 */ /* 0x000fe200000001ff */
[----:B------:R-:W-:Y:S01]  /*46e0*/  @P0 MOV R78, R89 ;  /* 0x00000059004e0202 */ /* 0x000fe20000000f00 */
[----:B------:R-:W-:Y:S02]  /*46f0*/  @P2 FMUL R96, R93, R96 ;  /* 0x000000605d602220 */ /* 0x000fe40000400000 */
[----:B------:R-:W-:Y:S02]  /*4700*/  @!P0 MOV R78, R31 ;  /* 0x0000001f004e8202 */ /* 0x000fe40000000f00 */
[----:B------:R-:W0:Y:S01]  /*4710*/  SHFL.IDX PT, R31, R21, R19, 0x1f ;  /* 0x00001f13151f7589 */ /* 0x000e2200000e0000 */
[----:B------:R-:W-:-:S03]  /*4720*/  @P2 MOV R92, R96 ;  /* 0x00000060005c2202 */ /* 0x000fc60000000f00 */
[----:B------:R-:W1:Y:S04]  /*4730*/  SHFL.IDX PT, R96, R26, R19, 0x1f ;  /* 0x00001f131a607589 */ /* 0x000e6800000e0000 */
[----:B------:R-:W1:Y:S04]  /*4740*/  SHFL.IDX PT, R91, R25, R19, 0x1f ;  /* 0x00001f13195b7589 */ /* 0x000e6800000e0000 */
[----:B------:R-:W1:Y:S01]  /*4750*/  SHFL.IDX PT, R93, R24, R19, 0x1f ;  /* 0x00001f13185d7589 */ /* 0x000e6200000e0000 */
[-C--:B0-----:R-:W-:Y:S01]  /*4760*/  FFMA R38, R87, R31.reuse, R38 ;  /* 0x0000001f57267223 */ /* 0x081fe20000000026 */
[----:B------:R-:W-:-:S02]  /*4770*/  FFMA R39, R94, R31, R39 ;  /* 0x0000001f5e277223 */ /* 0x000fc40000000027 */
[----:B------:R-:W0:Y:S01]  /*4780*/  SHFL.IDX PT, R31, R18, R19, 0x1f ;  /* 0x00001f13121f7589 */ /* 0x000e2200000e0000 */
[CC--:B-1----:R-:W-:Y:S01]  /*4790*/  FFMA R75, R87.reuse, R96.reuse, R75 ;  /* 0x00000060574b7223 */ /* 0x0c2fe2000000004b */
[C---:B------:R-:W-:Y:S02]  /*47a0*/  FFMA R29, R94.reuse, R96, R29 ;  /* 0x000000605e1d7223 */ /* 0x040fe4000000001d */
[----:B------:R-:W1:Y:S01]  /*47b0*/  SHFL.IDX PT, R96, R23, R19, 0x1f ;  /* 0x00001f1317607589 */ /* 0x000e6200000e0000 */
[CC--:B------:R-:W-:Y:S01]  /*47c0*/  FFMA R6, R87.reuse, R91.reuse, R6 ;  /* 0x0000005b57067223 */ /* 0x0c0fe20000000006 */
[C---:B------:R-:W-:Y:S02]  /*47d0*/  FFMA R88, R94.reuse, R91, R88 ;  /* 0x0000005b5e587223 */ /* 0x040fe40000000058 */
[----:B------:R-:W1:Y:S01]  /*47e0*/  SHFL.IDX PT, R85, R20, R19, 0x1f ;  /* 0x00001f1314557589 */ /* 0x000e6200000e0000 */
[-C--:B------:R-:W-:Y:S01]  /*47f0*/  FFMA R32, R87, R93.reuse, R32 ;  /* 0x0000005d57207223 */ /* 0x080fe20000000020 */
[----:B------:R-:W-:-:S02]  /*4800*/  FFMA R33, R94, R93, R33 ;  /* 0x0000005d5e217223 */ /* 0x000fc40000000021 */
[----:B------:R-:W1:Y:S04]  /*4810*/  SHFL.IDX PT, R89, R0, R19, 0x1f ;  /* 0x00001f1300597589 */ /* 0x000e6800000e0000 */
[----:B------:R-:W1:Y:S04]  /*4820*/  SHFL.IDX PT, R91, R76, R19, 0x1f ;  /* 0x00001f134c5b7589 */ /* 0x000e6800000e0000 */
[----:B------:R-:W1:Y:S04]  /*4830*/  SHFL.IDX PT, R93, R79, R19, 0x1f ;  /* 0x00001f134f5d7589 */ /* 0x000e6800000e0000 */
[----:B------:R-:W1:Y:S01]  /*4840*/  SHFL.IDX PT, R95, R80, R19, 0x1f ;  /* 0x00001f13505f7589 */ /* 0x000e6200000e0000 */
[----:B0-----:R-:W-:Y:S01]  /*4850*/  FFMA R58, R87, R31, R58 ;  /* 0x0000001f573a7223 */ /* 0x001fe2000000003a */
[-C--:B--2---:R-:W-:Y:S01]  /*4860*/  FFMA R36, R11, R5.reuse, R36 ;  /* 0x000000050b247223 */ /* 0x084fe20000000024 */
[----:B---3--:R-:W-:-:S02]  /*4870*/  FFMA R37, R30, R5, R37 ;  /* 0x000000051e257223 */ /* 0x008fc40000000025 */
[----:B------:R0:W2:Y:S01]  /*4880*/  LDG.E.CONSTANT R5, desc[UR4][R2.64] ;  /* 0x0000000402057981 */ /* 0x0000a2000c1e9900 */
[----:B------:R-:W-:-:S03]  /*4890*/  FFMA R59, R94, R31, R59 ;  /* 0x0000001f5e3b7223 */ /* 0x000fc6000000003b */
[----:B------:R-:W3:Y:S01]  /*48a0*/  SHFL.IDX PT, R31, R24, R17, 0x1f ;  /* 0x00001f11181f7589 */ /* 0x000ee200000e0000 */
[CC--:B-1----:R-:W-:Y:S01]  /*48b0*/  FFMA R34, R87.reuse, R96.reuse, R34 ;  /* 0x0000006057227223 */ /* 0x0c2fe20000000022 */
[C---:B------:R-:W-:Y:S02]  /*48c0*/  FFMA R35, R94.reuse, R96, R35 ;  /* 0x000000605e237223 */ /* 0x040fe40000000023 */
[----:B------:R-:W1:Y:S01]  /*48d0*/  SHFL.IDX PT, R96, R27, R19, 0x1f ;  /* 0x00001f131b607589 */ /* 0x000e6200000e0000 */
[CC--:B------:R-:W-:Y:S01]  /*48e0*/  FFMA R40, R87.reuse, R85.reuse, R40 ;  /* 0x0000005557287223 */ /* 0x0c0fe20000000028 */
[C---:B------:R-:W-:Y:S01]  /*48f0*/  FFMA R41, R94.reuse, R85, R41 ;  /* 0x000000555e297223 */ /* 0x040fe20000000029 */
[CC--:B------:R-:W-:Y:S01]  /*4900*/  FFMA R42, R87.reuse, R89.reuse, R42 ;  /* 0x00000059572a7223 */ /* 0x0c0fe2000000002a */
[C---:B------:R-:W-:Y:S01]  /*4910*/  FFMA R43, R94.reuse, R89, R43 ;  /* 0x000000595e2b7223 */ /* 0x040fe2000000002b */
[CC--:B------:R-:W-:Y:S01]  /*4920*/  FFMA R44, R87.reuse, R91.reuse, R44 ;  /* 0x0000005b572c7223 */ /* 0x0c0fe2000000002c */
[C---:B------:R-:W-:Y:S01]  /*4930*/  FFMA R45, R94.reuse, R91, R45 ;  /* 0x0000005b5e2d7223 */ /* 0x040fe2000000002d */
[CC--:B------:R-:W-:Y:S01]  /*4940*/  FFMA R46, R87.reuse, R93.reuse, R46 ;  /* 0x0000005d572e7223 */ /* 0x0c0fe2000000002e */
[C---:B------:R-:W-:Y:S01]  /*4950*/  FFMA R47, R94.reuse, R93, R47 ;  /* 0x0000005d5e2f7223 */ /* 0x040fe2000000002f */
[-C--:B------:R-:W-:Y:S01]  /*4960*/  FFMA R48, R87, R95.reuse, R48 ;  /* 0x0000005f57307223 */ /* 0x080fe20000000030 */
[----:B------:R-:W-:Y:S01]  /*4970*/  FFMA R49, R94, R95, R49 ;  /* 0x0000005f5e317223 */ /* 0x000fe20000000031 */
[----:B------:R-:W0:Y:S04]  /*4980*/  SHFL.IDX PT, R97, R81, R19, 0x1f ;  /* 0x00001f1351617589 */ /* 0x000e2800000e0000 */
[----:B------:R-:W4:Y:S04]  /*4990*/  SHFL.IDX PT, R85, R13, R19, 0x1f ;  /* 0x00001f130d557589 */ /* 0x000f2800000e0000 */
[----:B------:R-:W4:Y:S01]  /*49a0*/  SHFL.IDX PT, R89, R82, R19, 0x1f ;  /* 0x00001f1352597589 */ /* 0x000f2200000e0000 */
[-C--:B---3--:R-:W-:Y:S01]  /*49b0*/  FFMA R32, R11, R31.reuse, R32 ;  /* 0x0000001f0b207223 */ /* 0x088fe20000000020 */
[----:B------:R-:W-:-:S02]  /*49c0*/  FFMA R33, R30, R31, R33 ;  /* 0x0000001f1e217223 */ /* 0x000fc40000000021 */
[----:B------:R-:W3:Y:S04]  /*49d0*/  SHFL.IDX PT, R91, R8, R19, 0x1f ;  /* 0x00001f13085b7589 */ /* 0x000ee800000e0000 */
[----:B------:R-:W3:Y:S04]  /*49e0*/  SHFL.IDX PT, R93, R10, R19, 0x1f ;  /* 0x00001f130a5d7589 */ /* 0x000ee800000e0000 */
[----:B------:R-:W3:Y:S04]  /*49f0*/  SHFL.IDX PT, R95, R86, R19, 0x1f ;  /* 0x00001f13565f7589 */ /* 0x000ee800000e0000 */
[----:B------:R-:W3:Y:S04]  /*4a00*/  SHFL.IDX PT, R98, R26, R17, 0x1f ;  /* 0x00001f111a627589 */ /* 0x000ee800000e0000 */
[----:B------:R-:W3:Y:S01]  /*4a10*/  SHFL.IDX PT, R31, R21, R17, 0x1f ;  /* 0x00001f11151f7589 */ /* 0x000ee200000e0000 */
[C---:B-1----:R-:W-:Y:S01]  /*4a20*/  FFMA R78, R96.reuse, R87, R78 ;  /* 0x00000057604e7223 */ /* 0x042fe2000000004e */
[----:B------:R-:W-:-:S02]  /*4a30*/  FFMA R77, R96, R94, R77 ;  /* 0x0000005e604d7223 */ /* 0x000fc4000000004d */
[----:B------:R-:W1:Y:S01]  /*4a40*/  SHFL.IDX PT, R96, R23, R17, 0x1f ;  /* 0x00001f1117607589 */ /* 0x000e6200000e0000 */
[----:B------:R-:W-:Y:S01]  /*4a50*/  FADD R67, R67, R92 ;  /* 0x0000005c43437221 */ /* 0x000fe20000000000 */
[C---:B0-----:R-:W-:Y:S01]  /*4a60*/  FFMA R51, R94.reuse, R97, R51 ;  /* 0x000000615e337223 */ /* 0x041fe20000000033 */
[C---:B----4-:R-:W-:Y:S01]  /*4a70*/  FFMA R61, R94.reuse, R85, R61 ;  /* 0x000000555e3d7223 */ /* 0x050fe2000000003d */
[C---:B------:R-:W-:Y:S01]  /*4a80*/  FFMA R63, R94.reuse, R89, R63 ;  /* 0x000000595e3f7223 */ /* 0x040fe2000000003f */
[C---:B---3--:R-:W-:Y:S01]  /*4a90*/  FFMA R65, R94.reuse, R91, R65 ;  /* 0x0000005b5e417223 */ /* 0x048fe20000000041 */
[C---:B------:R-:W-:Y:S01]  /*4aa0*/  FFMA R50, R87.reuse, R97, R50 ;  /* 0x0000006157327223 */ /* 0x040fe20000000032 */
[C---:B------:R-:W-:Y:S01]  /*4ab0*/  FFMA R60, R87.reuse, R85, R60 ;  /* 0x00000055573c7223 */ /* 0x040fe2000000003c */
[C---:B------:R-:W-:Y:S01]  /*4ac0*/  FFMA R67, R94.reuse, R93, R67 ;  /* 0x0000005d5e437223 */ /* 0x040fe20000000043 */
[C---:B------:R-:W-:Y:S01]  /*4ad0*/  FFMA R62, R87.reuse, R89, R62 ;  /* 0x00000059573e7223 */ /* 0x040fe2000000003e */
[C---:B------:R-:W-:Y:S01]  /*4ae0*/  FFMA R64, R87.reuse, R91, R64 ;  /* 0x0000005b57407223 */ /* 0x040fe20000000040 */
[C---:B------:R-:W-:Y:S01]  /*4af0*/  FFMA R66, R87.reuse, R93, R66 ;  /* 0x0000005d57427223 */ /* 0x040fe20000000042 */
[-C--:B------:R-:W-:Y:S01]  /*4b00*/  FFMA R69, R94, R95.reuse, R69 ;  /* 0x0000005f5e457223 */ /* 0x080fe20000000045 */
[----:B------:R-:W-:Y:S01]  /*4b10*/  FFMA R68, R87, R95, R68 ;  /* 0x0000005f57447223 */ /* 0x000fe20000000044 */
[----:B------:R-:W0:Y:S01]  /*4b20*/  SHFL.IDX PT, R19, R25, R17, 0x1f ;  /* 0x00001f1119137589 */ /* 0x000e2200000e0000 */
[----:B------:R-:W-:-:S03]  /*4b30*/  FFMA R94, R11, R98, R75 ;  /* 0x000000620b5e7223 */ /* 0x000fc6000000004b */
[----:B------:R-:W3:Y:S01]  /*4b40*/  SHFL.IDX PT, R75, R20, R17, 0x1f ;  /* 0x00001f11144b7589 */ /* 0x000ee200000e0000 */
[CC--:B------:R-:W-:Y:S01]  /*4b50*/  FFMA R38, R11.reuse, R31.reuse, R38 ;  /* 0x0000001f0b267223 */ /* 0x0c0fe20000000026 */
[C---:B------:R-:W-:Y:S02]  /*4b60*/  FFMA R39, R30.reuse, R31, R39 ;  /* 0x0000001f1e277223 */ /* 0x040fe40000000027 */
[----:B------:R-:W4:Y:S04]  /*4b70*/  SHFL.IDX PT, R85, R0, R17, 0x1f ;  /* 0x00001f1100557589 */ /* 0x000f2800000e0000 */
[----:B------:R-:W4:Y:S04]  /*4b80*/  SHFL.IDX PT, R87, R76, R17, 0x1f ;  /* 0x00001f114c577589 */ /* 0x000f2800000e0000 */
[----:B------:R-:W4:Y:S04]  /*4b90*/  SHFL.IDX PT, R89, R79, R17, 0x1f ;  /* 0x00001f114f597589 */ /* 0x000f2800000e0000 */
[----:B------:R-:W4:Y:S04]  /*4ba0*/  SHFL.IDX PT, R91, R80, R17, 0x1f ;  /* 0x00001f11505b7589 */ /* 0x000f2800000e0000 */
[----:B------:R-:W4:Y:S04]  /*4bb0*/  SHFL.IDX PT, R93, R81, R17, 0x1f ;  /* 0x00001f11515d7589 */ /* 0x000f2800000e0000 */
[----:B------:R-:W4:Y:S01]  /*4bc0*/  SHFL.IDX PT, R31, R12, R17, 0x1f ;  /* 0x00001f110c1f7589 */ /* 0x000f2200000e0000 */
[-C--:B-1----:R-:W-:Y:S01]  /*4bd0*/  FFMA R34, R11, R96.reuse, R34 ;  /* 0x000000600b227223 */ /* 0x082fe20000000022 */
[----:B------:R-:W-:-:S02]  /*4be0*/  FFMA R35, R30, R96, R35 ;  /* 0x000000601e237223 */ /* 0x000fc40000000023 */
[----:B------:R-:W1:Y:S01]  /*4bf0*/  SHFL.IDX PT, R96, R27, R17, 0x1f ;  /* 0x00001f111b607589 */ /* 0x000e6200000e0000 */
[CC--:B0-----:R-:W-:Y:S01]  /*4c00*/  FFMA R6, R11.reuse, R19.reuse, R6 ;  /* 0x000000130b067223 */ /* 0x0c1fe20000000006 */
[C---:B------:R-:W-:Y:S01]  /*4c10*/  FFMA R19, R30.reuse, R19, R88 ;  /* 0x000000131e137223 */ /* 0x040fe20000000058 */
[CC--:B---3--:R-:W-:Y:S01]  /*4c20*/  FFMA R40, R11.reuse, R75.reuse, R40 ;  /* 0x0000004b0b287223 */ /* 0x0c8fe20000000028 */
[C---:B------:R-:W-:Y:S01]  /*4c30*/  FFMA R41, R30.reuse, R75, R41 ;  /* 0x0000004b1e297223 */ /* 0x040fe20000000029 */
[CC--:B----4-:R-:W-:Y:S01]  /*4c40*/  FFMA R42, R11.reuse, R85.reuse, R42 ;  /* 0x000000550b2a7223 */ /* 0x0d0fe2000000002a */
[C---:B------:R-:W-:Y:S01]  /*4c50*/  FFMA R43, R30.reuse, R85, R43 ;  /* 0x000000551e2b7223 */ /* 0x040fe2000000002b */
[CC--:B------:R-:W-:Y:S01]  /*4c60*/  FFMA R44, R11.reuse, R87.reuse, R44 ;  /* 0x000000570b2c7223 */ /* 0x0c0fe2000000002c */
[C---:B------:R-:W-:Y:S01]  /*4c70*/  FFMA R45, R30.reuse, R87, R45 ;  /* 0x000000571e2d7223 */ /* 0x040fe2000000002d */
[CC--:B------:R-:W-:Y:S01]  /*4c80*/  FFMA R46, R11.reuse, R89.reuse, R46 ;  /* 0x000000590b2e7223 */ /* 0x0c0fe2000000002e */
[C---:B------:R-:W-:Y:S01]  /*4c90*/  FFMA R47, R30.reuse, R89, R47 ;  /* 0x000000591e2f7223 */ /* 0x040fe2000000002f */
[----:B------:R-:W0:Y:S01]  /*4ca0*/  SHFL.IDX PT, R75, R14, R17, 0x1f ;  /* 0x00001f110e4b7589 */ /* 0x000e2200000e0000 */
[-C--:B------:R-:W-:Y:S01]  /*4cb0*/  FFMA R48, R11, R91.reuse, R48 ;  /* 0x0000005b0b307223 */ /* 0x080fe20000000030 */
[----:B------:R-:W-:-:S02]  /*4cc0*/  FFMA R49, R30, R91, R49 ;  /* 0x0000005b1e317223 */ /* 0x000fc40000000031 */
[----:B------:R-:W3:Y:S01]  /*4cd0*/  SHFL.IDX PT, R85, R16, R17, 0x1f ;  /* 0x00001f1110557589 */ /* 0x000ee200000e0000 */
[CC--:B------:R-:W-:Y:S01]  /*4ce0*/  FFMA R50, R11.reuse, R93.reuse, R50 ;  /* 0x0000005d0b327223 */ /* 0x0c0fe20000000032 */
[C---:B------:R-:W-:Y:S02]  /*4cf0*/  FFMA R51, R30.reuse, R93, R51 ;  /* 0x0000005d1e337223 */ /* 0x040fe40000000033 */
[----:B------:R-:W4:Y:S01]  /*4d00*/  SHFL.IDX PT, R87, R18, R17, 0x1f ;  /* 0x00001f1112577589 */ /* 0x000f2200000e0000 */
[-C--:B------:R-:W-:Y:S01]  /*4d10*/  FFMA R52, R11, R31.reuse, R52 ;  /* 0x0000001f0b347223 */ /* 0x080fe20000000034 */
[----:B------:R-:W-:Y:S02]  /*4d20*/  FFMA R53, R30, R31, R53 ;  /* 0x0000001f1e357223 */ /* 0x000fe40000000035 */
[----:B------:R-:W4:Y:S04]  /*4d30*/  SHFL.IDX PT, R88, R13, R17, 0x1f ;  /* 0x00001f110d587589 */ /* 0x000f2800000e0000 */
[----:B------:R-:W4:Y:S04]  /*4d40*/  SHFL.IDX PT, R89, R82, R17, 0x1f ;  /* 0x00001f1152597589 */ /* 0x000f2800000e0000 */
[----:B------:R-:W4:Y:S04]  /*4d50*/  SHFL.IDX PT, R91, R8, R17, 0x1f ;  /* 0x00001f11085b7589 */ /* 0x000f2800000e0000 */
[----:B------:R-:W4:Y:S04]  /*4d60*/  SHFL.IDX PT, R93, R10, R17, 0x1f ;  /* 0x00001f110a5d7589 */ /* 0x000f2800000e0000 */
[----:B------:R-:W4:Y:S04]  /*4d70*/  SHFL.IDX PT, R95, R86, R17, 0x1f ;  /* 0x00001f11565f7589 */ /* 0x000f2800000e0000 */
[----:B------:R-:W-:Y:S01]  /*4d80*/  SHFL.IDX PT, R31, R25, R15, 0x1f ;  /* 0x00001f0f191f7589 */ /* 0x000fe200000e0000 */
[----:B-1----:R-:W-:-:S03]  /*4d90*/  FFMA R78, R96, R11, R78 ;  /* 0x0000000b604e7223 */ /* 0x002fc6000000004e */
[----:B------:R-:W1:Y:S01]  /*4da0*/  SHFL.IDX PT, R9, R26, R15, 0x1f ;  /* 0x00001f0f1a097589 */ /* 0x000e6200000e0000 */
[----:B------:R-:W-:-:S03]  /*4db0*/  FFMA R77, R96, R30, R77 ;  /* 0x0000001e604d7223 */ /* 0x000fc6000000004d */
[----:B------:R-:W1:Y:S01]  /*4dc0*/  SHFL.IDX PT, R96, R22, R15, 0x1f ;  /* 0x00001f0f16607589 */ /* 0x000e6200000e0000 */
[C---:B------:R-:W-:Y:S01]  /*4dd0*/  FFMA R29, R30.reuse, R98, R29 ;  /* 0x000000621e1d7223 */ /* 0x040fe2000000001d */
[C---:B0-----:R-:W-:Y:S01]  /*4de0*/  FFMA R55, R30.reuse, R75, R55 ;  /* 0x0000004b1e377223 */ /* 0x041fe20000000037 */
[C---:B---3--:R-:W-:Y:S01]  /*4df0*/  FFMA R57, R30.reuse, R85, R57 ;  /* 0x000000551e397223 */ /* 0x048fe20000000039 */
[C---:B----4-:R-:W-:Y:S01]  /*4e00*/  FFMA R59, R30.reuse, R87, R59 ;  /* 0x000000571e3b7223 */ /* 0x050fe2000000003b */
[CC--:B------:R-:W-:Y:S01]  /*4e10*/  FFMA R61, R30.reuse, R88.reuse, R61 ;  /* 0x000000581e3d7223 */ /* 0x0c0fe2000000003d */
        /* <DEDUP_REMOVED lines=11> */
[----:B------:R-:W-:Y:S01]  /*4ed0*/  FFMA R68, R11, R95, R68 ;  /* 0x0000005f0b447223 */ /* 0x000fe20000000044 */
[----:B------:R-:W0:Y:S01]  /*4ee0*/  SHFL.IDX PT, R2, R24, R15, 0x1f ;  /* 0x00001f0f18027589 */ /* 0x000e2200000e0000 */
[----:B-1----:R-:W-:-:S03]  /*4ef0*/  FFMA R29, R4, R9, R29 ;  /* 0x00000009041d7223 */ /* 0x002fc6000000001d */
[----:B------:R-:W1:Y:S01]  /*4f00*/  SHFL.IDX PT, R3, R23, R15, 0x1f ;  /* 0x00001f0f17037589 */ /* 0x000e6200000e0000 */
[----:B------:R-:W-:-:S03]  /*4f10*/  FFMA R37, R4, R96, R37 ;  /* 0x0000006004257223 */ /* 0x000fc60000000025 */
[----:B------:R-:W3:Y:S04]  /*4f20*/  SHFL.IDX PT, R11, R21, R15, 0x1f ;  /* 0x00001f0f150b7589 */ /* 0x000ee800000e0000 */
[----:B------:R-:W4:Y:S04]  /*4f30*/  SHFL.IDX PT, R17, R20, R15, 0x1f ;  /* 0x00001f0f14117589 */ /* 0x000f2800000e0000 */
[----:B------:R-:W4:Y:S04]  /*4f40*/  SHFL.IDX PT, R83, R13, R15, 0x1f ;  /* 0x00001f0f0d537589 */ /* 0x000f2800000e0000 */
[----:B------:R-:W4:Y:S01]  /*4f50*/  SHFL.IDX PT, R85, R82, R15, 0x1f ;  /* 0x00001f0f52557589 */ /* 0x000f2200000e0000 */
[----:B0-----:R-:W-:-:S03]  /*4f60*/  FFMA R33, R4, R2, R33 ;  /* 0x0000000204217223 */ /* 0x001fc60000000021 */
[----:B------:R-:W0:Y:S01]  /*4f70*/  SHFL.IDX PT, R87, R8, R15, 0x1f ;  /* 0x00001f0f08577589 */ /* 0x000e2200000e0000 */
[----:B-1----:R-:W-:-:S03]  /*4f80*/  FFMA R35, R4, R3, R35 ;  /* 0x0000000304237223 */ /* 0x002fc60000000023 */
[----:B------:R-:W1:Y:S01]  /*4f90*/  SHFL.IDX PT, R89, R10, R15, 0x1f ;  /* 0x00001f0f0a597589 */ /* 0x000e6200000e0000 */
[C---:B---3--:R-:W-:Y:S01]  /*4fa0*/  FFMA R39, R4.reuse, R11, R39 ;  /* 0x0000000b04277223 */ /* 0x048fe20000000027 */
[C---:B----4-:R-:W-:Y:S01]  /*4fb0*/  FFMA R41, R4.reuse, R17, R41 ;  /* 0x0000001104297223 */ /* 0x050fe20000000029 */
[C---:B------:R-:W-:Y:S01]  /*4fc0*/  FFMA R61, R4.reuse, R83, R61 ;  /* 0x00000053043d7223 */ /* 0x040fe2000000003d */
[C---:B------:R-:W-:Y:S01]  /*4fd0*/  FFMA R63, R4.reuse, R85, R63 ;  /* 0x00000055043f7223 */ /* 0x040fe2000000003f */
[C---:B0-----:R-:W-:Y:S01]  /*4fe0*/  FFMA R65, R4.reuse, R87, R65 ;  /* 0x0000005704417223 */ /* 0x041fe20000000041 */
[C---:B-1----:R-:W-:Y:S01]  /*4ff0*/  FFMA R67, R4.reuse, R89, R67 ;  /* 0x0000005904437223 */ /* 0x042fe20000000043 */
[C---:B--2---:R-:W-:Y:S01]  /*5000*/  FFMA R30, R5.reuse, R31, R6 ;  /* 0x0000001f051e7223 */ /* 0x044fe20000000006 */
[C---:B------:R-:W-:Y:S01]  /*5010*/  FFMA R75, R5.reuse, R9, R94 ;  /* 0x00000009054b7223 */ /* 0x040fe2000000005e */
[----:B------:R-:W-:Y:S01]  /*5020*/  FFMA R31, R4, R31, R19 ;  /* 0x0000001f041f7223 */ /* 0x000fe20000000013 */
[----:B------:R-:W0:Y:S01]  /*5030*/  SHFL.IDX PT, R9, R0, R15, 0x1f ;  /* 0x00001f0f00097589 */ /* 0x000e2200000e0000 */
[----:B------:R-:W-:-:S03]  /*5040*/  FFMA R36, R5, R96, R36 ;  /* 0x0000006005247223 */ /* 0x000fc60000000024 */
[----:B------:R-:W1:Y:S04]  /*5050*/  SHFL.IDX PT, R19, R79, R15, 0x1f ;  /* 0x00001f0f4f137589 */ /* 0x000e6800000e0000 */
[----:B------:R-:W2:Y:S01]  /*5060*/  SHFL.IDX PT, R96, R27, R15, 0x1f ;  /* 0x00001f0f1b607589 */ /* 0x000ea200000e0000 */
[C---:B------:R-:W-:Y:S01]  /*5070*/  FFMA R32, R5.reuse, R2, R32 ;  /* 0x0000000205207223 */ /* 0x040fe20000000020 */
[C---:B------:R-:W-:Y:S01]  /*5080*/  FFMA R34, R5.reuse, R3, R34 ;  /* 0x0000000305227223 */ /* 0x040fe20000000022 */
[C---:B------:R-:W-:Y:S01]  /*5090*/  FFMA R38, R5.reuse, R11, R38 ;  /* 0x0000000b05267223 */ /* 0x040fe20000000026 */
[C---:B------:R-:W-:Y:S01]  /*50a0*/  FFMA R40, R5.reuse, R17, R40 ;  /* 0x0000001105287223 */ /* 0x040fe20000000028 */
[----:B------:R-:W3:Y:S04]  /*50b0*/  SHFL.IDX PT, R6, R76, R15, 0x1f ;  /* 0x00001f0f4c067589 */ /* 0x000ee800000e0000 */
[----:B------:R-:W4:Y:S04]  /*50c0*/  SHFL.IDX PT, R2, R80, R15, 0x1f ;  /* 0x00001f0f50027589 */ /* 0x000f2800000e0000 */
[----:B------:R-:W4:Y:S01]  /*50d0*/  SHFL.IDX PT, R3, R81, R15, 0x1f ;  /* 0x00001f0f51037589 */ /* 0x000f2200000e0000 */
[-C--:B0-----:R-:W-:Y:S01]  /*50e0*/  FFMA R42, R5, R9.reuse, R42 ;  /* 0x00000009052a7223 */ /* 0x081fe2000000002a */
[----:B------:R-:W-:-:S02]  /*50f0*/  FFMA R43, R4, R9, R43 ;  /* 0x00000009042b7223 */ /* 0x000fc4000000002b */
[----:B------:R-:W0:Y:S01]  /*5100*/  SHFL.IDX PT, R11, R14, R15, 0x1f ;  /* 0x00001f0f0e0b7589 */ /* 0x000e2200000e0000 */
[-C--:B-1----:R-:W-:Y:S01]  /*5110*/  FFMA R46, R5, R19.reuse, R46 ;  /* 0x00000013052e7223 */ /* 0x082fe2000000002e */
[----:B------:R-:W-:Y:S02]  /*5120*/  FFMA R47, R4, R19, R47 ;  /* 0x00000013042f7223 */ /* 0x000fe4000000002f */
[----:B------:R-:W1:Y:S04]  /*5130*/  SHFL.IDX PT, R9, R12, R15, 0x1f ;  /* 0x00001f0f0c097589 */ /* 0x000e6800000e0000 */
[----:B------:R-:W1:Y:S01]  /*5140*/  SHFL.IDX PT, R17, R16, R15, 0x1f ;  /* 0x00001f0f10117589 */ /* 0x000e6200000e0000 */
[----:B--2---:R-:W-:-:S03]  /*5150*/  FFMA R78, R96, R5, R78 ;  /* 0x00000005604e7223 */ /* 0x004fc6000000004e */
[----:B------:R-:W2:Y:S01]  /*5160*/  SHFL.IDX PT, R19, R18, R15, 0x1f ;  /* 0x00001f0f12137589 */ /* 0x000ea200000e0000 */
[----:B------:R-:W-:-:S03]  /*5170*/  FFMA R77, R96, R4, R77 ;  /* 0x00000004604d7223 */ /* 0x000fc6000000004d */
[----:B------:R1:W2:Y:S01]  /*5180*/  SHFL.IDX PT, R96, R86, R15, 0x1f ;  /* 0x00001f0f56607589 */ /* 0x0002a200000e0000 */
[CC--:B---3--:R-:W-:Y:S01]  /*5190*/  FFMA R44, R5.reuse, R6.reuse, R44 ;  /* 0x00000006052c7223 */ /* 0x0c8fe2000000002c */
[C---:B------:R-:W-:Y:S01]  /*51a0*/  FFMA R45, R4.reuse, R6, R45 ;  /* 0x00000006042d7223 */ /* 0x040fe2000000002d */
[CC--:B----4-:R-:W-:Y:S01]  /*51b0*/  FFMA R48, R5.reuse, R2.reuse, R48 ;  /* 0x0000000205307223 */ /* 0x0d0fe20000000030 */
[C---:B------:R-:W-:Y:S01]  /*51c0*/  FFMA R49, R4.reuse, R2, R49 ;  /* 0x0000000204317223 */ /* 0x040fe20000000031 */
[CC--:B------:R-:W-:Y:S01]  /*51d0*/  FFMA R50, R5.reuse, R3.reuse, R50 ;  /* 0x0000000305327223 */ /* 0x0c0fe20000000032 */
[C---:B------:R-:W-:Y:S01]  /*51e0*/  FFMA R51, R4.reuse, R3, R51 ;  /* 0x0000000304337223 */ /* 0x040fe20000000033 */
[C---:B------:R-:W-:Y:S01]  /*51f0*/  FFMA R60, R5.reuse, R83, R60 ;  /* 0x00000053053c7223 */ /* 0x040fe2000000003c */
[CC--:B0-----:R-:W-:Y:S01]  /*5200*/  FFMA R54, R5.reuse, R11.reuse, R54 ;  /* 0x0000000b05367223 */ /* 0x0c1fe20000000036 */
[C---:B------:R-:W-:Y:S01]  /*5210*/  FFMA R55, R4.reuse, R11, R55 ;  /* 0x0000000b04377223 */ /* 0x040fe20000000037 */
[C---:B------:R-:W-:Y:S01]  /*5220*/  FFMA R62, R5.reuse, R85, R62 ;  /* 0x00000055053e7223 */ /* 0x040fe2000000003e */
[C---:B------:R-:W-:Y:S01]  /*5230*/  FFMA R64, R5.reuse, R87, R64 ;  /* 0x0000005705407223 */ /* 0x040fe20000000040 */
[CC--:B-1----:R-:W-:Y:S01]  /*5240*/  FFMA R52, R5.reuse, R9.reuse, R52 ;  /* 0x0000000905347223 */ /* 0x0c2fe20000000034 */
[C---:B------:R-:W-:Y:S01]  /*5250*/  FFMA R53, R4.reuse, R9, R53 ;  /* 0x0000000904357223 */ /* 0x040fe20000000035 */
[C---:B------:R-:W-:Y:S01]  /*5260*/  FFMA R66, R5.reuse, R89, R66 ;  /* 0x0000005905427223 */ /* 0x040fe20000000042 */
[CC--:B------:R-:W-:Y:S01]  /*5270*/  FFMA R56, R5.reuse, R17.reuse, R56 ;  /* 0x0000001105387223 */ /* 0x0c0fe20000000038 */
[C---:B------:R-:W-:Y:S01]  /*5280*/  FFMA R57, R4.reuse, R17, R57 ;  /* 0x0000001104397223 */ /* 0x040fe20000000039 */
[-C--:B--2---:R-:W-:Y:S01]  /*5290*/  FFMA R58, R5, R19.reuse, R58 ;  /* 0x00000013053a7223 */ /* 0x084fe2000000003a */
[----:B------:R-:W-:-:S07]  /*52a0*/  FFMA R59, R4, R19, R59 ;  /* 0x00000013043b7223 */ /* 0x000fce000000003b */
.L_x_592:
[-C--:B------:R-:W-:Y:S01]  /*52b0*/  FFMA R68, R5, R96.reuse, R68 ;  /* 0x0000006005447223 */ /* 0x080fe20000000044 */
[----:B------:R-:W-:-:S07]  /*52c0*/  FFMA R69, R4, R96, R69 ;  /* 0x0000006004457223 */ /* 0x000fce0000000045 */
.L_x_305:
[----:B------:R-:W-:Y:S05]  /*52d0*/  BSYNC B0 ;  /* 0x0000000000007941 */ /* 0x000fea0003800000 */
.L_x_304:
[----:B------:R-:W-:Y:S01]  /*52e0*/  LOP3.LUT R6, R28, 0xfffffffe, RZ, 0xc0, !PT ;  /* 0xfffffffe1c067812 */ /* 0x000fe200078ec0ff */
[----:B------:R-:W-:Y:S01]  /*52f0*/  BSSY B0, `(.L_x_307) ;  /* 0x0000096000007945 */ /* 0x000fe20003800000 */
[C---:B------:R-:W-:Y:S02]  /*5300*/  IADD3 R73, PT, PT, -R70.reuse, R73, RZ ;  /* 0x0000004946497210 */ /* 0x040fe40007ffe1ff */
        /* <DEDUP_REMOVED lines=9> */
[----:B0-----:R-:W-:-:S05]  /*53a0*/  IMAD.WIDE R4, R96, 0x4, R2 ;  /* 0x0000000460047825 */ /* 0x001fca00078e0202 */
[----:B------:R-:W2:Y:S04]  /*53b0*/  LDG.E.CONSTANT R15, desc[UR4][R4.64] ;  /* 0x00000004040f7981 */ /* 0x000ea8000c1e9900 */
[----:B------:R-:W3:Y:S04]  /*53c0*/  LDG.E.CONSTANT R28, desc[UR4][R4.64+0x80] ;  /* 0x00008004041c7981 */ /* 0x000ee8000c1e9900 */
[----:B------:R-:W0:Y:S04]  /*53d0*/  SHFL.IDX PT, R11, R84, R9, 0x1f ;  /* 0x00001f09540b7589 */ /* 0x000e2800000e0000 */
[----:B-----5:R-:W2:Y:S04]  /*53e0*/  SHFL.IDX PT, R96, R27, R71, 0x1f ;  /* 0x00001f471b607589 */ /* 0x020ea800000e0000 */
[----:B------:R-:W1:Y:S04]  /*53f0*/  SHFL.IDX PT, R70, R26, R71, 0x1f ;  /* 0x00001f471a467589 */ /* 0x000e6800000e0000 */
[----:B------:R-:W4:Y:S04]  /*5400*/  SHFL.IDX PT, R17, R25, R71, 0x1f ;  /* 0x00001f4719117589 */ /* 0x000f2800000e0000 */
[----:B------:R-:W4:Y:S04]  /*5410*/  SHFL.IDX PT, R19, R24, R71, 0x1f ;  /* 0x00001f4718137589 */ /* 0x000f2800000e0000 */
[----:B------:R-:W3:Y:S01]  /*5420*/  SHFL.IDX PT, R83, R23, R71, 0x1f ;  /* 0x00001f4717537589 */ /* 0x000ee200000e0000 */
[----:B0-----:R-:W-:-:S03]  /*5430*/  IMAD.WIDE R2, R11, 0x4, R2 ;  /* 0x000000040b027825 */ /* 0x001fc600078e0202 */
[----:B------:R-:W0:Y:S04]  /*5440*/  SHFL.IDX PT, R85, R22, R71, 0x1f ;  /* 0x00001f4716557589 */ /* 0x000e2800000e0000 */
[----:B------:R-:W3:Y:S04]  /*5450*/  LDG.E.CONSTANT R5, desc[UR4][R2.64] ;  /* 0x0000000402057981 */ /* 0x000ee8000c1e9900 */
[----:B------:R1:W3:Y:S04]  /*5460*/  LDG.E.CONSTANT R4, desc[UR4][R2.64+0x80] ;  /* 0x0000800402047981 */ /* 0x0002e8000c1e9900 */
[----:B------:R-:W0:Y:S04]  /*5470*/  SHFL.IDX PT, R87, R21, R71, 0x1f ;  /* 0x00001f4715577589 */ /* 0x000e2800000e0000 */
[----:B------:R-:W0:Y:S04]  /*5480*/  SHFL.IDX PT, R89, R20, R71, 0x1f ;  /* 0x00001f4714597589 */ /* 0x000e2800000e0000 */
[----:B------:R-:W0:Y:S04]  /*5490*/  SHFL.IDX PT, R91, R0, R71, 0x1f ;  /* 0x00001f47005b7589 */ /* 0x000e2800000e0000 */
[----:B------:R-:W0:Y:S04]  /*54a0*/  SHFL.IDX PT, R93, R76, R71, 0x1f ;  /* 0x00001f474c5d7589 */ /* 0x000e2800000e0000 */
[----:B------:R-:W0:Y:S04]  /*54b0*/  SHFL.IDX PT, R88, R13, R71, 0x1f ;  /* 0x00001f470d587589 */ /* 0x000e2800000e0000 */
[----:B------:R-:W0:Y:S04]  /*54c0*/  SHFL.IDX PT, R94, R86, R71, 0x1f ;  /* 0x00001f47565e7589 */ /* 0x000e2800000e0000 */
[----:B-1----:R-:W-:Y:S04]  /*54d0*/  SHFL.IDX PT, R3, R25, R9, 0x1f ;  /* 0x00001f0919037589 */ /* 0x002fe800000e0000 */
[----:B------:R-:W-:Y:S04]  /*54e0*/  SHFL.IDX PT, R11, R24, R9, 0x1f ;  /* 0x00001f09180b7589 */ /* 0x000fe800000e0000 */
[----:B------:R-:W-:Y:S01]  /*54f0*/  SHFL.IDX PT, R2, R20, R9, 0x1f ;  /* 0x00001f0914027589 */ /* 0x000fe200000e0000 */
[C---:B--2---:R-:W-:Y:S01]  /*5500*/  FFMA R78, R96.reuse, R15, R78 ;  /* 0x0000000f604e7223 */ /* 0x044fe2000000004e */
[C---:B------:R-:W-:Y:S01]  /*5510*/  FFMA R75, R15.reuse, R70, R75 ;  /* 0x000000460f4b7223 */ /* 0x040fe2000000004b */
[C---:B----4-:R-:W-:Y:S01]  /*5520*/  FFMA R30, R15.reuse, R17, R30 ;  /* 0x000000110f1e7223 */ /* 0x050fe2000000001e */
[C---:B------:R-:W-:Y:S01]  /*5530*/  FFMA R32, R15.reuse, R19, R32 ;  /* 0x000000130f207223 */ /* 0x040fe20000000020 */
[----:B---3--:R-:W-:Y:S01]  /*5540*/  FFMA R77, R96, R28, R77 ;  /* 0x0000001c604d7223 */ /* 0x008fe2000000004d */
[C---:B------:R-:W-:Y:S01]  /*5550*/  FFMA R29, R28.reuse, R70, R29 ;  /* 0x000000461c1d7223 */ /* 0x040fe2000000001d */
[----:B------:R-:W1:Y:S01]  /*5560*/  SHFL.IDX PT, R96, R79, R71, 0x1f ;  /* 0x00001f474f607589 */ /* 0x000e6200000e0000 */
[C---:B------:R-:W-:Y:S01]  /*5570*/  FFMA R31, R28.reuse, R17, R31 ;  /* 0x000000111c1f7223 */ /* 0x040fe2000000001f */
[C---:B------:R-:W-:Y:S01]  /*5580*/  FFMA R33, R28.reuse, R19, R33 ;  /* 0x000000131c217223 */ /* 0x040fe20000000021 */
[CC--:B------:R-:W-:Y:S01]  /*5590*/  FFMA R34, R15.reuse, R83.reuse, R34 ;  /* 0x000000530f227223 */ /* 0x0c0fe20000000022 */
[C---:B------:R-:W-:Y:S01]  /*55a0*/  FFMA R35, R28.reuse, R83, R35 ;  /* 0x000000531c237223 */ /* 0x040fe20000000023 */
[CC--:B0-----:R-:W-:Y:S01]  /*55b0*/  FFMA R36, R15.reuse, R85.reuse, R36 ;  /* 0x000000550f247223 */ /* 0x0c1fe20000000024 */
[C---:B------:R-:W-:Y:S01]  /*55c0*/  FFMA R37, R28.reuse, R85, R37 ;  /* 0x000000551c257223 */ /* 0x040fe20000000025 */
[CC--:B------:R-:W-:Y:S01]  /*55d0*/  FFMA R38, R15.reuse, R87.reuse, R38 ;  /* 0x000000570f267223 */ /* 0x0c0fe20000000026 */
[C---:B------:R-:W-:Y:S01]  /*55e0*/  FFMA R39, R28.reuse, R87, R39 ;  /* 0x000000571c277223 */ /* 0x040fe20000000027 */
[CC--:B------:R-:W-:Y:S01]  /*55f0*/  FFMA R40, R15.reuse, R89.reuse, R40 ;  /* 0x000000590f287223 */ /* 0x0c0fe20000000028 */
[C---:B------:R-:W-:Y:S01]  /*5600*/  FFMA R41, R28.reuse, R89, R41 ;  /* 0x000000591c297223 */ /* 0x040fe20000000029 */
[CC--:B------:R-:W-:Y:S01]  /*5610*/  FFMA R42, R15.reuse, R91.reuse, R42 ;  /* 0x0000005b0f2a7223 */ /* 0x0c0fe2000000002a */
[C---:B------:R-:W-:Y:S01]  /*5620*/  FFMA R43, R28.reuse, R91, R43 ;  /* 0x0000005b1c2b7223 */ /* 0x040fe2000000002b */
[CC--:B------:R-:W-:Y:S01]  /*5630*/  FFMA R44, R15.reuse, R93.reuse, R44 ;  /* 0x0000005d0f2c7223 */ /* 0x0c0fe2000000002c */
[----:B------:R-:W-:Y:S01]  /*5640*/  FFMA R45, R28, R93, R45 ;  /* 0x0000005d1c2d7223 */ /* 0x000fe2000000002d */
[----:B------:R-:W0:Y:S01]  /*5650*/  SHFL.IDX PT, R17, R80, R71, 0x1f ;  /* 0x00001f4750117589 */ /* 0x000e2200000e0000 */
[C---:B------:R-:W-:Y:S01]  /*5660*/  FFMA R60, R15.reuse, R88, R60 ;  /* 0x000000580f3c7223 */ /* 0x040fe2000000003c */
[----:B------:R-:W-:-:S02]  /*5670*/  FFMA R68, R15, R94, R68 ;  /* 0x0000005e0f447223 */ /* 0x000fc40000000044 */
[----:B------:R-:W2:Y:S04]  /*5680*/  SHFL.IDX PT, R19, R81, R71, 0x1f ;  /* 0x00001f4751137589 */ /* 0x000ea800000e0000 */
[----:B------:R-:W3:Y:S01]  /*5690*/  SHFL.IDX PT, R70, R12, R71, 0x1f ;  /* 0x00001f470c467589 */ /* 0x000ee200000e0000 */
[CC--:B-1----:R-:W-:Y:S01]  /*56a0*/  FFMA R46, R15.reuse, R96.reuse, R46 ;  /* 0x000000600f2e7223 */ /* 0x0c2fe2000000002e */
[----:B------:R-:W-:Y:S02]  /*56b0*/  FFMA R47, R28, R96, R47 ;  /* 0x000000601c2f7223 */ /* 0x000fe4000000002f */
[----:B------:R-:W1:Y:S04]  /*56c0*/  SHFL.IDX PT, R96, R27, R9, 0x1f ;  /* 0x00001f091b607589 */ /* 0x000e6800000e0000 */
[----:B------:R-:W4:Y:S04]  /*56d0*/  SHFL.IDX PT, R83, R14, R71, 0x1f ;  /* 0x00001f470e537589 */ /* 0x000f2800000e0000 */
[----:B------:R-:W4:Y:S04]  /*56e0*/  SHFL.IDX PT, R85, R16, R71, 0x1f ;  /* 0x00001f4710557589 */ /* 0x000f2800000e0000 */
[----:B------:R-:W4:Y:S01]  /*56f0*/  SHFL.IDX PT, R87, R18, R71, 0x1f ;  /* 0x00001f4712577589 */ /* 0x000f2200000e0000 */
[----:B0-----:R-:W-:-:S03]  /*5700*/  FFMA R48, R15, R17, R48 ;  /* 0x000000110f307223 */ /* 0x001fc60000000030 */
[----:B------:R-:W0:Y:S01]  /*5710*/  SHFL.IDX PT, R89, R82, R71, 0x1f ;  /* 0x00001f4752597589 */ /* 0x000e2200000e0000 */
[----:B--2---:R-:W-:-:S03]  /*5720*/  FFMA R50, R15, R19, R50 ;  /* 0x000000130f327223 */ /* 0x004fc60000000032 */
[----:B------:R-:W2:Y:S01]  /*5730*/  SHFL.IDX PT, R91, R8, R71, 0x1f ;  /* 0x00001f47085b7589 */ /* 0x000ea200000e0000 */
[----:B---3--:R-:W-:-:S03]  /*5740*/  FFMA R52, R15, R70, R52 ;  /* 0x000000460f347223 */ /* 0x008fc60000000034 */
[----:B------:R-:W3:Y:S01]  /*5750*/  SHFL.IDX PT, R93, R10, R71, 0x1f ;  /* 0x00001f470a5d7589 */ /* 0x000ee200000e0000 */
[C---:B-1----:R-:W-:Y:S01]  /*5760*/  FFMA R78, R96.reuse, R5, R78 ;  /* 0x00000005604e7223 */ /* 0x042fe2000000004e */
[----:B------:R-:W-:Y:S02]  /*5770*/  FFMA R77, R96, R4, R77 ;  /* 0x00000004604d7223 */ /* 0x000fe4000000004d */
[----:B------:R-:W1:Y:S01]  /*5780*/  SHFL.IDX PT, R96, R76, R9, 0x1f ;  /* 0x00001f094c607589 */ /* 0x000e6200000e0000 */
[C---:B----4-:R-:W-:Y:S01]  /*5790*/  FFMA R54, R15.reuse, R83, R54 ;  /* 0x000000530f367223 */ /* 0x050fe20000000036 */
[C---:B------:R-:W-:Y:S01]  /*57a0*/  FFMA R49, R28.reuse, R17, R49 ;  /* 0x000000111c317223 */ /* 0x040fe20000000031 */
[----:B------:R-:W-:Y:S01]  /*57b0*/  FFMA R51, R28, R19, R51 ;  /* 0x000000131c337223 */ /* 0x000fe20000000033 */
[C---:B------:R-:W-:Y:S01]  /*57c0*/  FFMA R56, R15.reuse, R85, R56 ;  /* 0x000000550f387223 */ /* 0x040fe20000000038 */
[----:B------:R-:W4:Y:S01]  /*57d0*/  SHFL.IDX PT, R17, R22, R9, 0x1f ;  /* 0x00001f0916117589 */ /* 0x000f2200000e0000 */
[----:B------:R-:W-:-:S03]  /*57e0*/  FFMA R58, R15, R87, R58 ;  /* 0x000000570f3a7223 */ /* 0x000fc6000000003a */
[----:B------:R-:W4:Y:S01]  /*57f0*/  SHFL.IDX PT, R19, R21, R9, 0x1f ;  /* 0x00001f0915137589 */ /* 0x000f2200000e0000 */
[C---:B0-----:R-:W-:Y:S01]  /*5800*/  FFMA R62, R15.reuse, R89, R62 ;  /* 0x000000590f3e7223 */ /* 0x041fe2000000003e */
[C---:B--2---:R-:W-:Y:S01]  /*5810*/  FFMA R64, R15.reuse, R91, R64 ;  /* 0x0000005b0f407223 */ /* 0x044fe20000000040 */
[----:B---3--:R-:W-:Y:S02]  /*5820*/  FFMA R66, R15, R93, R66 ;  /* 0x0000005d0f427223 */ /* 0x008fe40000000042 */
[----:B------:R-:W0:Y:S01]  /*5830*/  SHFL.IDX PT, R15, R23, R9, 0x1f ;  /* 0x00001f09170f7589 */ /* 0x000e2200000e0000 */
[CC--:B-1----:R-:W-:Y:S01]  /*5840*/  FFMA R44, R5.reuse, R96.reuse, R44 ;  /* 0x00000060052c7223 */ /* 0x0c2fe2000000002c */
[----:B------:R-:W-:Y:S02]  /*5850*/  FFMA R45, R4, R96, R45 ;  /* 0x00000060042d7223 */ /* 0x000fe4000000002d */
        /* <DEDUP_REMOVED lines=10> */
[CC--:B------:R-:W-:Y:S01]  /*5900*/  FFMA R30, R5.reuse, R3.reuse, R30 ;  /* 0x00000003051e7223 */ /* 0x0c0fe2000000001e */
[C---:B------:R-:W-:Y:S01]  /*5910*/  FFMA R31, R4.reuse, R3, R31 ;  /* 0x00000003041f7223 */ /* 0x040fe2000000001f */
[CC--:B------:R-:W-:Y:S01]  /*5920*/  FFMA R32, R5.reuse, R11.reuse, R32 ;  /* 0x0000000b05207223 */ /* 0x0c0fe20000000020 */
[C---:B------:R-:W-:Y:S01]  /*5930*/  FFMA R33, R4.reuse, R11, R33 ;  /* 0x0000000b04217223 */ /* 0x040fe20000000021 */
[CC--:B----4-:R-:W-:Y:S01]  /*5940*/  FFMA R36, R5.reuse, R17.reuse, R36 ;  /* 0x0000001105247223 */ /* 0x0d0fe20000000024 */
[C---:B------:R-:W-:Y:S01]  /*5950*/  FFMA R37, R4.reuse, R17, R37 ;  /* 0x0000001104257223 */ /* 0x040fe20000000025 */
[CC--:B------:R-:W-:Y:S01]  /*5960*/  FFMA R38, R5.reuse, R19.reuse, R38 ;  /* 0x0000001305267223 */ /* 0x0c0fe20000000026 */
[C---:B------:R-:W-:Y:S01]  /*5970*/  FFMA R39, R4.reuse, R19, R39 ;  /* 0x0000001304277223 */ /* 0x040fe20000000027 */
[----:B------:R-:W2:Y:S01]  /*5980*/  SHFL.IDX PT, R70, R26, R9, 0x1f ;  /* 0x00001f091a467589 */ /* 0x000ea200000e0000 */
[-C--:B0-----:R-:W-:Y:S01]  /*5990*/  FFMA R34, R5, R15.reuse, R34 ;  /* 0x0000000f05227223 */ /* 0x081fe20000000022 */
[----:B------:R-:W-:-:S02]  /*59a0*/  FFMA R35, R4, R15, R35 ;  /* 0x0000000f04237223 */ /* 0x000fc40000000023 */
[----:B------:R-:W0:Y:S04]  /*59b0*/  SHFL.IDX PT, R28, R0, R9, 0x1f ;  /* 0x00001f09001c7589 */ /* 0x000e2800000e0000 */
[----:B------:R-:W3:Y:S01]  /*59c0*/  SHFL.IDX PT, R3, R79, R9, 0x1f ;  /* 0x00001f094f037589 */ /* 0x000ee200000e0000 */
[----:B-1----:R-:W-:-:S03]  /*59d0*/  FFMA R60, R5, R96, R60 ;  /* 0x00000060053c7223 */ /* 0x002fc6000000003c */
[----:B------:R-:W1:Y:S01]  /*59e0*/  SHFL.IDX PT, R11, R80, R9, 0x1f ;  /* 0x00001f09500b7589 */ /* 0x000e6200000e0000 */
[----:B------:R-:W-:-:S03]  /*59f0*/  FFMA R61, R4, R96, R61 ;  /* 0x00000060043d7223 */ /* 0x000fc6000000003d */
        /* <DEDUP_REMOVED lines=9> */
[CC--:B--2---:R-:W-:Y:S01]  /*5a90*/  FFMA R75, R5.reuse, R70.reuse, R75 ;  /* 0x00000046054b7223 */ /* 0x0c4fe2000000004b */
[C---:B------:R-:W-:Y:S01]  /*5aa0*/  FFMA R29, R4.reuse, R70, R29 ;  /* 0x00000046041d7223 */ /* 0x040fe2000000001d */
[CC--:B------:R-:W-:Y:S01]  /*5ab0*/  FFMA R40, R5.reuse, R2.reuse, R40 ;  /* 0x0000000205287223 */ /* 0x0c0fe20000000028 */
[C---:B------:R-:W-:Y:S01]  /*5ac0*/  FFMA R41, R4.reuse, R2, R41 ;  /* 0x0000000204297223 */ /* 0x040fe20000000029 */
[CC--:B0-----:R-:W-:Y:S01]  /*5ad0*/  FFMA R42, R5.reuse, R28.reuse, R42 ;  /* 0x0000001c052a7223 */ /* 0x0c1fe2000000002a */
[C---:B------:R-:W-:Y:S01]  /*5ae0*/  FFMA R43, R4.reuse, R28, R43 ;  /* 0x0000001c042b7223 */ /* 0x040fe2000000002b */
[CC--:B---3--:R-:W-:Y:S01]  /*5af0*/  FFMA R46, R5.reuse, R3.reuse, R46 ;  /* 0x00000003052e7223 */ /* 0x0c8fe2000000002e */
[C---:B------:R-:W-:Y:S01]  /*5b00*/  FFMA R47, R4.reuse, R3, R47 ;  /* 0x00000003042f7223 */ /* 0x040fe2000000002f */
        /* <DEDUP_REMOVED lines=17> */
[----:B------:R-:W-:-:S07]  /*5c20*/  FFMA R67, R4, R89, R67 ;  /* 0x0000005904437223 */ /* 0x000fce0000000043 */
.L_x_640:
[-C--:B------:R-:W-:Y:S01]  /*5c30*/  FFMA R68, R5, R96.reuse, R68 ;  /* 0x0000006005447223 */ /* 0x080fe20000000044 */
[----:B------:R-:W-:-:S07]  /*5c40*/  FFMA R69, R4, R96, R69 ;  /* 0x0000006004457223 */ /* 0x000fce0000000045 */
.L_x_308:
[----:B------:R-:W-:Y:S05]  /*5c50*/  BSYNC B0 ;  /* 0x0000000000007941 */ /* 0x000fea0003800000 */
.L_x_307:
        /* <DEDUP_REMOVED lines=32> */
[----:B------:R0:W0:Y:S01]  /*5e60*/  SHFL.IDX PT, R86, R86, R92, 0x1f ;  /* 0x00001f5c56567589 */ /* 0x00002200000e0000 */
[C---:B--2---:R-:W-:Y:S01]  /*5e70*/  FFMA R78, R96.reuse, R5, R78 ;  /* 0x00000005604e7223 */ /* 0x044fe2000000004e */
[C---:B-1----:R-:W-:Y:S01]  /*5e80*/  FFMA R75, R5.reuse, R26, R75 ;  /* 0x0000001a054b7223 */ /* 0x042fe2000000004b */
[C---:B----4-:R-:W-:Y:S01]  /*5e90*/  FFMA R30, R5.reuse, R25, R30 ;  /* 0x00000019051e7223 */ /* 0x050fe2000000001e */
[C---:B------:R-:W-:Y:S01]  /*5ea0*/  FFMA R32, R5.reuse, R7, R32 ;  /* 0x0000000705207223 */ /* 0x040fe20000000020 */
[----:B---3--:R-:W-:Y:S01]  /*5eb0*/  FFMA R77, R96, R4, R77 ;  /* 0x00000004604d7223 */ /* 0x008fe2000000004d */
[C---:B------:R-:W-:Y:S01]  /*5ec0*/  FFMA R29, R4.reuse, R26, R29 ;  /* 0x0000001a041d7223 */ /* 0x040fe2000000001d */
[C---:B------:R-:W-:Y:S01]  /*5ed0*/  FFMA R31, R4.reuse, R25, R31 ;  /* 0x00000019041f7223 */ /* 0x040fe2000000001f */
        /* <DEDUP_REMOVED lines=35> */
.L_x_665:
[-C--:B------:R-:W-:Y:S01]  /*6110*/  FFMA R68, R5, R86.reuse, R68 ;  /* 0x0000005605447223 */ /* 0x080fe20000000044 */
[----:B------:R-:W-:-:S07]  /*6120*/  FFMA R69, R4, R86, R69 ;  /* 0x0000005604457223 */ /* 0x000fce0000000045 */
.L_x_311:
[----:B------:R-:W-:Y:S05]  /*6130*/  BSYNC B0 ;  /* 0x0000000000007941 */ /* 0x000fea0003800000 */
.L_x_310:
[----:B------:R-:W0:Y:S01]  /*6140*/  LDCU UR8, c[0x0][0x390] ;  /* 0x00007200ff0877ac */ /* 0x000e220008000800 */
[----:B------:R-:W1:Y:S01]  /*6150*/  LDCU.64 UR6, c[0x0][0x3a0] ;  /* 0x00007400ff0677ac */ /* 0x000e620008000a00 */
[----:B0-----:R-:W-:Y:S02]  /*6160*/  USHF.R.S32.HI UR9, URZ, 0x1f, UR8 ;  /* 0x0000001fff097899 */ /* 0x001fe40008011408 */
[----:B-----5:R-:W-:-:S04]  /*6170*/  IADD3 R0, P0, PT, R72, UR8, RZ ;  /* 0x0000000848007c10 */ /* 0x020fc8000ff1e0ff */
[----:B------:R-:W-:Y:S02]  /*6180*/  LEA.HI.X.SX32 R3, R72, UR9, 0x1, P0 ;  /* 0x0000000948037c11 */ /* 0x000fe400080f0eff */
[----:B-1----:R-:W-:-:S04]  /*6190*/  LEA R6, P0, R0, UR6, 0x2 ;  /* 0x0000000600067c11 */ /* 0x002fc8000f8010ff */
[----:B------:R-:W-:-:S05]  /*61a0*/  LEA.HI.X R7, R0, UR7, R3, 0x2, P0 ;  /* 0x0000000700077c11 */ /* 0x000fca00080f1403 */
[----:B------:R-:W2:Y:S04]  /*61b0*/  LDG.E.CONSTANT R4, desc[UR4][R6.64] ;  /* 0x0000000406047981 */ /* 0x000ea8000c1e9900 */
[----:B------:R-:W3:Y:S04]  /*61c0*/  LDG.E.CONSTANT R20, desc[UR4][R6.64+0x8] ;  /* 0x0000080406147981 */ /* 0x000ee8000c1e9900 */
[----:B------:R-:W4:Y:S04]  /*61d0*/  LDG.E.CONSTANT R10, desc[UR4][R6.64+0x4] ;  /* 0x00000404060a7981 */ /* 0x000f28000c1e9900 */
        /* <DEDUP_REMOVED lines=8> */
[----:B------:R-:W4:Y:S01]  /*6260*/  LDG.E.CONSTANT R82, desc[UR4][R6.64+0x28] ;  /* 0x0000280406527981 */ /* 0x000f22000c1e9900 */
[----:B------:R-:W-:-:S03]  /*6270*/  IADD3 R72, PT, PT, R72, 0x15, RZ ;  /* 0x0000001548487810 */ /* 0x000fc60007ffe0ff */
[----:B------:R-:W4:Y:S04]  /*6280*/  LDG.E.CONSTANT R88, desc[UR4][R6.64+0x34] ;  /* 0x0000340406587981 */ /* 0x000f28000c1e9900 */
[----:B------:R-:W4:Y:S01]  /*6290*/  LDG.E.CONSTANT R86, desc[UR4][R6.64+0x30] ;  /* 0x0000300406567981 */ /* 0x000f22000c1e9900 */
[----:B------:R-:W-:-:S03]  /*62a0*/  IADD3 R72, P0, PT, R72, UR8, RZ ;  /* 0x0000000848487c10 */ /* 0x000fc6000ff1e0ff */
[----:B------:R-:W4:Y:S01]  /*62b0*/  LDG.E.CONSTANT R90, desc[UR4][R6.64+0x38] ;  /* 0x00003804065a7981 */ /* 0x000f22000c1e9900 */
[----:B------:R-:W-:-:S03]  /*62c0*/  IADD3.X R3, PT, PT, RZ, UR9, RZ, P0, !PT ;  /* 0x00000009ff037c10 */ /* 0x000fc600087fe4ff */
[----:B------:R-:W4:Y:S01]  /*62d0*/  LDG.E.CONSTANT R92, desc[UR4][R6.64+0x3c] ;  /* 0x00003c04065c7981 */ /* 0x000f22000c1e9900 */
[----:B------:R-:W-:-:S03]  /*62e0*/  LEA R8, P0, R72, UR6, 0x2 ;  /* 0x0000000648087c11 */ /* 0x000fc6000f8010ff */
[----:B------:R-:W4:Y:S01]  /*62f0*/  LDG.E.CONSTANT R18, desc[UR4][R6.64+0x40] ;  /* 0x0000400406127981 */ /* 0x000f22000c1e9900 */
[----:B------:R-:W-:Y:S02]  /*6300*/  LEA.HI.X R9, R72, UR7, R3, 0x2, P0 ;  /* 0x0000000748097c11 */ /* 0x000fe400080f1403 */
[----:B------:R-:W0:Y:S01]  /*6310*/  LDC.64 R2, c[0x0][0x388] ;  /* 0x0000e200ff027b82 */ /* 0x000e220000000a00 */
[----:B------:R-:W4:Y:S04]  /*6320*/  LDG.E.CONSTANT R16, desc[UR4][R6.64+0x44] ;  /* 0x0000440406107981 */ /* 0x000f28000c1e9900 */
[----:B------:R-:W4:Y:S04]  /*6330*/  LDG.E.CONSTANT R13, desc[UR4][R6.64+0x48] ;  /* 0x00004804060d7981 */ /* 0x000f28000c1e9900 */
[----:B------:R-:W4:Y:S04]  /*6340*/  LDG.E.CONSTANT R12, desc[UR4][R6.64+0x4c] ;  /* 0x00004c04060c7981 */ /* 0x000f28000c1e9900 */
[----:B------:R-:W4:Y:S04]  /*6350*/  LDG.E.CONSTANT R0, desc[UR4][R6.64+0x50] ;  /* 0x0000500406007981 */ /* 0x000f28000c1e9900 */
[----:B------:R1:W4:Y:S01]  /*6360*/  LDG.E.CONSTANT R14, desc[UR4][R8.64] ;  /* 0x00000004080e7981 */ /* 0x000322000c1e9900 */
[----:B------:R-:W1:Y:S01]  /*6370*/  S2R R5, SR_CTAID.Y ;  /* 0x0000000000057919 */ /* 0x000e620000002600 */
[----:B------:R-:W1:Y:S02]  /*6380*/  S2R R72, SR_TID.X ;  /* 0x0000000000487919 */ /* 0x000e640000002100 */
[----:B-1----:R-:W-:-:S05]  /*6390*/  LEA R5, R5, R72, 0x6 ;  /* 0x0000004805057211 */ /* 0x002fca00078e30ff */
[----:B------:R-:W-:-:S04]  /*63a0*/  IMAD R5, R74, 0x1400, R5 ;  /* 0x000014004a057824 */ /* 0x000fc800078e0205 */
[----:B------:R-:W-:-:S05]  /*63b0*/  IMAD R15, R74, 0xa00, R5 ;  /* 0x00000a004a0f7824 */ /* 0x000fca00078e0205 */
[-C--:B--2---:R-:W-:Y:S02]  /*63c0*/  LEA R5, R4, R15.reuse, 0x6 ;  /* 0x0000000f04057211 */ /* 0x084fe400078e30ff */
[----:B---3--:R-:W-:-:S03]  /*63d0*/  LEA R17, R20, R15, 0x6 ;  /* 0x0000000f14117211 */ /* 0x008fc600078e30ff */
[----:B0-----:R-:W-:Y:S01]  /*63e0*/  IMAD.WIDE R4, R5, 0x4, R2 ;  /* 0x0000000405047825 */ /* 0x001fe200078e0202 */
[----:B----4-:R-:W-:-:S03]  /*63f0*/  LEA R11, R10, R15, 0x6 ;  /* 0x0000000f0a0b7211 */ /* 0x010fc600078e30ff */
[----:B------:R-:W-:Y:S01]  /*6400*/  IMAD.WIDE R8, R17, 0x4, R2 ;  /* 0x0000000411087825 */ /* 0x000fe200078e0202 */
[----:B------:R-:W-:-:S03]  /*6410*/  LEA R17, R26, R15, 0x6 ;  /* 0x0000000f1a117211 */ /* 0x000fc600078e30ff */
[----:B------:R-:W-:Y:S01]  /*6420*/  IMAD.WIDE R6, R11, 0x4, R2 ;  /* 0x000000040b067825 */ /* 0x000fe200078e0202 */
[----:B------:R-:W-:Y:S01]  /*6430*/  STG.E desc[UR4][R4.64], R78 ;  /* 0x0000004e04007986 */ /* 0x000fe2000c101904 */
[----:B------:R-:W-:-:S03]  /*6440*/  LEA R11, R22, R15, 0x6 ;  /* 0x0000000f160b7211 */ /* 0x000fc600078e30ff */
[----:B------:R0:W-:Y:S01]  /*6450*/  STG.E desc[UR4][R4.64+0x80], R77 ;  /* 0x0000804d04007986 */ /* 0x0001e2000c101904 */
[-C--:B------:R-:W-:Y:S01]  /*6460*/  LEA R21, R24, R15.reuse, 0x6 ;  /* 0x0000000f18157211 */ /* 0x080fe200078e30ff */
[--C-:B------:R-:W-:Y:S02]  /*6470*/  IMAD.WIDE R10, R11, 0x4, R2.reuse ;  /* 0x000000040b0a7825 */ /* 0x100fe400078e0202 */
[----:B------:R-:W-:Y:S04]  /*6480*/  STG.E desc[UR4][R6.64], R75 ;  /* 0x0000004b06007986 */ /* 0x000fe8000c101904 */
[----:B------:R1:W-:Y:S01]  /*6490*/  STG.E desc[UR4][R6.64+0x80], R29 ;  /* 0x0000801d06007986 */ /* 0x0003e2000c101904 */
[-C--:B------:R-:W-:Y:S01]  /*64a0*/  LEA R19, R28, R15.reuse, 0x6 ;  /* 0x0000000f1c137211 */ /* 0x080fe200078e30ff */
[--C-:B0-----:R-:W-:Y:S01]  /*64b0*/  IMAD.WIDE R4, R17, 0x4, R2.reuse ;  /* 0x0000000411047825 */ /* 0x101fe200078e0202 */
[----:B------:R-:W-:Y:S01]  /*64c0*/  LEA R17, R70, R15, 0x6 ;  /* 0x0000000f46117211 */ /* 0x000fe200078e30ff */
[----:B------:R-:W-:Y:S02]  /*64d0*/  STG.E desc[UR4][R8.64], R30 ;  /* 0x0000001e08007986 */ /* 0x000fe4000c101904 */
[----:B------:R-:W-:-:S02]  /*64e0*/  IMAD.WIDE R20, R21, 0x4, R2 ;  /* 0x0000000415147825 */ /* 0x000fc400078e0202 */
[----:B------:R0:W-:Y:S02]  /*64f0*/  STG.E desc[UR4][R8.64+0x80], R31 ;  /* 0x0000801f08007986 */ /* 0x0001e4000c101904 */
[--C-:B-1----:R-:W-:Y:S01]  /*6500*/  IMAD.WIDE R6, R19, 0x4, R2.reuse ;  /* 0x0000000413067825 */ /* 0x102fe200078e0202 */
[-C--:B------:R-:W-:Y:S01]  /*6510*/  LEA R19, R76, R15.reuse, 0x6 ;  /* 0x0000000f4c137211 */ /* 0x080fe200078e30ff */
[----:B------:R-:W-:Y:S04]  /*6520*/  STG.E desc[UR4][R10.64], R32 ;  /* 0x000000200a007986 */ /* 0x000fe8000c101904 */
[----:B------:R1:W-:Y:S01]  /*6530*/  STG.E desc[UR4][R10.64+0x80], R33 ;  /* 0x000080210a007986 */ /* 0x0003e2000c101904 */
[----:B0-----:R-:W-:Y:S01]  /*6540*/  IMAD.WIDE R8, R17, 0x4, R2 ;  /* 0x0000000411087825 */ /* 0x001fe200078e0202 */
[----:B------:R-:W-:-:S02]  /*6550*/  LEA R17, R80, R15, 0x6 ;  /* 0x0000000f50117211 */ /* 0x000fc400078e30ff */
[----:B------:R-:W-:Y:S04]  /*6560*/  STG.E desc[UR4][R20.64], R34 ;  /* 0x0000002214007986 */ /* 0x000fe8000c101904 */
[----:B------:R0:W-:Y:S01]  /*6570*/  STG.E desc[UR4][R20.64+0x80], R35 ;  /* 0x0000802314007986 */ /* 0x0001e2000c101904 */
[--C-:B-1----:R-:W-:Y:S01]  /*6580*/  IMAD.WIDE R10, R19, 0x4, R2.reuse ;  /* 0x00000004130a7825 */ /* 0x102fe200078e0202 */
[-C--:B------:R-:W-:Y:S02]  /*6590*/  LEA R19, R82, R15.reuse, 0x6 ;  /* 0x0000000f52137211 */ /* 0x080fe400078e30ff */
        /* <DEDUP_REMOVED lines=16> */
[----:B------:R-:W-:Y:S01]  /*66a0*/  STG.E desc[UR4][R20.64], R44 ;  /* 0x0000002c14007986 */ /* 0x000fe2000c101904 */
[----:B0-----:R-:W-:Y:S01]  /*66b0*/  IMAD.WIDE R10, R17, 0x4, R2 ;  /* 0x00000004110a7825 */ /* 0x001fe200078e0202 */
[----:B------:R-:W-:-:S02]  /*66c0*/  LEA R17, R90, R15, 0x6 ;  /* 0x0000000f5a117211 */ /* 0x000fc400078e30ff */
[----:B------:R0:W-:Y:S04]  /*66d0*/  STG.E desc[UR4][R20.64+0x80], R45 ;  /* 0x0000802d14007986 */ /* 0x0001e8000c101904 */
[----:B------:R-:W-:Y:S04]  /*66e0*/  STG.E desc[UR4][R4.64], R46 ;  /* 0x0000002e04007986 */ /* 0x000fe8000c101904 */
[----:B------:R1:W-:Y:S01]  /*66f0*/  STG.E desc[UR4][R4.64+0x80], R47 ;  /* 0x0000802f04007986 */ /* 0x0003e2000c101904 */
[----:B0-----:R-:W-:Y:S01]  /*6700*/  IMAD.WIDE R20, R17, 0x4, R2 ;  /* 0x0000000411147825 */ /* 0x001fe200078e0202 */
[----:B------:R-:W-:-:S02]  /*6710*/  LEA R17, R18, R15, 0x6 ;  /* 0x0000000f12117211 */ /* 0x000fc400078e30ff */
[----:B------:R-:W-:Y:S01]  /*6720*/  STG.E desc[UR4][R6.64], R48 ;  /* 0x0000003006007986 */ /* 0x000fe2000c101904 */
[-C--:B------:R-:W-:Y:S01]  /*6730*/  LEA R13, R13, R15.reuse, 0x6 ;  /* 0x0000000f0d0d7211 */ /* 0x080fe200078e30ff */
[--C-:B-1----:R-:W-:Y:S01]  /*6740*/  IMAD.WIDE R4, R19, 0x4, R2.reuse ;  /* 0x0000000413047825 */ /* 0x102fe200078e0202 */
[-C--:B------:R-:W-:Y:S01]  /*6750*/  LEA R19, R16, R15.reuse, 0x6 ;  /* 0x0000000f10137211 */ /* 0x080fe200078e30ff */
[----:B------:R0:W-:Y:S04]  /*6760*/  STG.E desc[UR4][R6.64+0x80], R49 ;  /* 0x0000803106007986 */ /* 0x0001e8000c101904 */
[----:B------:R-:W-:Y:S04]  /*6770*/  STG.E desc[UR4][R8.64], R50 ;  /* 0x0000003208007986 */ /* 0x000fe8000c101904 */
[----:B------:R1:W-:Y:S01]  /*6780*/  STG.E desc[UR4][R8.64+0x80], R51 ;  /* 0x0000803308007986 */ /* 0x0003e2000c101904 */
[----:B0-----:R-:W-:Y:S01]  /*6790*/  IMAD.WIDE R6, R17, 0x4, R2 ;  /* 0x0000000411067825 */ /* 0x001fe200078e0202 */
[----:B------:R-:W-:-:S02]  /*67a0*/  LEA R17, R12, R15, 0x6 ;  /* 0x0000000f0c117211 */ /* 0x000fc400078e30ff */
[----:B------:R-:W-:Y:S01]  /*67b0*/  STG.E desc[UR4][R10.64], R52 ;  /* 0x000000340a007986 */ /* 0x000fe2000c101904 */
[----:B-1----:R-:W-:Y:S01]  /*67c0*/  IMAD.WIDE R8, R19, 0x4, R2 ;  /* 0x0000000413087825 */ /* 0x002fe200078e0202 */
[-C--:B------:R-:W-:Y:S02]  /*67d0*/  LEA R19, R0, R15.reuse, 0x6 ;  /* 0x0000000f00137211 */ /* 0x080fe400078e30ff */
[----:B------:R0:W-:Y:S01]  /*67e0*/  STG.E desc[UR4][R10.64+0x80], R53 ;  /* 0x000080350a007986 */ /* 0x0001e2000c101904 */
[----:B------:R-:W-:-:S03]  /*67f0*/  LEA R15, R14, R15, 0x6 ;  /* 0x0000000f0e0f7211 */ /* 0x000fc600078e30ff */
[----:B------:R-:W-:Y:S04]  /*6800*/  STG.E desc[UR4][R20.64], R54 ;  /* 0x0000003614007986 */ /* 0x000fe8000c101904 */
[----:B------:R-:W-:Y:S01]  /*6810*/  STG.E desc[UR4][R20.64+0x80], R55 ;  /* 0x0000803714007986 */ /* 0x000fe2000c101904 */
[----:B0-----:R-:W-:-:S03]  /*6820*/  IMAD.WIDE R10, R13, 0x4, R2 ;  /* 0x000000040d0a7825 */ /* 0x001fc600078e0202 */
[----:B------:R-:W-:Y:S01]  /*6830*/  STG.E desc[UR4][R4.64], R56 ;  /* 0x0000003804007986 */ /* 0x000fe2000c101904 */
[----:B------:R-:W-:-:S03]  /*6840*/  IMAD.WIDE R12, R17, 0x4, R2 ;  /* 0x00000004110c7825 */ /* 0x000fc600078e0202 */
[----:B------:R0:W-:Y:S04]  /*6850*/  STG.E desc[UR4][R4.64+0x80], R57 ;  /* 0x0000803904007986 */ /* 0x0001e8000c101904 */
        /* <DEDUP_REMOVED lines=15> */
.L_x_300:
        /* <DEDUP_REMOVED lines=8> */
.L_x_314:
[----:B------:R-:W-:Y:S05]  /*69d0*/  BSYNC B1 ;  /* 0x0000000000017941 */ /* 0x000fea0003800000 */
.L_x_313:
        /* <DEDUP_REMOVED lines=8> */
[----:B------:R-:W-:-:S02]  /*6a60*/  MOV R90, 0xffffffff ;  /* 0xffffffff005a7802 */ /* 0x000fc40000000f00 */
[C---:B------:R-:W-:Y:S02]  /*6a70*/  IADD3 R93, PT, PT, R11.reuse, 0x2, RZ ;  /* 0x000000020b5d7810 */ /* 0x040fe40007ffe0ff */
[----:B0-----:R-:W-:-:S07]  /*6a80*/  IADD3 R91, PT, PT, R11, 0x3, RZ ;  /* 0x000000030b5b7810 */ /* 0x001fce0007ffe0ff */
[----:B-----5:R-:W-:Y:S05]  /*6a90*/  WARPSYNC.COLLECTIVE R90, `(.L_x_315) ;  /* 0x000000005a087348 */ /* 0x020fea0003c00000 */
[----:B------:R0:W1:Y:S02]  /*6aa0*/  SHFL.IDX P0, R96, R101, R92, R99 ;  /* 0x0000005c65607389 */ /* 0x0000640000000063 */
[----:B01---5:R-:W-:Y:S05]  /*6ab0*/  ENDCOLLECTIVE ;  /* 0x000000000000791b */ /* 0x023fea0003800000 */
.L_x_315:
[C---:B------:R-:W-:Y:S02]  /*6ac0*/  IADD3 R19, PT, PT, R11.reuse, 0x4, RZ ;  /* 0x000000040b137810 */ /* 0x040fe40007ffe0ff */
        /* <DEDUP_REMOVED lines=8> */
.L_x_316:
[----:B------:R-:W-:-:S05]  /*6b50*/  IMAD.WIDE R6, R7, 0x4, R2 ;  /* 0x0000000407067825 */ /* 0x000fca00078e0202 */
[----:B------:R0:W5:Y:S04]  /*6b60*/  LDG.E.CONSTANT R97, desc[UR4][R6.64] ;  /* 0x0000000406617981 */ /* 0x000168000c1e9900 */
[----:B------:R0:W5:Y:S01]  /*6b70*/  LDG.E.CONSTANT R94, desc[UR4][R6.64+0x80] ;  /* 0x00008004065e7981 */ /* 0x000162000c1e9900 */
[----:B------:R-:W-:Y:S02]  /*6b80*/  MOV R92, R91 ;  /* 0x0000005b005c7202 */ /* 0x000fe40000000f00 */
[----:B------:R-:W-:-:S07]  /*6b90*/  MOV R85, R96 ;  /* 0x0000006000557202 */ /* 0x000fce0000000f00 */
[----:B0----5:R-:W-:Y:S05]  /*6ba0*/  WARPSYNC.COLLECTIVE R90, `(.L_x_317) ;  /* 0x000000005a087348 */ /* 0x021fea0003c00000 */
[----:B------:R1:W2:Y:S02]  /*6bb0*/  SHFL.IDX P0, R96, R101, R92, R99 ;  /* 0x0000005c65607389 */ /* 0x0002a40000000063 */
[----:B012--5:R-:W-:Y:S05]  /*6bc0*/  ENDCOLLECTIVE ;  /* 0x000000000000791b */ /* 0x027fea0003800000 */
.L_x_317:
[----:B------:R-:W-:Y:S02]  /*6bd0*/  MOV R92, R19 ;  /* 0x00000013005c7202 */ /* 0x000fe40000000f00 */
[----:B------:R-:W-:-:S07]  /*6be0*/  MOV R83, R96 ;  /* 0x0000006000537202 */ /* 0x000fce0000000f00 */
[----:B------:R-:W-:Y:S05]  /*6bf0*/  WARPSYNC.COLLECTIVE R90, `(.L_x_318) ;  /* 0x000000005a087348 */ /* 0x000fea0003c00000 */
[----:B------:R0:W1:Y:S02]  /*6c00*/  SHFL.IDX P0, R96, R101, R92, R99 ;  /* 0x0000005c65607389 */ /* 0x0000640000000063 */
[----:B01----:R-:W-:Y:S05]  /*6c10*/  ENDCOLLECTIVE ;  /* 0x000000000000791b */ /* 0x003fea0003800000 */
.L_x_318:
[----:B------:R-:W-:Y:S02]  /*6c20*/  MOV R92, R17 ;  /* 0x00000011005c7202 */ /* 0x000fe40000000f00 */
[----:B------:R-:W-:-:S07]  /*6c30*/  MOV R19, R96 ;  /* 0x0000006000137202 */ /* 0x000fce0000000f00 */
[----:B------:R-:W-:Y:S05]  /*6c40*/  WARPSYNC.COLLECTIVE R90, `(.L_x_319) ;  /* 0x000000005a087348 */ /* 0x000fea0003c00000 */
[----:B------:R0:W1:Y:S02]  /*6c50*/  SHFL.IDX P0, R96, R101, R92, R99 ;  /* 0x0000005c65607389 */ /* 0x0000640000000063 */
[----:B01----:R-:W-:Y:S05]  /*6c60*/  ENDCOLLECTIVE ;  /* 0x000000000000791b */ /* 0x003fea0003800000 */
.L_x_319:
[----:B------:R-:W-:Y:S02]  /*6c70*/  MOV R92, R89 ;  /* 0x00000059005c7202 */ /* 0x000fe40000000f00 */
[----:B------:R-:W-:-:S07]  /*6c80*/  MOV R17, R96 ;  /* 0x0000006000117202 */ /* 0x000fce0000000f00 */
[----:B------:R-:W-:Y:S05]  /*6c90*/  WARPSYNC.COLLECTIVE R90, `(.L_x_320) ;  /* 0x000000005a087348 */ /* 0x000fea0003c00000 */
[----:B------:R0:W1:Y:S02]  /*6ca0*/  SHFL.IDX P0, R96, R101, R92, R99 ;  /* 0x0000005c65607389 */ /* 0x0000640000000063 */
[----:B01----:R-:W-:Y:S05]  /*6cb0*/  ENDCOLLECTIVE ;  /* 0x000000000000791b */ /* 0x003fea0003800000 */
.L_x_320:
[----:B------:R-:W-:Y:S02]  /*6cc0*/  MOV R92, R87 ;  /* 0x00000057005c7202 */ /* 0x000fe40000000f00 */
[----:B------:R-:W-:-:S07]  /*6cd0*/  MOV R15, R96 ;  /* 0x00000060000f7202 */ /* 0x000fce0000000f00 */
[----:B------:R-:W-:Y:S05]  /*6ce0*/  WARPSYNC.COLLECTIVE R90, `(.L_x_321) ;  /* 0x000000005a087348 */ /* 0x000fea0003c00000 */
[----:B------:R0:W1:Y:S02]  /*6cf0*/  SHFL.IDX P0, R96, R101, R92, R99 ;  /* 0x0000005c65607389 */ /* 0x0000640000000063 */
[----:B01----:R-:W-:Y:S05]  /*6d00*/  ENDCOLLECTIVE ;  /* 0x000000000000791b */ /* 0x003fea0003800000 */
.L_x_321:
[----:B------:R-:W-:Y:S02]  /*6d10*/  MOV R101, R27 ;  /* 0x0000001b00657202 */ /* 0x000fe40000000f00 */
[----:B------:R-:W-:Y:S02]  /*6d20*/  MOV R92, R11 ;  /* 0x0000000b005c7202 */ /* 0x000fe40000000f00 */
[----:B------:R-:W-:-:S07]  /*6d30*/  MOV R5, R96 ;  /* 0x0000006000057202 */ /* 0x000fce0000000f00 */
[----:B------:R-:W-:Y:S05]  /*6d40*/  WARPSYNC.COLLECTIVE R90, `(.L_x_322) ;  /* 0x000000005a087348 */ /* 0x000fea0003c00000 */
[----:B------:R0:W1:Y:S02]  /*6d50*/  SHFL.IDX P0, R96, R101, R92, R99 ;  /* 0x0000005c65607389 */ /* 0x0000640000000063 */
[----:B01----:R-:W-:Y:S05]  /*6d60*/  ENDCOLLECTIVE ;  /* 0x000000000000791b */ /* 0x003fea0003800000 */
.L_x_322:
[----:B------:R-:W-:Y:S01]  /*6d70*/  MOV R101, R26 ;  /* 0x0000001a00657202 */ /* 0x000fe20000000f00 */
[C---:B------:R-:W-:Y:S01]  /*6d80*/  FFMA R78, R96.reuse, R9, R78 ;  /* 0x00000009604e7223 */ /* 0x040fe2000000004e */
[----:B------:R-:W-:-:S07]  /*6d90*/  FFMA R77, R96, R88, R77 ;  /* 0x00000058604d7223 */ /* 0x000fce000000004d */
[----:B------:R-:W-:Y:S05]  /*6da0*/  WARPSYNC.COLLECTIVE R90, `(.L_x_323) ;  /* 0x000000005a087348 */ /* 0x000fea0003c00000 */
[----:B------:R0:W1:Y:S02]  /*6db0*/  SHFL.IDX P0, R96, R101, R92, R99 ;  /* 0x0000005c65607389 */ /* 0x0000640000000063 */
[----:B01----:R-:W-:Y:S05]  /*6dc0*/  ENDCOLLECTIVE ;  /* 0x000000000000791b */ /* 0x003fea0003800000 */
.L_x_323:
[----:B------:R-:W-:Y:S02]  /*6dd0*/  MOV R101, R25 ;  /* 0x0000001900657202 */ /* 0x000fe40000000f00 */
[----:B------:R-:W-:-:S07]  /*6de0*/  MOV R98, R96 ;  /* 0x0000006000627202 */ /* 0x000fce0000000f00 */
[----:B------:R-:W-:Y:S05]  /*6df0*/  WARPSYNC.COLLECTIVE R90, `(.L_x_324) ;  /* 0x000000005a087348 */ /* 0x000fea0003c00000 */
[----:B------:R0:W1:Y:S02]  /*6e00*/  SHFL.IDX P0, R96, R101, R92, R99 ;  /* 0x0000005c65607389 */ /* 0x0000640000000063 */
[----:B01----:R-:W-:Y:S05]  /*6e10*/  ENDCOLLECTIVE ;  /* 0x000000000000791b */ /* 0x003fea0003800000 */
.L_x_324:
        /* <DEDUP_REMOVED lines=8> */
.L_x_325:
[----:B------:R-:W-:Y:S02]  /*6ea0*/  MOV R101, R23 ;  /* 0x0000001700657202 */ /* 0x000fe40000000f00 */
[----:B------:R-:W-:-:S07]  /*6eb0*/  MOV R103, R96 ;  /* 0x0000006000677202 */ /* 0x000fce0000000f00 */
[----:B------:R-:W-:Y:S05]  /*6ec0*/  WARPSYNC.COLLECTIVE R90, `(.L_x_326) ;  /* 0x000000005a087348 */ /* 0x000fea0003c00000 */
[----:B------:R0:W1:Y:S02]  /*6ed0*/  SHFL.IDX P0, R96, R101, R92, R99 ;  /* 0x0000005c65607389 */ /* 0x0000640000000063 */
[----:B01----:R-:W-:Y:S05]  /*6ee0*/  ENDCOLLECTIVE ;  /* 0x000000000000791b */ /* 0x003fea0003800000 */
.L_x_326:
[-C--:B------:R-:W-:Y:S01]  /*6ef0*/  FFMA R32, R9, R103.reuse, R32 ;  /* 0x0000006709207223 */ /* 0x080fe20000000020 */
[----:B------:R-:W-:Y:S01]  /*6f00*/  FFMA R33, R88, R103, R33 ;  /* 0x0000006758217223 */ /* 0x000fe20000000021 */
[----:B------:R-:W-:Y:S02]  /*6f10*/  MOV R101, R22 ;  /* 0x0000001600657202 */ /* 0x000fe40000000f00 */
[----:B------:R-:W-:-:S07]  /*6f20*/  MOV R105, R96 ;  /* 0x0000006000697202 */ /* 0x000fce0000000f00 */
[----:B------:R-:W-:Y:S05]  /*6f30*/  WARPSYNC.COLLECTIVE R90, `(.L_x_327) ;  /* 0x000000005a087348 */ /* 0x000fea0003c00000 */
[----:B------:R0:W1:Y:S02]  /*6f40*/  SHFL.IDX P0, R96, R101, R92, R99 ;  /* 0x0000005c65607389 */ /* 0x0000640000000063 */
[----:B01----:R-:W-:Y:S05]  /*6f50*/  ENDCOLLECTIVE ;  /* 0x000000000000791b */ /* 0x003fea0003800000 */
.L_x_327:
[-C--:B------:R-:W-:Y:S01]  /*6f60*/  FFMA R34, R9, R105.reuse, R34 ;  /* 0x0000006909227223 */ /* 0x080fe20000000022 */
[----:B------:R-:W-:Y:S01]  /*6f70*/  FFMA R35, R88, R105, R35 ;  /* 0x0000006958237223 */ /* 0x000fe20000000023 */
[----:B------:R-:W-:Y:S02]  /*6f80*/  MOV R101, R21 ;  /* 0x0000001500657202 */ /* 0x000fe40000000f00 */
[----:B------:R-:W-:-:S07]  /*6f90*/  MOV R107, R96 ;  /* 0x00000060006b7202 */ /* 0x000fce0000000f00 */
[----:B------:R-:W-:Y:S05]  /*6fa0*/  WARPSYNC.COLLECTIVE R90, `(.L_x_328) ;  /* 0x000000005a087348 */ /* 0x000fea0003c00000 */
[----:B------:R0:W1:Y:S02]  /*6fb0*/  SHFL.IDX P0, R96, R101, R92, R99 ;  /* 0x0000005c65607389 */ /* 0x0000640000000063 */
[----:B01----:R-:W-:Y:S05]  /*6fc0*/  ENDCOLLECTIVE ;  /* 0x000000000000791b */ /* 0x003fea0003800000 */
.L_x_328:
[-C--:B------:R-:W-:Y:S01]  /*6fd0*/  FFMA R36, R9, R107.reuse, R36 ;  /* 0x0000006b09247223 */ /* 0x080fe20000000024 */
[----:B------:R-:W-:Y:S01]  /*6fe0*/  FFMA R37, R88, R107, R37 ;  /* 0x0000006b58257223 */ /* 0x000fe20000000025 */
[----:B------:R-:W-:Y:S02]  /*6ff0*/  MOV R101, R20 ;  /* 0x0000001400657202 */ /* 0x000fe40000000f00 */
[----:B------:R-:W-:-:S07]  /*7000*/  MOV R109, R96 ;  /* 0x00000060006d7202 */ /* 0x000fce0000000f00 */
[----:B------:R-:W-:Y:S05]  /*7010*/  WARPSYNC.COLLECTIVE R90, `(.L_x_329) ;  /* 0x000000005a087348 */ /* 0x000fea0003c00000 */
[----:B------:R0:W1:Y:S02]  /*7020*/  SHFL.IDX P0, R96, R101, R92, R99 ;  /* 0x0000005c65607389 */ /* 0x0000640000000063 */
[----:B01----:R-:W-:Y:S05]  /*7030*/  ENDCOLLECTIVE ;  /* 0x000000000000791b */ /* 0x003fea0003800000 */
.L_x_329:
[-C--:B------:R-:W-:Y:S01]  /*7040*/  FFMA R38, R9, R109.reuse, R38 ;  /* 0x0000006d09267223 */ /* 0x080fe20000000026 */
[----:B------:R-:W-:Y:S01]  /*7050*/  FFMA R39, R88, R109, R39 ;  /* 0x0000006d58277223 */ /* 0x000fe20000000027 */
[----:B------:R-:W-:Y:S02]  /*7060*/  MOV R101, R0 ;  /* 0x0000000000657202 */ /* 0x000fe40000000f00 */
[----:B------:R-:W-:-:S07]  /*7070*/  MOV R111, R96 ;  /* 0x00000060006f7202 */ /* 0x000fce0000000f00 */
[----:B------:R-:W-:Y:S05]  /*7080*/  WARPSYNC.COLLECTIVE R90, `(.L_x_330) ;  /* 0x000000005a087348 */ /* 0x000fea0003c00000 */
[----:B------:R0:W1:Y:S02]  /*7090*/  SHFL.IDX P0, R96, R101, R92, R99 ;  /* 0x0000005c65607389 */ /* 0x0000640000000063 */
[----:B01----:R-:W-:Y:S05]  /*70a0*/  ENDCOLLECTIVE ;  /* 0x000000000000791b */ /* 0x003fea0003800000 */
.L_x_330:
        /* <DEDUP_REMOVED lines=8> */
.L_x_331:
[----:B------:R-:W-:Y:S02]  /*7130*/  MOV R101, R79 ;  /* 0x0000004f00657202 */ /* 0x000fe40000000f00 */
[----:B------:R-:W-:-:S07]  /*7140*/  MOV R75, R96 ;  /* 0x00000060004b7202 */ /* 0x000fce0000000f00 */
[----:B------:R-:W-:Y:S05]  /*7150*/  WARPSYNC.COLLECTIVE R90, `(.L_x_332) ;  /* 0x000000005a087348 */ /* 0x000fea0003c00000 */
[----:B------:R0:W1:Y:S02]  /*7160*/  SHFL.IDX P0, R96, R101, R92, R99 ;  /* 0x0000005c65607389 */ /* 0x0000640000000063 */
[----:B01----:R-:W-:Y:S05]  /*7170*/  ENDCOLLECTIVE ;  /* 0x000000000000791b */ /* 0x003fea0003800000 */
.L_x_332:
[-C--:B------:R-:W-:Y:S01]  /*7180*/  FFMA R44, R9, R75.reuse, R44 ;  /* 0x0000004b092c7223 */ /* 0x080fe2000000002c */
[----:B------:R-:W-:Y:S01]  /*7190*/  FFMA R45, R88, R75, R45 ;  /* 0x0000004b582d7223 */ /* 0x000fe2000000002d */
[----:B------:R-:W-:Y:S02]  /*71a0*/  MOV R101, R80 ;  /* 0x0000005000657202 */ /* 0x000fe40000000f00 */
[----:B------:R-:W-:-:S07]  /*71b0*/  MOV R103, R96 ;  /* 0x0000006000677202 */ /* 0x000fce0000000f00 */
[----:B------:R-:W-:Y:S05]  /*71c0*/  WARPSYNC.COLLECTIVE R90, `(.L_x_333) ;  /* 0x000000005a087348 */ /* 0x000fea0003c00000 */
[----:B------:R0:W1:Y:S02]  /*71d0*/  SHFL.IDX P0, R96, R101, R92, R99 ;  /* 0x0000005c65607389 */ /* 0x0000640000000063 */
[----:B01----:R-:W-:Y:S05]  /*71e0*/  ENDCOLLECTIVE ;  /* 0x000000000000791b */ /* 0x003fea0003800000 */
.L_x_333:
[-C--:B------:R-:W-:Y:S01]  /*71f0*/  FFMA R46, R9, R103.reuse, R46 ;  /* 0x00000067092e7223 */ /* 0x080fe2000000002e */
[----:B------:R-:W-:Y:S01]  /*7200*/  FFMA R47, R88, R103, R47 ;  /* 0x00000067582f7223 */ /* 0x000fe2000000002f */
[----:B------:R-:W-:Y:S02]  /*7210*/  MOV R101, R81 ;  /* 0x0000005100657202 */ /* 0x000fe40000000f00 */
[----:B------:R-:W-:-:S07]  /*7220*/  MOV R105, R96 ;  /* 0x0000006000697202 */ /* 0x000fce0000000f00 */
[----:B------:R-:W-:Y:S05]  /*7230*/  WARPSYNC.COLLECTIVE R90, `(.L_x_334) ;  /* 0x000000005a087348 */ /* 0x000fea0003c00000 */
[----:B------:R0:W1:Y:S02]  /*7240*/  SHFL.IDX P0, R96, R101, R92, R99 ;  /* 0x0000005c65607389 */ /* 0x0000640000000063 */
[----:B01----:R-:W-:Y:S05]  /*7250*/  ENDCOLLECTIVE ;  /* 0x000000000000791b */ /* 0x003fea0003800000 */
.L_x_334:
[-C--:B------:R-:W-:Y:S01]  /*7260*/  FFMA R48, R9, R105.reuse, R48 ;  /* 0x0000006909307223 */ /* 0x080fe20000000030 */
[----:B------:R-:W-:Y:S01]  /*7270*/  FFMA R49, R88, R105, R49 ;  /* 0x0000006958317223 */ /* 0x000fe20000000031 */
[----:B------:R-:W-:Y:S02]  /*7280*/  MOV R101, R12 ;  /* 0x0000000c00657202 */ /* 0x000fe40000000f00 */
[----:B------:R-:W-:-:S07]  /*7290*/  MOV R107, R96 ;  /* 0x00000060006b7202 */ /* 0x000fce0000000f00 */
[----:B------:R-:W-:Y:S05]  /*72a0*/  WARPSYNC.COLLECTIVE R90, `(.L_x_335) ;  /* 0x000000005a087348 */ /* 0x000fea0003c00000 */
[----:B------:R0:W1:Y:S02]  /*72b0*/  SHFL.IDX P0, R96, R101, R92, R99 ;  /* 0x0000005c65607389 */ /* 0x0000640000000063 */
[----:B01----:R-:W-:Y:S05]  /*72c0*/  ENDCOLLECTIVE ;  /* 0x000000000000791b */ /* 0x003fea0003800000 */
.L_x_335:
[-C--:B------:R-:W-:Y:S01]  /*72d0*/  FFMA R50, R9, R107.reuse, R50 ;  /* 0x0000006b09327223 */ /* 0x080fe20000000032 */
[----:B------:R-:W-:Y:S01]  /*72e0*/  FFMA R51, R88, R107, R51 ;  /* 0x0000006b58337223 */ /* 0x000fe20000000033 */
[----:B------:R-:W-:Y:S02]  /*72f0*/  MOV R101, R14 ;  /* 0x0000000e00657202 */ /* 0x000fe40000000f00 */
[----:B------:R-:W-:-:S07]  /*7300*/  MOV R109, R96 ;  /* 0x00000060006d7202 */ /* 0x000fce0000000f00 */
[----:B------:R-:W-:Y:S05]  /*7310*/  WARPSYNC.COLLECTIVE R90, `(.L_x_336) ;  /* 0x000000005a087348 */ /* 0x000fea0003c00000 */
[----:B------:R0:W1:Y:S02]  /*7320*/  SHFL.IDX P0, R96, R101, R92, R99 ;  /* 0x0000005c65607389 */ /* 0x0000640000000063 */
[----:B01----:R-:W-:Y:S05]  /*7330*/  ENDCOLLECTIVE ;  /* 0x000000000000791b */ /* 0x003fea0003800000 */
.L_x_336:
[-C--:B------:R-:W-:Y:S01]  /*7340*/  FFMA R52, R9, R109.reuse, R52 ;  /* 0x0000006d09347223 */ /* 0x080fe20000000034 */
[----:B------:R-:W-:Y:S01]  /*7350*/  FFMA R53, R88, R109, R53 ;  /* 0x0000006d58357223 */ /* 0x000fe20000000035 */
[----:B------:R-:W-:Y:S02]  /*7360*/  MOV R101, R16 ;  /* 0x0000001000657202 */ /* 0x000fe40000000f00 */
[----:B------:R-:W-:-:S07]  /*7370*/  MOV R111, R96 ;  /* 0x00000060006f7202 */ /* 0x000fce0000000f00 */
[----:B------:R-:W-:Y:S05]  /*7380*/  WARPSYNC.COLLECTIVE R90, `(.L_x_337) ;  /* 0x000000005a087348 */ /* 0x000fea0003c00000 */
[----:B------:R0:W1:Y:S02]  /*7390*/  SHFL.IDX P0, R96, R101, R92, R99 ;  /* 0x0000005c65607389 */ /* 0x0000640000000063 */
[----:B01----:R-:W-:Y:S05]  /*73a0*/  ENDCOLLECTIVE ;  /* 0x000000000000791b */ /* 0x003fea0003800000 */
.L_x_337:
        /* <DEDUP_REMOVED lines=8> */
.L_x_338:
[----:B------:R-:W-:Y:S02]  /*7430*/  MOV R101, R13 ;  /* 0x0000000d00657202 */ /* 0x000fe40000000f00 */
[----:B------:R-:W-:-:S07]  /*7440*/  MOV R75, R96 ;  /* 0x00000060004b7202 */ /* 0x000fce0000000f00 */
[----:B------:R-:W-:Y:S05]  /*7450*/  WARPSYNC.COLLECTIVE R90, `(.L_x_339) ;  /* 0x000000005a087348 */ /* 0x000fea0003c00000 */
[----:B------:R0:W1:Y:S02]  /*7460*/  SHFL.IDX P0, R96, R101, R92, R99 ;  /* 0x0000005c65607389 */ /* 0x0000640000000063 */
[----:B01----:R-:W-:Y:S05]  /*7470*/  ENDCOLLECTIVE ;  /* 0x000000000000791b */ /* 0x003fea0003800000 */
.L_x_339:
[-C--:B------:R-:W-:Y:S01]  /*7480*/  FFMA R58, R9, R75.reuse, R58 ;  /* 0x0000004b093a7223 */ /* 0x080fe2000000003a */
[----:B------:R-:W-:Y:S01]  /*7490*/  FFMA R59, R88, R75, R59 ;  /* 0x0000004b583b7223 */ /* 0x000fe2000000003b */
[----:B------:R-:W-:Y:S02]  /*74a0*/  MOV R101, R82 ;  /* 0x0000005200657202 */ /* 0x000fe40000000f00 */
[----:B------:R-:W-:-:S07]  /*74b0*/  MOV R103, R96 ;  /* 0x0000006000677202 */ /* 0x000fce0000000f00 */
[----:B------:R-:W-:Y:S05]  /*74c0*/  WARPSYNC.COLLECTIVE R90, `(.L_x_340) ;  /* 0x000000005a087348 */ /* 0x000fea0003c00000 */
[----:B------:R0:W1:Y:S02]  /*74d0*/  SHFL.IDX P0, R96, R101, R92, R99 ;  /* 0x0000005c65607389 */ /* 0x0000640000000063 */
[----:B01----:R-:W-:Y:S05]  /*74e0*/  ENDCOLLECTIVE ;  /* 0x000000000000791b */ /* 0x003fea0003800000 */
.L_x_340:
[-C--:B------:R-:W-:Y:S01]  /*74f0*/  FFMA R60, R9, R103.reuse, R60 ;  /* 0x00000067093c7223 */ /* 0x080fe2000000003c */
[----:B------:R-:W-:Y:S01]  /*7500*/  FFMA R61, R88, R103, R61 ;  /* 0x00000067583d7223 */ /* 0x000fe2000000003d */
[----:B------:R-:W-:Y:S02]  /*7510*/  MOV R101, R8 ;  /* 0x0000000800657202 */ /* 0x000fe40000000f00 */
[----:B------:R-:W-:-:S07]  /*7520*/  MOV R105, R96 ;  /* 0x0000006000697202 */ /* 0x000fce0000000f00 */
[----:B------:R-:W-:Y:S05]  /*7530*/  WARPSYNC.COLLECTIVE R90, `(.L_x_341) ;  /* 0x000000005a087348 */ /* 0x000fea0003c00000 */
[----:B------:R0:W1:Y:S02]  /*7540*/  SHFL.IDX P0, R96, R101, R92, R99 ;  /* 0x0000005c65607389 */ /* 0x0000640000000063 */
[----:B01----:R-:W-:Y:S05]  /*7550*/  ENDCOLLECTIVE ;  /* 0x000000000000791b */ /* 0x003fea0003800000 */
.L_x_341:
[-C--:B------:R-:W-:Y:S01]  /*7560*/  FFMA R62, R9, R105.reuse, R62 ;  /* 0x00000069093e7223 */ /* 0x080fe2000000003e */
[----:B------:R-:W-:Y:S01]  /*7570*/  FFMA R63, R88, R105, R63 ;  /* 0x00000069583f7223 */ /* 0x000fe2000000003f */
[----:B------:R-:W-:Y:S02]  /*7580*/  MOV R101, R10 ;  /* 0x0000000a00657202 */ /* 0x000fe40000000f00 */
[----:B------:R-:W-:-:S07]  /*7590*/  MOV R107, R96 ;  /* 0x00000060006b7202 */ /* 0x000fce0000000f00 */
[----:B------:R-:W-:Y:S05]  /*75a0*/  WARPSYNC.COLLECTIVE R90, `(.L_x_342) ;  /* 0x000000005a087348 */ /* 0x000fea0003c00000 */
[----:B------:R0:W1:Y:S02]  /*75b0*/  SHFL.IDX P0, R96, R101, R92, R99 ;  /* 0x0000005c65607389 */ /* 0x0000640000000063 */
[----:B01----:R-:W-:Y:S05]  /*75c0*/  ENDCOLLECTIVE ;  /* 0x000000000000791b */ /* 0x003fea0003800000 */
.L_x_342:
[-C--:B------:R-:W-:Y:S01]  /*75d0*/  FFMA R64, R9, R107.reuse, R64 ;  /* 0x0000006b09407223 */ /* 0x080fe20000000040 */
[----:B------:R-:W-:Y:S01]  /*75e0*/  FFMA R65, R88, R107, R65 ;  /* 0x0000006b58417223 */ /* 0x000fe20000000041 */
[----:B------:R-:W-:Y:S02]  /*75f0*/  MOV R101, R86 ;  /* 0x0000005600657202 */ /* 0x000fe40000000f00 */
[----:B------:R-:W-:-:S07]  /*7600*/  MOV R109, R96 ;  /* 0x00000060006d7202 */ /* 0x000fce0000000f00 */
[----:B------:R-:W-:Y:S05]  /*7610*/  WARPSYNC.COLLECTIVE R90, `(.L_x_343) ;  /* 0x000000005a087348 */ /* 0x000fea0003c00000 */
[----:B------:R0:W1:Y:S02]  /*7620*/  SHFL.IDX P0, R96, R101, R92, R99 ;  /* 0x0000005c65607389 */ /* 0x0000640000000063 */
[----:B01----:R-:W-:Y:S05]  /*7630*/  ENDCOLLECTIVE ;  /* 0x000000000000791b */ /* 0x003fea0003800000 */
.L_x_343:
        /* <DEDUP_REMOVED lines=8> */
.L_x_344:
[-C--:B------:R-:W-:Y:S01]  /*76c0*/  FFMA R68, R9, R111.reuse, R68 ;  /* 0x0000006f09447223 */ /* 0x080fe20000000044 */
[----:B------:R-:W-:Y:S01]  /*76d0*/  FFMA R69, R88, R111, R69 ;  /* 0x0000006f58457223 */ /* 0x000fe20000000045 */
[----:B------:R-:W-:Y:S02]  /*76e0*/  MOV R101, R26 ;  /* 0x0000001a00657202 */ /* 0x000fe40000000f00 */
[----:B------:R-:W-:-:S07]  /*76f0*/  MOV R113, R96 ;  /* 0x0000006000717202 */ /* 0x000fce0000000f00 */
[----:B------:R-:W-:Y:S05]  /*7700*/  WARPSYNC.COLLECTIVE R90, `(.L_x_345) ;  /* 0x000000005a087348 */ /* 0x000fea0003c00000 */
[----:B------:R0:W1:Y:S02]  /*7710*/  SHFL.IDX P0, R96, R101, R92, R99 ;  /* 0x0000005c65607389 */ /* 0x0000640000000063 */
[----:B01----:R-:W-:Y:S05]  /*7720*/  ENDCOLLECTIVE ;  /* 0x000000000000791b */ /* 0x003fea0003800000 */
.L_x_345:
[----:B------:R-:W-:Y:S01]  /*7730*/  MOV R101, R25 ;  /* 0x0000001900657202 */ /* 0x000fe20000000f00 */
[-C--:B------:R-:W-:Y:S01]  /*7740*/  FFMA R4, R97, R96.reuse, R4 ;  /* 0x0000006061047223 */ /* 0x080fe20000000004 */
[----:B------:R-:W-:-:S07]  /*7750*/  FFMA R29, R94, R96, R29 ;  /* 0x000000605e1d7223 */ /* 0x000fce000000001d */
[----:B------:R-:W-:Y:S05]  /*7760*/  WARPSYNC.COLLECTIVE R90, `(.L_x_346) ;  /* 0x000000005a087348 */ /* 0x000fea0003c00000 */
[----:B------:R0:W1:Y:S02]  /*7770*/  SHFL.IDX P0, R96, R101, R92, R99 ;  /* 0x0000005c65607389 */ /* 0x0000640000000063 */
[----:B01----:R-:W-:Y:S05]  /*7780*/  ENDCOLLECTIVE ;  /* 0x000000000000791b */ /* 0x003fea0003800000 */
.L_x_346:
[----:B------:R-:W-:Y:S02]  /*7790*/  MOV R101, R24 ;  /* 0x0000001800657202 */ /* 0x000fe40000000f00 */
[----:B------:R-:W-:-:S07]  /*77a0*/  MOV R7, R96 ;  /* 0x0000006000077202 */ /* 0x000fce0000000f00 */
[----:B------:R-:W-:Y:S05]  /*77b0*/  WARPSYNC.COLLECTIVE R90, `(.L_x_347) ;  /* 0x000000005a087348 */ /* 0x000fea0003c00000 */
[----:B------:R0:W1:Y:S02]  /*77c0*/  SHFL.IDX P0, R96, R101, R92, R99 ;  /* 0x0000005c65607389 */ /* 0x0000640000000063 */
[----:B01----:R-:W-:Y:S05]  /*77d0*/  ENDCOLLECTIVE ;  /* 0x000000000000791b */ /* 0x003fea0003800000 */
.L_x_347:
[----:B------:R-:W-:Y:S02]  /*77e0*/  MOV R101, R23 ;  /* 0x0000001700657202 */ /* 0x000fe40000000f00 */
[----:B------:R-:W-:-:S07]  /*77f0*/  MOV R9, R96 ;  /* 0x0000006000097202 */ /* 0x000fce0000000f00 */
[----:B------:R-:W-:Y:S05]  /*7800*/  WARPSYNC.COLLECTIVE R90, `(.L_x_348) ;  /* 0x000000005a087348 */ /* 0x000fea0003c00000 */
[----:B------:R0:W1:Y:S02]  /*7810*/  SHFL.IDX P0, R96, R101, R92, R99 ;  /* 0x0000005c65607389 */ /* 0x0000640000000063 */
[----:B01----:R-:W-:Y:S05]  /*7820*/  ENDCOLLECTIVE ;  /* 0x000000000000791b */ /* 0x003fea0003800000 */
.L_x_348:
[----:B------:R-:W-:Y:S02]  /*7830*/  MOV R101, R22 ;  /* 0x0000001600657202 */ /* 0x000fe40000000f00 */
[----:B------:R-:W-:-:S07]  /*7840*/  MOV R75, R96 ;  /* 0x00000060004b7202 */ /* 0x000fce0000000f00 */
[----:B------:R-:W-:Y:S05]  /*7850*/  WARPSYNC.COLLECTIVE R90, `(.L_x_349) ;  /* 0x000000005a087348 */ /* 0x000fea0003c00000 */
[----:B------:R0:W1:Y:S02]  /*7860*/  SHFL.IDX P0, R96, R101, R92, R99 ;  /* 0x0000005c65607389 */ /* 0x0000640000000063 */
[----:B01----:R-:W-:Y:S05]  /*7870*/  ENDCOLLECTIVE ;  /* 0x000000000000791b */ /* 0x003fea0003800000 */
.L_x_349:
[----:B------:R-:W-:Y:S02]  /*7880*/  MOV R101, R21 ;  /* 0x0000001500657202 */ /* 0x000fe40000000f00 */
[----:B------:R-:W-:-:S07]  /*7890*/  MOV R103, R96 ;  /* 0x0000006000677202 */ /* 0x000fce0000000f00 */
[----:B------:R-:W-:Y:S05]  /*78a0*/  WARPSYNC.COLLECTIVE R90, `(.L_x_350) ;  /* 0x000000005a087348 */ /* 0x000fea0003c00000 */
[----:B------:R0:W1:Y:S02]  /*78b0*/  SHFL.IDX P0, R96, R101, R92, R99 ;  /* 0x0000005c65607389 */ /* 0x0000640000000063 */
[----:B01----:R-:W-:Y:S05]  /*78c0*/  ENDCOLLECTIVE ;  /* 0x000000000000791b */ /* 0x003fea0003800000 */
.L_x_350:
[----:B------:R-:W-:Y:S02]  /*78d0*/  MOV R101, R20 ;  /* 0x0000001400657202 */ /* 0x000fe40000000f00 */
[----:B------:R-:W-:-:S07]  /*78e0*/  MOV R105, R96 ;  /* 0x0000006000697202 */ /* 0x000fce0000000f00 */
[----:B------:R-:W-:Y:S05]  /*78f0*/  WARPSYNC.COLLECTIVE R90, `(.L_x_351) ;  /* 0x000000005a087348 */ /* 0x000fea0003c00000 */
[----:B------:R0:W1:Y:S02]  /*7900*/  SHFL.IDX P0, R96, R101, R92, R99 ;  /* 0x0000005c65607389 */ /* 0x0000640000000063 */
[----:B01----:R-:W-:Y:S05]  /*7910*/  ENDCOLLECTIVE ;  /* 0x000000000000791b */ /* 0x003fea0003800000 */
.L_x_351:
[----:B------:R-:W-:Y:S02]  /*7920*/  MOV R101, R0 ;  /* 0x0000000000657202 */ /* 0x000fe40000000f00 */
[----:B------:R-:W-:-:S07]  /*7930*/  MOV R107, R96 ;  /* 0x00000060006b7202 */ /* 0x000fce0000000f00 */
[----:B------:R-:W-:Y:S05]  /*7940*/  WARPSYNC.COLLECTIVE R90, `(.L_x_352) ;  /* 0x000000005a087348 */ /* 0x000fea0003c00000 */
[----:B------:R0:W1:Y:S02]  /*7950*/  SHFL.IDX P0, R96, R101, R92, R99 ;  /* 0x0000005c65607389 */ /* 0x0000640000000063 */
[----:B01----:R-:W-:Y:S05]  /*7960*/  ENDCOLLECTIVE ;  /* 0x000000000000791b */ /* 0x003fea0003800000 */
.L_x_352:
[----:B------:R-:W-:Y:S02]  /*7970*/  MOV R101, R76 ;  /* 0x0000004c00657202 */ /* 0x000fe40000000f00 */
[----:B------:R-:W-:-:S07]  /*7980*/  MOV R109, R96 ;  /* 0x00000060006d7202 */ /* 0x000fce0000000f00 */
[----:B------:R-:W-:Y:S05]  /*7990*/  WARPSYNC.COLLECTIVE R90, `(.L_x_353) ;  /* 0x000000005a087348 */ /* 0x000fea0003c00000 */
[----:B------:R0:W1:Y:S02]  /*79a0*/  SHFL.IDX P0, R96, R101, R92, R99 ;  /* 0x0000005c65607389 */ /* 0x0000640000000063 */
[----:B01----:R-:W-:Y:S05]  /*79b0*/  ENDCOLLECTIVE ;  /* 0x000000000000791b */ /* 0x003fea0003800000 */
.L_x_353:
[----:B------:R-:W-:Y:S02]  /*79c0*/  MOV R101, R79 ;  /* 0x0000004f00657202 */ /* 0x000fe40000000f00 */
[----:B------:R-:W-:-:S07]  /*79d0*/  MOV R111, R96 ;  /* 0x00000060006f7202 */ /* 0x000fce0000000f00 */
[----:B------:R-:W-:Y:S05]  /*79e0*/  WARPSYNC.COLLECTIVE R90, `(.L_x_354) ;  /* 0x000000005a087348 */ /* 0x000fea0003c00000 */
[----:B------:R0:W1:Y:S02]  /*79f0*/  SHFL.IDX P0, R96, R101, R92, R99 ;  /* 0x0000005c65607389 */ /* 0x0000640000000063 */
[----:B01----:R-:W-:Y:S05]  /*7a00*/  ENDCOLLECTIVE ;  /* 0x000000000000791b */ /* 0x003fea0003800000 */
.L_x_354:
[C---:B------:R-:W-:Y:S01]  /*7a10*/  FFMA R78, R113.reuse, R97, R78 ;  /* 0x00000061714e7223 */ /* 0x040fe2000000004e */
[----:B------:R-:W-:Y:S01]  /*7a20*/  FFMA R77, R113, R94, R77 ;  /* 0x0000005e714d7223 */ /* 0x000fe2000000004d */
[----:B------:R-:W-:Y:S02]  /*7a30*/  MOV R101, R80 ;  /* 0x0000005000657202 */ /* 0x000fe40000000f00 */
[----:B------:R-:W-:-:S07]  /*7a40*/  MOV R113, R96 ;  /* 0x0000006000717202 */ /* 0x000fce0000000f00 */
[----:B------:R-:W-:Y:S05]  /*7a50*/  WARPSYNC.COLLECTIVE R90, `(.L_x_355) ;  /* 0x000000005a087348 */ /* 0x000fea0003c00000 */
[----:B------:R0:W1:Y:S02]  /*7a60*/  SHFL.IDX P0, R96, R101, R92, R99 ;  /* 0x0000005c65607389 */ /* 0x0000640000000063 */
[----:B01----:R-:W-:Y:S05]  /*7a70*/  ENDCOLLECTIVE ;  /* 0x000000000000791b */ /* 0x003fea0003800000 */
.L_x_355:
[----:B------:R-:W-:Y:S02]  /*7a80*/  MOV R101, R81 ;  /* 0x0000005100657202 */ /* 0x000fe40000000f00 */
[----:B------:R-:W-:-:S07]  /*7a90*/  MOV R6, R96 ;  /* 0x0000006000067202 */ /* 0x000fce0000000f00 */
[----:B------:R-:W-:Y:S05]  /*7aa0*/  WARPSYNC.COLLECTIVE R90, `(.L_x_356) ;  /* 0x000000005a087348 */ /* 0x000fea0003c00000 */
[----:B------:R0:W1:Y:S02]  /*7ab0*/  SHFL.IDX P0, R96, R101, R92, R99 ;  /* 0x0000005c65607389 */ /* 0x0000640000000063 */
[----:B01----:R-:W-:Y:S05]  /*7ac0*/  ENDCOLLECTIVE ;  /* 0x000000000000791b */ /* 0x003fea0003800000 */
.L_x_356:
[-C--:B------:R-:W-:Y:S01]  /*7ad0*/  FFMA R30, R97, R7.reuse, R30 ;  /* 0x00000007611e7223 */ /* 0x080fe2000000001e */
[----:B------:R-:W-:Y:S01]  /*7ae0*/  FFMA R31, R94, R7, R31 ;  /* 0x000000075e1f7223 */ /* 0x000fe2000000001f */
[----:B------:R-:W-:Y:S02]  /*7af0*/  MOV R101, R12 ;  /* 0x0000000c00657202 */ /* 0x000fe40000000f00 */
[----:B------:R-:W-:-:S07]  /*7b00*/  MOV R7, R96 ;  /* 0x0000006000077202 */ /* 0x000fce0000000f00 */
[----:B------:R-:W-:Y:S05]  /*7b10*/  WARPSYNC.COLLECTIVE R90, `(.L_x_357) ;  /* 0x000000005a087348 */ /* 0x000fea0003c00000 */
[----:B------:R0:W1:Y:S02]  /*7b20*/  SHFL.IDX P0, R96, R101, R92, R99 ;  /* 0x0000005c65607389 */ /* 0x0000640000000063 */
[----:B01----:R-:W-:Y:S05]  /*7b30*/  ENDCOLLECTIVE ;  /* 0x000000000000791b */ /* 0x003fea0003800000 */
.L_x_357:
[CC--:B------:R-:W-:Y:S01]  /*7b40*/  FFMA R32, R97.reuse, R9.reuse, R32 ;  /* 0x0000000961207223 */ /* 0x0c0fe20000000020 */
[C---:B------:R-:W-:Y:S01]  /*7b50*/  FFMA R33, R94.reuse, R9, R33 ;  /* 0x000000095e217223 */ /* 0x040fe20000000021 */
[CC--:B------:R-:W-:Y:S01]  /*7b60*/  FFMA R48, R97.reuse, R6.reuse, R48 ;  /* 0x0000000661307223 */ /* 0x0c0fe20000000030 */
[C---:B------:R-:W-:Y:S01]  /*7b70*/  FFMA R49, R94.reuse, R6, R49 ;  /* 0x000000065e317223 */ /* 0x040fe20000000031 */
[-C--:B------:R-:W-:Y:S01]  /*7b80*/  FFMA R50, R97, R7.reuse, R50 ;  /* 0x0000000761327223 */ /* 0x080fe20000000032 */
[----:B------:R-:W-:Y:S01]  /*7b90*/  FFMA R51, R94, R7, R51 ;  /* 0x000000075e337223 */ /* 0x000fe20000000033 */
[----:B------:R-:W-:-:S05]  /*7ba0*/  IMAD.WIDE R6, R85, 0x4, R2 ;  /* 0x0000000455067825 */ /* 0x000fca00078e0202 */
[----:B------:R0:W5:Y:S01]  /*7bb0*/  LDG.E.CONSTANT R88, desc[UR4][R6.64+0x80] ;  /* 0x0000800406587981 */ /* 0x000162000c1e9900 */
[----:B------:R-:W-:-:S05]  /*7bc0*/  MOV R9, R96 ;  /* 0x0000006000097202 */ /* 0x000fca0000000f00 */
[-C--:B------:R-:W-:Y:S01]  /*7bd0*/  FFMA R52, R97, R9.reuse, R52 ;  /* 0x0000000961347223 */ /* 0x080fe20000000034 */
[----:B------:R-:W-:Y:S02]  /*7be0*/  FFMA R53, R94, R9, R53 ;  /* 0x000000095e357223 */ /* 0x000fe40000000035 */
[----:B------:R0:W5:Y:S01]  /*7bf0*/  LDG.E.CONSTANT R9, desc[UR4][R6.64] ;  /* 0x0000000406097981 */ /* 0x000162000c1e9900 */
[----:B------:R-:W-:-:S07]  /*7c00*/  MOV R101, R14 ;  /* 0x0000000e00657202 */ /* 0x000fce0000000f00 */
[----:B0----5:R-:W-:Y:S05]  /*7c10*/  WARPSYNC.COLLECTIVE R90, `(.L_x_358) ;  /* 0x000000005a087348 */ /* 0x021fea0003c00000 */
[----:B------:R1:W2:Y:S02]  /*7c20*/  SHFL.IDX P0, R96, R101, R92, R99 ;  /* 0x0000005c65607389 */ /* 0x0002a40000000063 */
[----:B012--5:R-:W-:Y:S05]  /*7c30*/  ENDCOLLECTIVE ;  /* 0x000000000000791b */ /* 0x027fea0003800000 */
.L_x_358:
[-C--:B------:R-:W-:Y:S01]  /*7c40*/  FFMA R34, R97, R75.reuse, R34 ;  /* 0x0000004b61227223 */ /* 0x080fe20000000022 */
[----:B------:R-:W-:Y:S01]  /*7c50*/  FFMA R35, R94, R75, R35 ;  /* 0x0000004b5e237223 */ /* 0x000fe20000000023 */
[----:B------:R-:W-:Y:S02]  /*7c60*/  MOV R101, R16 ;  /* 0x0000001000657202 */ /* 0x000fe40000000f00 */
[----:B------:R-:W-:-:S07]  /*7c70*/  MOV R75, R96 ;  /* 0x00000060004b7202 */ /* 0x000fce0000000f00 */
[----:B------:R-:W-:Y:S05]  /*7c80*/  WARPSYNC.COLLECTIVE R90, `(.L_x_359) ;  /* 0x000000005a087348 */ /* 0x000fea0003c00000 */
[----:B------:R0:W1:Y:S02]  /*7c90*/  SHFL.IDX P0, R96, R101, R92, R99 ;  /* 0x0000005c65607389 */ /* 0x0000640000000063 */
[----:B01----:R-:W-:Y:S05]  /*7ca0*/  ENDCOLLECTIVE ;  /* 0x000000000000791b */ /* 0x003fea0003800000 */
.L_x_359:
[----:B------:R-:W-:Y:S02]  /*7cb0*/  MOV R101, R18 ;  /* 0x0000001200657202 */ /* 0x000fe40000000f00 */
[----:B------:R-:W-:-:S07]  /*7cc0*/  MOV R98, R96 ;  /* 0x0000006000627202 */ /* 0x000fce0000000f00 */
[----:B------:R-:W-:Y:S05]  /*7cd0*/  WARPSYNC.COLLECTIVE R90, `(.L_x_360) ;  /* 0x000000005a087348 */ /* 0x000fea0003c00000 */
[----:B------:R0:W1:Y:S02]  /*7ce0*/  SHFL.IDX P0, R96, R101, R92, R99 ;  /* 0x0000005c65607389 */ /* 0x0000640000000063 */
[----:B01----:R-:W-:Y:S05]  /*7cf0*/  ENDCOLLECTIVE ;  /* 0x000000000000791b */ /* 0x003fea0003800000 */
.L_x_360:
[----:B------:R-:W-:Y:S02]  /*7d00*/  MOV R101, R13 ;  /* 0x0000000d00657202 */ /* 0x000fe40000000f00 */
[----:B------:R-:W-:-:S07]  /*7d10*/  MOV R100, R96 ;  /* 0x0000006000647202 */ /* 0x000fce0000000f00 */
[----:B------:R-:W-:Y:S05]  /*7d20*/  WARPSYNC.COLLECTIVE R90, `(.L_x_361) ;  /* 0x000000005a087348 */ /* 0x000fea0003c00000 */
[----:B------:R0:W1:Y:S02]  /*7d30*/  SHFL.IDX P0, R96, R101, R92, R99 ;  /* 0x0000005c65607389 */ /* 0x0000640000000063 */
[----:B01----:R-:W-:Y:S05]  /*7d40*/  ENDCOLLECTIVE ;  /* 0x000000000000791b */ /* 0x003fea0003800000 */
.L_x_361:
[----:B------:R-:W-:Y:S02]  /*7d50*/  MOV R101, R82 ;  /* 0x0000005200657202 */ /* 0x000fe40000000f00 */
[----:B------:R-:W-:-:S07]  /*7d60*/  MOV R102, R96 ;  /* 0x0000006000667202 */ /* 0x000fce0000000f00 */
[----:B------:R-:W-:Y:S05]  /*7d70*/  WARPSYNC.COLLECTIVE R90, `(.L_x_362) ;  /* 0x000000005a087348 */ /* 0x000fea0003c00000 */
[----:B------:R0:W1:Y:S02]  /*7d80*/  SHFL.IDX P0, R96, R101, R92, R99 ;  /* 0x0000005c65607389 */ /* 0x0000640000000063 */
[----:B01----:R-:W-:Y:S05]  /*7d90*/  ENDCOLLECTIVE ;  /* 0x000000000000791b */ /* 0x003fea0003800000 */
.L_x_362:
[-C--:B------:R-:W-:Y:S01]  /*7da0*/  FFMA R36, R97, R103.reuse, R36 ;  /* 0x0000006761247223 */ /* 0x080fe20000000024 */
[----:B------:R-:W-:Y:S01]  /*7db0*/  FFMA R37, R94, R103, R37 ;  /* 0x000000675e257223 */ /* 0x000fe20000000025 */
[----:B------:R-:W-:Y:S02]  /*7dc0*/  MOV R101, R8 ;  /* 0x0000000800657202 */ /* 0x000fe40000000f00 */
[----:B------:R-:W-:-:S07]  /*7dd0*/  MOV R103, R96 ;  /* 0x0000006000677202 */ /* 0x000fce0000000f00 */
[----:B------:R-:W-:Y:S05]  /*7de0*/  WARPSYNC.COLLECTIVE R90, `(.L_x_363) ;  /* 0x000000005a087348 */ /* 0x000fea0003c00000 */
[----:B------:R0:W1:Y:S02]  /*7df0*/  SHFL.IDX P0, R96, R101, R92, R99 ;  /* 0x0000005c65607389 */ /* 0x0000640000000063 */
[----:B01----:R-:W-:Y:S05]  /*7e00*/  ENDCOLLECTIVE ;  /* 0x000000000000791b */ /* 0x003fea0003800000 */
.L_x_363:
[----:B------:R-:W-:Y:S02]  /*7e10*/  MOV R101, R10 ;  /* 0x0000000a00657202 */ /* 0x000fe40000000f00 */
[----:B------:R-:W-:-:S07]  /*7e20*/  MOV R104, R96 ;  /* 0x0000006000687202 */ /* 0x000fce0000000f00 */
[----:B------:R-:W-:Y:S05]  /*7e30*/  WARPSYNC.COLLECTIVE R90, `(.L_x_364) ;  /* 0x000000005a087348 */ /* 0x000fea0003c00000 */
[----:B------:R0:W1:Y:S02]  /*7e40*/  SHFL.IDX P0, R96, R101, R92, R99 ;  /* 0x0000005c65607389 */ /* 0x0000640000000063 */
[----:B01----:R-:W-:Y:S05]  /*7e50*/  ENDCOLLECTIVE ;  /* 0x000000000000791b */ /* 0x003fea0003800000 */
.L_x_364:
[-C--:B------:R-:W-:Y:S01]  /*7e60*/  FFMA R38, R97, R105.reuse, R38 ;  /* 0x0000006961267223 */ /* 0x080fe20000000026 */
[----:B------:R-:W-:Y:S01]  /*7e70*/  FFMA R39, R94, R105, R39 ;  /* 0x000000695e277223 */ /* 0x000fe20000000027 */
[----:B------:R-:W-:Y:S02]  /*7e80*/  MOV R101, R86 ;  /* 0x0000005600657202 */ /* 0x000fe40000000f00 */
[----:B------:R-:W-:-:S07]  /*7e90*/  MOV R105, R96 ;  /* 0x0000006000697202 */ /* 0x000fce0000000f00 */
[----:B------:R-:W-:Y:S05]  /*7ea0*/  WARPSYNC.COLLECTIVE R90, `(.L_x_365) ;  /* 0x000000005a087348 */ /* 0x000fea0003c00000 */
[----:B------:R0:W1:Y:S02]  /*7eb0*/  SHFL.IDX P0, R96, R101, R92, R99 ;  /* 0x0000005c65607389 */ /* 0x0000640000000063 */
[----:B01----:R-:W-:Y:S05]  /*7ec0*/  ENDCOLLECTIVE ;  /* 0x000000000000791b */ /* 0x003fea0003800000 */
.L_x_365:
[----:B------:R-:W-:Y:S02]  /*7ed0*/  MOV R101, R27 ;  /* 0x0000001b00657202 */ /* 0x000fe40000000f00 */
[----:B------:R-:W-:Y:S01]  /*7ee0*/  MOV R92, R93 ;  /* 0x0000005d005c7202 */ /* 0x000fe20000000f00 */
[-C--:B------:R-:W-:Y:S01]  /*7ef0*/  FFMA R68, R97, R96.reuse, R68 ;  /* 0x0000006061447223 */ /* 0x080fe20000000044 */
[----:B------:R-:W-:-:S07]  /*7f00*/  FFMA R69, R94, R96, R69 ;  /* 0x000000605e457223 */ /* 0x000fce0000000045 */
[----:B------:R-:W-:Y:S05]  /*7f10*/  WARPSYNC.COLLECTIVE R90, `(.L_x_366) ;  /* 0x000000005a087348 */ /* 0x000fea0003c00000 */
[----:B------:R0:W1:Y:S02]  /*7f20*/  SHFL.IDX P0, R96, R101, R92, R99 ;  /* 0x0000005c65607389 */ /* 0x0000640000000063 */
[----:B01----:R-:W-:Y:S05]  /*7f30*/  ENDCOLLECTIVE ;  /* 0x000000000000791b */ /* 0x003fea0003800000 */
.L_x_366:
[----:B------:R-:W-:Y:S02]  /*7f40*/  MOV R101, R26 ;  /* 0x0000001a00657202 */ /* 0x000fe40000000f00 */
[----:B------:R-:W-:-:S07]  /*7f50*/  MOV R85, R96 ;  /* 0x0000006000557202 */ /* 0x000fce0000000f00 */
[----:B------:R-:W-:Y:S05]  /*7f60*/  WARPSYNC.COLLECTIVE R90, `(.L_x_367) ;  /* 0x000000005a087348 */ /* 0x000fea0003c00000 */
[----:B------:R0:W1:Y:S02]  /*7f70*/  SHFL.IDX P0, R96, R101, R92, R99 ;  /* 0x0000005c65607389 */ /* 0x0000640000000063 */
[----:B01----:R-:W-:Y:S05]  /*7f80*/  ENDCOLLECTIVE ;  /* 0x000000000000791b */ /* 0x003fea0003800000 */
.L_x_367:
[-C--:B------:R-:W-:Y:S01]  /*7f90*/  FFMA R54, R97, R75.reuse, R54 ;  /* 0x0000004b61367223 */ /* 0x080fe20000000036 */
[----:B------:R-:W-:Y:S01]  /*7fa0*/  FFMA R55, R94, R75, R55 ;  /* 0x0000004b5e377223 */ /* 0x000fe20000000037 */
[----:B------:R-:W-:Y:S02]  /*7fb0*/  MOV R101, R25 ;  /* 0x0000001900657202 */ /* 0x000fe40000000f00 */
[----:B------:R-:W-:-:S07]  /*7fc0*/  MOV R75, R96 ;  /* 0x00000060004b7202 */ /* 0x000fce0000000f00 */
[----:B------:R-:W-:Y:S05]  /*7fd0*/  WARPSYNC.COLLECTIVE R90, `(.L_x_368) ;  /* 0x000000005a087348 */ /* 0x000fea0003c00000 */
[----:B------:R0:W1:Y:S02]  /*7fe0*/  SHFL.IDX P0, R96, R101, R92, R99 ;  /* 0x0000005c65607389 */ /* 0x0000640000000063 */
[----:B01----:R-:W-:Y:S05]  /*7ff0*/  ENDCOLLECTIVE ;  /* 0x000000000000791b */ /* 0x003fea0003800000 */
.L_x_368:
[----:B------:R-:W-:Y:S01]  /*8000*/  MOV R101, R24 ;  /* 0x0000001800657202 */ /* 0x000fe20000000f00 */
[-C--:B------:R-:W-:Y:S01]  /*8010*/  FFMA R31, R88, R96.reuse, R31 ;  /* 0x00000060581f7223 */ /* 0x080fe2000000001f */
[----:B------:R-:W-:-:S07]  /*8020*/  FFMA R30, R9, R96, R30 ;  /* 0x00000060091e7223 */ /* 0x000fce000000001e */
[----:B------:R-:W-:Y:S05]  /*8030*/  WARPSYNC.COLLECTIVE R90, `(.L_x_369) ;  /* 0x000000005a087348 */ /* 0x000fea0003c00000 */
[----:B------:R0:W1:Y:S02]  /*8040*/  SHFL.IDX P0, R96, R101, R92, R99 ;  /* 0x0000005c65607389 */ /* 0x0000640000000063 */
[----:B01----:R-:W-:Y:S05]  /*8050*/  ENDCOLLECTIVE ;  /* 0x000000000000791b */ /* 0x003fea0003800000 */
.L_x_369:
[----:B------:R-:W-:Y:S02]  /*8060*/  MOV R101, R23 ;  /* 0x0000001700657202 */ /* 0x000fe40000000f00 */
[----:B------:R-:W-:-:S07]  /*8070*/  MOV R7, R96 ;  /* 0x0000006000077202 */ /* 0x000fce0000000f00 */
[----:B------:R-:W-:Y:S05]  /*8080*/  WARPSYNC.COLLECTIVE R90, `(.L_x_370) ;  /* 0x000000005a087348 */ /* 0x000fea0003c00000 */
[----:B------:R0:W1:Y:S02]  /*8090*/  SHFL.IDX P0, R96, R101, R92, R99 ;  /* 0x0000005c65607389 */ /* 0x0000640000000063 */
[----:B01----:R-:W-:Y:S05]  /*80a0*/  ENDCOLLECTIVE ;  /* 0x000000000000791b */ /* 0x003fea0003800000 */
.L_x_370:
[C---:B------:R-:W-:Y:S01]  /*80b0*/  FFMA R78, R85.reuse, R9, R78 ;  /* 0x00000009554e7223 */ /* 0x040fe2000000004e */
[----:B------:R-:W-:Y:S01]  /*80c0*/  FFMA R77, R85, R88, R77 ;  /* 0x00000058554d7223 */ /* 0x000fe2000000004d */
[----:B------:R-:W-:Y:S02]  /*80d0*/  MOV R101, R22 ;  /* 0x0000001600657202 */ /* 0x000fe40000000f00 */
[----:B------:R-:W-:-:S07]  /*80e0*/  MOV R85, R96 ;  /* 0x0000006000557202 */ /* 0x000fce0000000f00 */
[----:B------:R-:W-:Y:S05]  /*80f0*/  WARPSYNC.COLLECTIVE R90, `(.L_x_371) ;  /* 0x000000005a087348 */ /* 0x000fea0003c00000 */
[----:B------:R0:W1:Y:S02]  /*8100*/  SHFL.IDX P0, R96, R101, R92, R99 ;  /* 0x0000005c65607389 */ /* 0x0000640000000063 */
[----:B01----:R-:W-:Y:S05]  /*8110*/  ENDCOLLECTIVE ;  /* 0x000000000000791b */ /* 0x003fea0003800000 */
.L_x_371:
[----:B------:R-:W-:Y:S02]  /*8120*/  MOV R101, R21 ;  /* 0x0000001500657202 */ /* 0x000fe40000000f00 */
[----:B------:R-:W-:-:S07]  /*8130*/  MOV R95, R96 ;  /* 0x00000060005f7202 */ /* 0x000fce0000000f00 */
[----:B------:R-:W-:Y:S05]  /*8140*/  WARPSYNC.COLLECTIVE R90, `(.L_x_372) ;  /* 0x000000005a087348 */ /* 0x000fea0003c00000 */
[----:B------:R0:W1:Y:S02]  /*8150*/  SHFL.IDX P0, R96, R101, R92, R99 ;  /* 0x0000005c65607389 */ /* 0x0000640000000063 */
[----:B01----:R-:W-:Y:S05]  /*8160*/  ENDCOLLECTIVE ;  /* 0x000000000000791b */ /* 0x003fea0003800000 */
.L_x_372:
        /* <DEDUP_REMOVED lines=10> */
[----:B------:R-:W-:-:S02]  /*8210*/  MOV R101, R20 ;  /* 0x0000001400657202 */ /* 0x000fc40000000f00 */
[----:B------:R-:W-:-:S07]  /*8220*/  MOV R97, R96 ;  /* 0x0000006000617202 */ /* 0x000fce0000000f00 */
[----:B------:R-:W-:Y:S05]  /*8230*/  WARPSYNC.COLLECTIVE R90, `(.L_x_373) ;  /* 0x000000005a087348 */ /* 0x000fea0003c00000 */
[----:B------:R0:W1:Y:S02]  /*8240*/  SHFL.IDX P0, R96, R101, R92, R99 ;  /* 0x0000005c65607389 */ /* 0x0000640000000063 */
[----:B01----:R-:W-:Y:S05]  /*8250*/  ENDCOLLECTIVE ;  /* 0x000000000000791b */ /* 0x003fea0003800000 */
.L_x_373:
[----:B------:R-:W-:Y:S01]  /*8260*/  FFMA R63, R94, R103, R63 ;  /* 0x000000675e3f7223 */ /* 0x000fe2000000003f */
[----:B------:R-:W-:Y:S02]  /*8270*/  MOV R101, R0 ;  /* 0x0000000000657202 */ /* 0x000fe40000000f00 */
[----:B------:R-:W-:-:S07]  /*8280*/  MOV R103, R96 ;  /* 0x0000006000677202 */ /* 0x000fce0000000f00 */
[----:B------:R-:W-:Y:S05]  /*8290*/  WARPSYNC.COLLECTIVE R90, `(.L_x_374) ;  /* 0x000000005a087348 */ /* 0x000fea0003c00000 */
[----:B------:R0:W1:Y:S02]  /*82a0*/  SHFL.IDX P0, R96, R101, R92, R99 ;  /* 0x0000005c65607389 */ /* 0x0000640000000063 */
[----:B01----:R-:W-:Y:S05]  /*82b0*/  ENDCOLLECTIVE ;  /* 0x000000000000791b */ /* 0x003fea0003800000 */
.L_x_374:
[----:B------:R-:W-:Y:S01]  /*82c0*/  FFMA R67, R94, R105, R67 ;  /* 0x000000695e437223 */ /* 0x000fe20000000043 */
[----:B------:R-:W-:Y:S02]  /*82d0*/  MOV R101, R76 ;  /* 0x0000004c00657202 */ /* 0x000fe40000000f00 */
[----:B------:R-:W-:-:S07]  /*82e0*/  MOV R105, R96 ;  /* 0x0000006000697202 */ /* 0x000fce0000000f00 */
[----:B------:R-:W-:Y:S05]  /*82f0*/  WARPSYNC.COLLECTIVE R90, `(.L_x_375) ;  /* 0x000000005a087348 */ /* 0x000fea0003c00000 */
[----:B------:R0:W1:Y:S02]  /*8300*/  SHFL.IDX P0, R96, R101, R92, R99 ;  /* 0x0000005c65607389 */ /* 0x0000640000000063 */
[----:B01----:R-:W-:Y:S05]  /*8310*/  ENDCOLLECTIVE ;  /* 0x000000000000791b */ /* 0x003fea0003800000 */
.L_x_375:
[----:B------:R-:W-:Y:S01]  /*8320*/  FFMA R41, R94, R107, R41 ;  /* 0x0000006b5e297223 */ /* 0x000fe20000000029 */
[----:B------:R-:W-:Y:S02]  /*8330*/  MOV R101, R79 ;  /* 0x0000004f00657202 */ /* 0x000fe40000000f00 */
[----:B------:R-:W-:-:S07]  /*8340*/  MOV R107, R96 ;  /* 0x00000060006b7202 */ /* 0x000fce0000000f00 */
[----:B------:R-:W-:Y:S05]  /*8350*/  WARPSYNC.COLLECTIVE R90, `(.L_x_376) ;  /* 0x000000005a087348 */ /* 0x000fea0003c00000 */
[----:B------:R0:W1:Y:S02]  /*8360*/  SHFL.IDX P0, R96, R101, R92, R99 ;  /* 0x0000005c65607389 */ /* 0x0000640000000063 */
[----:B01----:R-:W-:Y:S05]  /*8370*/  ENDCOLLECTIVE ;  /* 0x000000000000791b */ /* 0x003fea0003800000 */
.L_x_376:
[----:B------:R-:W-:Y:S01]  /*8380*/  FFMA R43, R94, R109, R43 ;  /* 0x0000006d5e2b7223 */ /* 0x000fe2000000002b */
[----:B------:R-:W-:Y:S02]  /*8390*/  MOV R101, R80 ;  /* 0x0000005000657202 */ /* 0x000fe40000000f00 */
[----:B------:R-:W-:-:S07]  /*83a0*/  MOV R109, R96 ;  /* 0x00000060006d7202 */ /* 0x000fce0000000f00 */
[----:B------:R-:W-:Y:S05]  /*83b0*/  WARPSYNC.COLLECTIVE R90, `(.L_x_377) ;  /* 0x000000005a087348 */ /* 0x000fea0003c00000 */
[----:B------:R0:W1:Y:S02]  /*83c0*/  SHFL.IDX P0, R96, R101, R92, R99 ;  /* 0x0000005c65607389 */ /* 0x0000640000000063 */
[----:B01----:R-:W-:Y:S05]  /*83d0*/  ENDCOLLECTIVE ;  /* 0x000000000000791b */ /* 0x003fea0003800000 */
.L_x_377:
[----:B------:R-:W-:Y:S01]  /*83e0*/  MOV R101, R81 ;  /* 0x0000005100657202 */ /* 0x000fe20000000f00 */
[-C--:B------:R-:W-:Y:S01]  /*83f0*/  FFMA R48, R9, R96.reuse, R48 ;  /* 0x0000006009307223 */ /* 0x080fe20000000030 */
[----:B------:R-:W-:-:S07]  /*8400*/  FFMA R49, R88, R96, R49 ;  /* 0x0000006058317223 */ /* 0x000fce0000000031 */
[----:B------:R-:W-:Y:S05]  /*8410*/  WARPSYNC.COLLECTIVE R90, `(.L_x_378) ;  /* 0x000000005a087348 */ /* 0x000fea0003c00000 */
[----:B------:R0:W1:Y:S02]  /*8420*/  SHFL.IDX P0, R96, R101, R92, R99 ;  /* 0x0000005c65607389 */ /* 0x0000640000000063 */
[----:B01----:R-:W-:Y:S05]  /*8430*/  ENDCOLLECTIVE ;  /* 0x000000000000791b */ /* 0x003fea0003800000 */
.L_x_378:
[----:B------:R-:W-:Y:S02]  /*8440*/  MOV R101, R12 ;  /* 0x0000000c00657202 */ /* 0x000fe40000000f00 */
[----:B------:R-:W-:-:S07]  /*8450*/  MOV R6, R96 ;  /* 0x0000006000067202 */ /* 0x000fce0000000f00 */
[----:B------:R-:W-:Y:S05]  /*8460*/  WARPSYNC.COLLECTIVE R90, `(.L_x_379) ;  /* 0x000000005a087348 */ /* 0x000fea0003c00000 */
[----:B------:R0:W1:Y:S02]  /*8470*/  SHFL.IDX P0, R96, R101, R92, R99 ;  /* 0x0000005c65607389 */ /* 0x0000640000000063 */
[----:B01----:R-:W-:Y:S05]  /*8480*/  ENDCOLLECTIVE ;  /* 0x000000000000791b */ /* 0x003fea0003800000 */
.L_x_379:
[-C--:B------:R-:W-:Y:S01]  /*8490*/  FFMA R32, R9, R7.reuse, R32 ;  /* 0x0000000709207223 */ /* 0x080fe20000000020 */
[----:B------:R-:W-:Y:S01]  /*84a0*/  FFMA R33, R88, R7, R33 ;  /* 0x0000000758217223 */ /* 0x000fe20000000021 */
[----:B------:R-:W-:Y:S02]  /*84b0*/  MOV R101, R14 ;  /* 0x0000000e00657202 */ /* 0x000fe40000000f00 */
[----:B------:R-:W-:-:S07]  /*84c0*/  MOV R7, R96 ;  /* 0x0000006000077202 */ /* 0x000fce0000000f00 */
[----:B------:R-:W-:Y:S05]  /*84d0*/  WARPSYNC.COLLECTIVE R90, `(.L_x_380) ;  /* 0x000000005a087348 */ /* 0x000fea0003c00000 */
[----:B------:R0:W1:Y:S02]  /*84e0*/  SHFL.IDX P0, R96, R101, R92, R99 ;  /* 0x0000005c65607389 */ /* 0x0000640000000063 */
[----:B01----:R-:W-:Y:S05]  /*84f0*/  ENDCOLLECTIVE ;  /* 0x000000000000791b */ /* 0x003fea0003800000 */
.L_x_380:
[-C--:B------:R-:W-:Y:S01]  /*8500*/  FFMA R34, R9, R85.reuse, R34 ;  /* 0x0000005509227223 */ /* 0x080fe20000000022 */
[----:B------:R-:W-:Y:S01]  /*8510*/  FFMA R35, R88, R85, R35 ;  /* 0x0000005558237223 */ /* 0x000fe20000000023 */
[----:B------:R-:W-:Y:S02]  /*8520*/  MOV R101, R16 ;  /* 0x0000001000657202 */ /* 0x000fe40000000f00 */
[----:B------:R-:W-:-:S07]  /*8530*/  MOV R85, R96 ;  /* 0x0000006000557202 */ /* 0x000fce0000000f00 */
[----:B------:R-:W-:Y:S05]  /*8540*/  WARPSYNC.COLLECTIVE R90, `(.L_x_381) ;  /* 0x000000005a087348 */ /* 0x000fea0003c00000 */
[----:B------:R0:W1:Y:S02]  /*8550*/  SHFL.IDX P0, R96, R101, R92, R99 ;  /* 0x0000005c65607389 */ /* 0x0000640000000063 */
[----:B01----:R-:W-:Y:S05]  /*8560*/  ENDCOLLECTIVE ;  /* 0x000000000000791b */ /* 0x003fea0003800000 */
.L_x_381:
        /* <DEDUP_REMOVED lines=11> */
.L_x_382:
[-C--:B------:R-:W-:Y:S01]  /*8620*/  FFMA R36, R9, R95.reuse, R36 ;  /* 0x0000005f09247223 */ /* 0x080fe20000000024 */
[----:B------:R-:W-:Y:S01]  /*8630*/  FFMA R37, R88, R95, R37 ;  /* 0x0000005f58257223 */ /* 0x000fe20000000025 */
[----:B------:R-:W-:Y:S02]  /*8640*/  MOV R101, R13 ;  /* 0x0000000d00657202 */ /* 0x000fe40000000f00 */
[----:B------:R-:W-:-:S07]  /*8650*/  MOV R95, R96 ;  /* 0x00000060005f7202 */ /* 0x000fce0000000f00 */
[----:B------:R-:W-:Y:S05]  /*8660*/  WARPSYNC.COLLECTIVE R90, `(.L_x_383) ;  /* 0x000000005a087348 */ /* 0x000fea0003c00000 */
[----:B------:R0:W1:Y:S02]  /*8670*/  SHFL.IDX P0, R96, R101, R92, R99 ;  /* 0x0000005c65607389 */ /* 0x0000640000000063 */
[----:B01----:R-:W-:Y:S05]  /*8680*/  ENDCOLLECTIVE ;  /* 0x000000000000791b */ /* 0x003fea0003800000 */
.L_x_383:
[-C--:B------:R-:W-:Y:S01]  /*8690*/  FFMA R38, R9, R97.reuse, R38 ;  /* 0x0000006109267223 */ /* 0x080fe20000000026 */
[----:B------:R-:W-:Y:S01]  /*86a0*/  FFMA R39, R88, R97, R39 ;  /* 0x0000006158277223 */ /* 0x000fe20000000027 */
[----:B------:R-:W-:Y:S02]  /*86b0*/  MOV R101, R82 ;  /* 0x0000005200657202 */ /* 0x000fe40000000f00 */
[----:B------:R-:W-:-:S07]  /*86c0*/  MOV R97, R96 ;  /* 0x0000006000617202 */ /* 0x000fce0000000f00 */
[----:B------:R-:W-:Y:S05]  /*86d0*/  WARPSYNC.COLLECTIVE R90, `(.L_x_384) ;  /* 0x000000005a087348 */ /* 0x000fea0003c00000 */
[----:B------:R0:W1:Y:S02]  /*86e0*/  SHFL.IDX P0, R96, R101, R92, R99 ;  /* 0x0000005c65607389 */ /* 0x0000640000000063 */
[----:B01----:R-:W-:Y:S05]  /*86f0*/  ENDCOLLECTIVE ;  /* 0x000000000000791b */ /* 0x003fea0003800000 */
.L_x_384:
[----:B------:R-:W-:Y:S02]  /*8700*/  MOV R101, R8 ;  /* 0x0000000800657202 */ /* 0x000fe40000000f00 */
[----:B------:R-:W-:-:S07]  /*8710*/  MOV R98, R96 ;  /* 0x0000006000627202 */ /* 0x000fce0000000f00 */
[----:B------:R-:W-:Y:S05]  /*8720*/  WARPSYNC.COLLECTIVE R90, `(.L_x_385) ;  /* 0x000000005a087348 */ /* 0x000fea0003c00000 */
[----:B------:R0:W1:Y:S02]  /*8730*/  SHFL.IDX P0, R96, R101, R92, R99 ;  /* 0x0000005c65607389 */ /* 0x0000640000000063 */
[----:B01----:R-:W-:Y:S05]  /*8740*/  ENDCOLLECTIVE ;  /* 0x000000000000791b */ /* 0x003fea0003800000 */
.L_x_385:
[----:B------:R-:W-:Y:S02]  /*8750*/  MOV R101, R10 ;  /* 0x0000000a00657202 */ /* 0x000fe40000000f00 */
[----:B------:R-:W-:-:S07]  /*8760*/  MOV R100, R96 ;  /* 0x0000006000647202 */ /* 0x000fce0000000f00 */
[----:B------:R-:W-:Y:S05]  /*8770*/  WARPSYNC.COLLECTIVE R90, `(.L_x_386) ;  /* 0x000000005a087348 */ /* 0x000fea0003c00000 */
[----:B------:R0:W1:Y:S02]  /*8780*/  SHFL.IDX P0, R96, R101, R92, R99 ;  /* 0x0000005c65607389 */ /* 0x0000640000000063 */
[----:B01----:R-:W-:Y:S05]  /*8790*/  ENDCOLLECTIVE ;  /* 0x000000000000791b */ /* 0x003fea0003800000 */
.L_x_386:
[----:B------:R-:W-:Y:S02]  /*87a0*/  MOV R101, R86 ;  /* 0x0000005600657202 */ /* 0x000fe40000000f00 */
[----:B------:R-:W-:-:S07]  /*87b0*/  MOV R102, R96 ;  /* 0x0000006000667202 */ /* 0x000fce0000000f00 */
[----:B------:R-:W-:Y:S05]  /*87c0*/  WARPSYNC.COLLECTIVE R90, `(.L_x_387) ;  /* 0x000000005a087348 */ /* 0x000fea0003c00000 */
[----:B------:R0:W1:Y:S02]  /*87d0*/  SHFL.IDX P0, R96, R101, R92, R99 ;  /* 0x0000005c65607389 */ /* 0x0000640000000063 */
[----:B01----:R-:W-:Y:S05]  /*87e0*/  ENDCOLLECTIVE ;  /* 0x000000000000791b */ /* 0x003fea0003800000 */
.L_x_387:
[CC--:B------:R-:W-:Y:S01]  /*87f0*/  FFMA R40, R9.reuse, R103.reuse, R40 ;  /* 0x0000006709287223 */ /* 0x0c0fe20000000028 */
[C---:B------:R-:W-:Y:S01]  /*8800*/  FFMA R41, R88.reuse, R103, R41 ;  /* 0x0000006758297223 */ /* 0x040fe20000000029 */
        /* <DEDUP_REMOVED lines=16> */
[----:B------:R-:W-:-:S02]  /*8910*/  FFMA R29, R88, R75, R29 ;  /* 0x0000004b581d7223 */ /* 0x000fc4000000001d */
[----:B------:R0:W5:Y:S01]  /*8920*/  LDG.E.CONSTANT R75, desc[UR4][R6.64] ;  /* 0x00000004064b7981 */ /* 0x000162000c1e9900 */
[----:B------:R-:W-:-:S05]  /*8930*/  MOV R103, R96 ;  /* 0x0000006000677202 */ /* 0x000fca0000000f00 */
[----:B------:R-:W-:Y:S02]  /*8940*/  FFMA R9, R9, R103, R68 ;  /* 0x0000006709097223 */ /* 0x000fe40000000044 */
[----:B------:R0:W5:Y:S01]  /*8950*/  LDG.E.CONSTANT R68, desc[UR4][R6.64+0x80] ;  /* 0x0000800406447981 */ /* 0x000162000c1e9900 */
[----:B------:R-:W-:Y:S02]  /*8960*/  MOV R101, R27 ;  /* 0x0000001b00657202 */ /* 0x000fe40000000f00 */
[----:B------:R-:W-:-:S07]  /*8970*/  MOV R92, R91 ;  /* 0x0000005b005c7202 */ /* 0x000fce0000000f00 */
[----:B0----5:R-:W-:Y:S05]  /*8980*/  WARPSYNC.COLLECTIVE R90, `(.L_x_388) ;  /* 0x000000005a087348 */ /* 0x021fea0003c00000 */
[----:B------:R1:W2:Y:S02]  /*8990*/  SHFL.IDX P0, R96, R101, R92, R99 ;  /* 0x0000005c65607389 */ /* 0x0002a40000000063 */
[----:B012--5:R-:W-:Y:S05]  /*89a0*/  ENDCOLLECTIVE ;  /* 0x000000000000791b */ /* 0x027fea0003800000 */
.L_x_388:
        /* <DEDUP_REMOVED lines=12> */
.L_x_389:
[----:B------:R-:W-:Y:S02]  /*8a70*/  MOV R101, R25 ;  /* 0x0000001900657202 */ /* 0x000fe40000000f00 */
[----:B------:R-:W-:-:S07]  /*8a80*/  MOV R83, R96 ;  /* 0x0000006000537202 */ /* 0x000fce0000000f00 */
[----:B------:R-:W-:Y:S05]  /*8a90*/  WARPSYNC.COLLECTIVE R90, `(.L_x_390) ;  /* 0x000000005a087348 */ /* 0x000fea0003c00000 */
[----:B------:R0:W1:Y:S02]  /*8aa0*/  SHFL.IDX P0, R96, R101, R92, R99 ;  /* 0x0000005c65607389 */ /* 0x0000640000000063 */
[----:B01----:R-:W-:Y:S05]  /*8ab0*/  ENDCOLLECTIVE ;  /* 0x000000000000791b */ /* 0x003fea0003800000 */
.L_x_390:
[----:B------:R-:W-:Y:S02]  /*8ac0*/  MOV R101, R24 ;  /* 0x0000001800657202 */ /* 0x000fe40000000f00 */
[----:B------:R-:W-:-:S07]  /*8ad0*/  MOV R7, R96 ;  /* 0x0000006000077202 */ /* 0x000fce0000000f00 */
[----:B------:R-:W-:Y:S05]  /*8ae0*/  WARPSYNC.COLLECTIVE R90, `(.L_x_391) ;  /* 0x000000005a087348 */ /* 0x000fea0003c00000 */
[----:B------:R0:W1:Y:S02]  /*8af0*/  SHFL.IDX P0, R96, R101, R92, R99 ;  /* 0x0000005c65607389 */ /* 0x0000640000000063 */
[----:B01----:R-:W-:Y:S05]  /*8b00*/  ENDCOLLECTIVE ;  /* 0x000000000000791b */ /* 0x003fea0003800000 */
.L_x_391:
[----:B------:R-:W-:Y:S02]  /*8b10*/  MOV R101, R23 ;  /* 0x0000001700657202 */ /* 0x000fe40000000f00 */
[----:B------:R-:W-:-:S07]  /*8b20*/  MOV R85, R96 ;  /* 0x0000006000557202 */ /* 0x000fce0000000f00 */
[----:B------:R-:W-:Y:S05]  /*8b30*/  WARPSYNC.COLLECTIVE R90, `(.L_x_392) ;  /* 0x000000005a087348 */ /* 0x000fea0003c00000 */
[----:B------:R0:W1:Y:S02]  /*8b40*/  SHFL.IDX P0, R96, R101, R92, R99 ;  /* 0x0000005c65607389 */ /* 0x0000640000000063 */
[----:B01----:R-:W-:Y:S05]  /*8b50*/  ENDCOLLECTIVE ;  /* 0x000000000000791b */ /* 0x003fea0003800000 */
.L_x_392:
[----:B------:R-:W-:Y:S01]  /*8b60*/  MOV R101, R22 ;  /* 0x0000001600657202 */ /* 0x000fe20000000f00 */
[-C--:B------:R-:W-:Y:S01]  /*8b70*/  FFMA R34, R75, R96.reuse, R34 ;  /* 0x000000604b227223 */ /* 0x080fe20000000022 */
[----:B------:R-:W-:-:S07]  /*8b80*/  FFMA R35, R68, R96, R35 ;  /* 0x0000006044237223 */ /* 0x000fce0000000023 */
[----:B------:R-:W-:Y:S05]  /*8b90*/  WARPSYNC.COLLECTIVE R90, `(.L_x_393) ;  /* 0x000000005a087348 */ /* 0x000fea0003c00000 */
[----:B------:R0:W1:Y:S02]  /*8ba0*/  SHFL.IDX P0, R96, R101, R92, R99 ;  /* 0x0000005c65607389 */ /* 0x0000640000000063 */
[----:B01----:R-:W-:Y:S05]  /*8bb0*/  ENDCOLLECTIVE ;  /* 0x000000000000791b */ /* 0x003fea0003800000 */
.L_x_393:
[----:B------:R-:W-:Y:S02]  /*8bc0*/  MOV R101, R21 ;  /* 0x0000001500657202 */ /* 0x000fe40000000f00 */
[----:B------:R-:W-:-:S07]  /*8bd0*/  MOV R93, R96 ;  /* 0x00000060005d7202 */ /* 0x000fce0000000f00 */
[----:B------:R-:W-:Y:S05]  /*8be0*/  WARPSYNC.COLLECTIVE R90, `(.L_x_394) ;  /* 0x000000005a087348 */ /* 0x000fea0003c00000 */
[----:B------:R0:W1:Y:S02]  /*8bf0*/  SHFL.IDX P0, R96, R101, R92, R99 ;  /* 0x0000005c65607389 */ /* 0x0000640000000063 */
[----:B01----:R-:W-:Y:S05]  /*8c00*/  ENDCOLLECTIVE ;  /* 0x000000000000791b */ /* 0x003fea0003800000 */
.L_x_394:
[----:B------:R-:W-:Y:S02]  /*8c10*/  MOV R101, R20 ;  /* 0x0000001400657202 */ /* 0x000fe40000000f00 */
[----:B------:R-:W-:-:S07]  /*8c20*/  MOV R95, R96 ;  /* 0x00000060005f7202 */ /* 0x000fce0000000f00 */
[----:B------:R-:W-:Y:S05]  /*8c30*/  WARPSYNC.COLLECTIVE R90, `(.L_x_395) ;  /* 0x000000005a087348 */ /* 0x000fea0003c00000 */
[----:B------:R0:W1:Y:S02]  /*8c40*/  SHFL.IDX P0, R96, R101, R92, R99 ;  /* 0x0000005c65607389 */ /* 0x0000640000000063 */
[----:B01----:R-:W-:Y:S05]  /*8c50*/  ENDCOLLECTIVE ;  /* 0x000000000000791b */ /* 0x003fea0003800000 */
.L_x_395:
[----:B------:R-:W-:Y:S02]  /*8c60*/  MOV R101, R0 ;  /* 0x0000000000657202 */ /* 0x000fe40000000f00 */
[----:B------:R-:W-:-:S07]  /*8c70*/  MOV R97, R96 ;  /* 0x0000006000617202 */ /* 0x000fce0000000f00 */
[----:B------:R-:W-:Y:S05]  /*8c80*/  WARPSYNC.COLLECTIVE R90, `(.L_x_396) ;  /* 0x000000005a087348 */ /* 0x000fea0003c00000 */
[----:B------:R0:W1:Y:S02]  /*8c90*/  SHFL.IDX P0, R96, R101, R92, R99 ;  /* 0x0000005c65607389 */ /* 0x0000640000000063 */
[----:B01----:R-:W-:Y:S05]  /*8ca0*/  ENDCOLLECTIVE ;  /* 0x000000000000791b */ /* 0x003fea0003800000 */
.L_x_396:
[----:B------:R-:W-:Y:S02]  /*8cb0*/  MOV R101, R76 ;  /* 0x0000004c00657202 */ /* 0x000fe40000000f00 */
[----:B------:R-:W-:-:S07]  /*8cc0*/  MOV R103, R96 ;  /* 0x0000006000677202 */ /* 0x000fce0000000f00 */
[----:B------:R-:W-:Y:S05]  /*8cd0*/  WARPSYNC.COLLECTIVE R90, `(.L_x_397) ;  /* 0x000000005a087348 */ /* 0x000fea0003c00000 */
[----:B------:R0:W1:Y:S02]  /*8ce0*/  SHFL.IDX P0, R96, R101, R92, R99 ;  /* 0x0000005c65607389 */ /* 0x0000640000000063 */
[----:B01----:R-:W-:Y:S05]  /*8cf0*/  ENDCOLLECTIVE ;  /* 0x000000000000791b */ /* 0x003fea0003800000 */
.L_x_397:
[----:B------:R-:W-:Y:S02]  /*8d00*/  MOV R101, R79 ;  /* 0x0000004f00657202 */ /* 0x000fe40000000f00 */
[----:B------:R-:W-:-:S07]  /*8d10*/  MOV R105, R96 ;  /* 0x0000006000697202 */ /* 0x000fce0000000f00 */
[----:B------:R-:W-:Y:S05]  /*8d20*/  WARPSYNC.COLLECTIVE R90, `(.L_x_398) ;  /* 0x000000005a087348 */ /* 0x000fea0003c00000 */
[----:B------:R0:W1:Y:S02]  /*8d30*/  SHFL.IDX P0, R96, R101, R92, R99 ;  /* 0x0000005c65607389 */ /* 0x0000640000000063 */
[----:B01----:R-:W-:Y:S05]  /*8d40*/  ENDCOLLECTIVE ;  /* 0x000000000000791b */ /* 0x003fea0003800000 */
.L_x_398:
[----:B------:R-:W-:Y:S02]  /*8d50*/  MOV R101, R80 ;  /* 0x0000005000657202 */ /* 0x000fe40000000f00 */
[----:B------:R-:W-:-:S07]  /*8d60*/  MOV R107, R96 ;  /* 0x00000060006b7202 */ /* 0x000fce0000000f00 */
[----:B------:R-:W-:Y:S05]  /*8d70*/  WARPSYNC.COLLECTIVE R90, `(.L_x_399) ;  /* 0x000000005a087348 */ /* 0x000fea0003c00000 */
[----:B------:R0:W1:Y:S02]  /*8d80*/  SHFL.IDX P0, R96, R101, R92, R99 ;  /* 0x0000005c65607389 */ /* 0x0000640000000063 */
[----:B01----:R-:W-:Y:S05]  /*8d90*/  ENDCOLLECTIVE ;  /* 0x000000000000791b */ /* 0x003fea0003800000 */
.L_x_399:
[----:B------:R-:W-:Y:S01]  /*8da0*/  MOV R101, R81 ;  /* 0x0000005100657202 */ /* 0x000fe20000000f00 */
[-C--:B------:R-:W-:Y:S01]  /*8db0*/  FFMA R48, R75, R96.reuse, R48 ;  /* 0x000000604b307223 */ /* 0x080fe20000000030 */
[----:B------:R-:W-:-:S07]  /*8dc0*/  FFMA R49, R68, R96, R49 ;  /* 0x0000006044317223 */ /* 0x000fce0000000031 */
[----:B------:R-:W-:Y:S05]  /*8dd0*/  WARPSYNC.COLLECTIVE R90, `(.L_x_400) ;  /* 0x000000005a087348 */ /* 0x000fea0003c00000 */
[----:B------:R0:W1:Y:S02]  /*8de0*/  SHFL.IDX P0, R96, R101, R92, R99 ;  /* 0x0000005c65607389 */ /* 0x0000640000000063 */
[----:B01----:R-:W-:Y:S05]  /*8df0*/  ENDCOLLECTIVE ;  /* 0x000000000000791b */ /* 0x003fea0003800000 */
.L_x_400:
[----:B------:R-:W-:Y:S02]  /*8e00*/  MOV R101, R12 ;  /* 0x0000000c00657202 */ /* 0x000fe40000000f00 */
[----:B------:R-:W-:-:S07]  /*8e10*/  MOV R6, R96 ;  /* 0x0000006000067202 */ /* 0x000fce0000000f00 */
[----:B------:R-:W-:Y:S05]  /*8e20*/  WARPSYNC.COLLECTIVE R90, `(.L_x_401) ;  /* 0x000000005a087348 */ /* 0x000fea0003c00000 */
[----:B------:R0:W1:Y:S02]  /*8e30*/  SHFL.IDX P0, R96, R101, R92, R99 ;  /* 0x0000005c65607389 */ /* 0x0000640000000063 */
[----:B01----:R-:W-:Y:S05]  /*8e40*/  ENDCOLLECTIVE ;  /* 0x000000000000791b */ /* 0x003fea0003800000 */
.L_x_401:
[-C--:B------:R-:W-:Y:S01]  /*8e50*/  FFMA R4, R75, R83.reuse, R4 ;  /* 0x000000534b047223 */ /* 0x080fe20000000004 */
[----:B------:R-:W-:Y:S01]  /*8e60*/  FFMA R29, R68, R83, R29 ;  /* 0x00000053441d7223 */ /* 0x000fe2000000001d */
[----:B------:R-:W-:Y:S02]  /*8e70*/  MOV R101, R14 ;  /* 0x0000000e00657202 */ /* 0x000fe40000000f00 */
[----:B------:R-:W-:-:S07]  /*8e80*/  MOV R83, R96 ;  /* 0x0000006000537202 */ /* 0x000fce0000000f00 */
[----:B------:R-:W-:Y:S05]  /*8e90*/  WARPSYNC.COLLECTIVE R90, `(.L_x_402) ;  /* 0x000000005a087348 */ /* 0x000fea0003c00000 */
[----:B------:R0:W1:Y:S02]  /*8ea0*/  SHFL.IDX P0, R96, R101, R92, R99 ;  /* 0x0000005c65607389 */ /* 0x0000640000000063 */
[----:B01----:R-:W-:Y:S05]  /*8eb0*/  ENDCOLLECTIVE ;  /* 0x000000000000791b */ /* 0x003fea0003800000 */
.L_x_402:
[-C--:B------:R-:W-:Y:S01]  /*8ec0*/  FFMA R32, R75, R85.reuse, R32 ;  /* 0x000000554b207223 */ /* 0x080fe20000000020 */
[----:B------:R-:W-:Y:S01]  /*8ed0*/  FFMA R33, R68, R85, R33 ;  /* 0x0000005544217223 */ /* 0x000fe20000000021 */
[----:B------:R-:W-:Y:S02]  /*8ee0*/  MOV R101, R16 ;  /* 0x0000001000657202 */ /* 0x000fe40000000f00 */
[----:B------:R-:W-:-:S07]  /*8ef0*/  MOV R85, R96 ;  /* 0x0000006000557202 */ /* 0x000fce0000000f00 */
[----:B------:R-:W-:Y:S05]  /*8f00*/  WARPSYNC.COLLECTIVE R90, `(.L_x_403) ;  /* 0x000000005a087348 */ /* 0x000fea0003c00000 */
[----:B------:R0:W1:Y:S02]  /*8f10*/  SHFL.IDX P0, R96, R101, R92, R99 ;  /* 0x0000005c65607389 */ /* 0x0000640000000063 */
[----:B01----:R-:W-:Y:S05]  /*8f20*/  ENDCOLLECTIVE ;  /* 0x000000000000791b */ /* 0x003fea0003800000 */
.L_x_403:
[-C--:B------:R-:W-:Y:S01]  /*8f30*/  FFMA R36, R75, R93.reuse, R36 ;  /* 0x0000005d4b247223 */ /* 0x080fe20000000024 */
[----:B------:R-:W-:Y:S01]  /*8f40*/  FFMA R37, R68, R93, R37 ;  /* 0x0000005d44257223 */ /* 0x000fe20000000025 */
[----:B------:R-:W-:Y:S02]  /*8f50*/  MOV R101, R18 ;  /* 0x0000001200657202 */ /* 0x000fe40000000f00 */
[----:B------:R-:W-:-:S07]  /*8f60*/  MOV R93, R96 ;  /* 0x00000060005d7202 */ /* 0x000fce0000000f00 */
[----:B------:R-:W-:Y:S05]  /*8f70*/  WARPSYNC.COLLECTIVE R90, `(.L_x_404) ;  /* 0x000000005a087348 */ /* 0x000fea0003c00000 */
[----:B------:R0:W1:Y:S02]  /*8f80*/  SHFL.IDX P0, R96, R101, R92, R99 ;  /* 0x0000005c65607389 */ /* 0x0000640000000063 */
[----:B01----:R-:W-:Y:S05]  /*8f90*/  ENDCOLLECTIVE ;  /* 0x000000000000791b */ /* 0x003fea0003800000 */
.L_x_404:
[----:B------:R-:W-:Y:S01]  /*8fa0*/  FFMA R57, R88, R94, R57 ;  /* 0x0000005e58397223 */ /* 0x000fe20000000039 */
[----:B------:R-:W-:Y:S02]  /*8fb0*/  MOV R101, R13 ;  /* 0x0000000d00657202 */ /* 0x000fe40000000f00 */
[----:B------:R-:W-:-:S07]  /*8fc0*/  MOV R94, R96 ;  /* 0x00000060005e7202 */ /* 0x000fce0000000f00 */
[----:B------:R-:W-:Y:S05]  /*8fd0*/  WARPSYNC.COLLECTIVE R90, `(.L_x_405) ;  /* 0x000000005a087348 */ /* 0x000fea0003c00000 */
[----:B------:R0:W1:Y:S02]  /*8fe0*/  SHFL.IDX P0, R96, R101, R92, R99 ;  /* 0x0000005c65607389 */ /* 0x0000640000000063 */
[----:B01----:R-:W-:Y:S05]  /*8ff0*/  ENDCOLLECTIVE ;  /* 0x000000000000791b */ /* 0x003fea0003800000 */
.L_x_405:
[-C--:B------:R-:W-:Y:S01]  /*9000*/  FFMA R38, R75, R95.reuse, R38 ;  /* 0x0000005f4b267223 */ /* 0x080fe20000000026 */
[----:B------:R-:W-:Y:S01]  /*9010*/  FFMA R39, R68, R95, R39 ;  /* 0x0000005f44277223 */ /* 0x000fe20000000027 */
[----:B------:R-:W-:Y:S02]  /*9020*/  MOV R101, R82 ;  /* 0x0000005200657202 */ /* 0x000fe40000000f00 */
[----:B------:R-:W-:-:S07]  /*9030*/  MOV R95, R96 ;  /* 0x00000060005f7202 */ /* 0x000fce0000000f00 */
[----:B------:R-:W-:Y:S05]  /*9040*/  WARPSYNC.COLLECTIVE R90, `(.L_x_406) ;  /* 0x000000005a087348 */ /* 0x000fea0003c00000 */
[----:B------:R0:W1:Y:S02]  /*9050*/  SHFL.IDX P0, R96, R101, R92, R99 ;  /* 0x0000005c65607389 */ /* 0x0000640000000063 */
[----:B01----:R-:W-:Y:S05]  /*9060*/  ENDCOLLECTIVE ;  /* 0x000000000000791b */ /* 0x003fea0003800000 */
.L_x_406:
[-C--:B------:R-:W-:Y:S01]  /*9070*/  FFMA R40, R75, R97.reuse, R40 ;  /* 0x000000614b287223 */ /* 0x080fe20000000028 */
[----:B------:R-:W-:Y:S01]  /*9080*/  FFMA R41, R68, R97, R41 ;  /* 0x0000006144297223 */ /* 0x000fe20000000029 */
[----:B------:R-:W-:Y:S02]  /*9090*/  MOV R101, R8 ;  /* 0x0000000800657202 */ /* 0x000fe40000000f00 */
[----:B------:R-:W-:-:S07]  /*90a0*/  MOV R97, R96 ;  /* 0x0000006000617202 */ /* 0x000fce0000000f00 */
[----:B------:R-:W-:Y:S05]  /*90b0*/  WARPSYNC.COLLECTIVE R90, `(.L_x_407) ;  /* 0x000000005a087348 */ /* 0x000fea0003c00000 */
[----:B------:R0:W1:Y:S02]  /*90c0*/  SHFL.IDX P0, R96, R101, R92, R99 ;  /* 0x0000005c65607389 */ /* 0x0000640000000063 */
[----:B01----:R-:W-:Y:S05]  /*90d0*/  ENDCOLLECTIVE ;  /* 0x000000000000791b */ /* 0x003fea0003800000 */
.L_x_407:
[----:B------:R-:W-:Y:S01]  /*90e0*/  FFMA R63, R88, R98, R63 ;  /* 0x00000062583f7223 */ /* 0x000fe2000000003f */
[----:B------:R-:W-:Y:S02]  /*90f0*/  MOV R101, R10 ;  /* 0x0000000a00657202 */ /* 0x000fe40000000f00 */
[----:B------:R-:W-:-:S07]  /*9100*/  MOV R98, R96 ;  /* 0x0000006000627202 */ /* 0x000fce0000000f00 */
[----:B------:R-:W-:Y:S05]  /*9110*/  WARPSYNC.COLLECTIVE R90, `(.L_x_408) ;  /* 0x000000005a087348 */ /* 0x000fea0003c00000 */
[----:B------:R0:W1:Y:S02]  /*9120*/  SHFL.IDX P0, R96, R101, R92, R99 ;  /* 0x0000005c65607389 */ /* 0x0000640000000063 */
[----:B01----:R-:W-:Y:S05]  /*9130*/  ENDCOLLECTIVE ;  /* 0x000000000000791b */ /* 0x003fea0003800000 */
.L_x_408:
[----:B------:R-:W-:Y:S01]  /*9140*/  FFMA R65, R88, R100, R65 ;  /* 0x0000006458417223 */ /* 0x000fe20000000041 */
[----:B------:R-:W-:Y:S02]  /*9150*/  MOV R101, R86 ;  /* 0x0000005600657202 */ /* 0x000fe40000000f00 */
[----:B------:R-:W-:-:S07]  /*9160*/  MOV R100, R96 ;  /* 0x0000006000647202 */ /* 0x000fce0000000f00 */
[----:B------:R-:W-:Y:S05]  /*9170*/  WARPSYNC.COLLECTIVE R90, `(.L_x_409) ;  /* 0x000000005a087348 */ /* 0x000fea0003c00000 */
[----:B------:R0:W1:Y:S02]  /*9180*/  SHFL.IDX P0, R96, R101, R92, R99 ;  /* 0x0000005c65607389 */ /* 0x0000640000000063 */
[----:B01----:R-:W-:Y:S05]  /*9190*/  ENDCOLLECTIVE ;  /* 0x000000000000791b */ /* 0x003fea0003800000 */
.L_x_409:
[----:B------:R-:W-:Y:S01]  /*91a0*/  FFMA R67, R88, R102, R67 ;  /* 0x0000006658437223 */ /* 0x000fe20000000043 */
[CC--:B------:R-:W-:Y:S01]  /*91b0*/  FFMA R30, R75.reuse, R7.reuse, R30 ;  /* 0x000000074b1e7223 */ /* 0x0c0fe2000000001e */
[C---:B------:R-:W-:Y:S01]  /*91c0*/  FFMA R31, R68.reuse, R7, R31 ;  /* 0x00000007441f7223 */ /* 0x040fe2000000001f */
[-C--:B------:R-:W-:Y:S01]  /*91d0*/  FFMA R50, R75, R6.reuse, R50 ;  /* 0x000000064b327223 */ /* 0x080fe20000000032 */
[----:B------:R-:W-:Y:S01]  /*91e0*/  FFMA R51, R68, R6, R51 ;  /* 0x0000000644337223 */ /* 0x000fe20000000033 */
[----:B------:R-:W-:-:S04]  /*91f0*/  IMAD.WIDE R6, R19, 0x4, R2 ;  /* 0x0000000413067825 */ /* 0x000fc800078e0202 */
        /* <DEDUP_REMOVED lines=12> */
[----:B------:R0:W5:Y:S01]  /*92c0*/  LDG.E.CONSTANT R88, desc[UR4][R6.64+0x80] ;  /* 0x0000800406587981 */ /* 0x000162000c1e9900 */
[----:B------:R-:W-:-:S05]  /*92d0*/  MOV R102, R96 ;  /* 0x0000006000667202 */ /* 0x000fca0000000f00 */
[----:B------:R-:W-:Y:S02]  /*92e0*/  FFMA R9, R75, R102, R9 ;  /* 0x000000664b097223 */ /* 0x000fe40000000009 */
[----:B------:R0:W5:Y:S01]  /*92f0*/  LDG.E.CONSTANT R75, desc[UR4][R6.64] ;  /* 0x00000004064b7981 */ /* 0x000162000c1e9900 */
[----:B------:R-:W-:Y:S02]  /*9300*/  IADD3 R92, PT, PT, R11, 0x4, RZ ;  /* 0x000000040b5c7810 */ /* 0x000fe40007ffe0ff */
[----:B------:R-:W-:-:S07]  /*9310*/  MOV R101, R27 ;  /* 0x0000001b00657202 */ /* 0x000fce0000000f00 */
[----:B0----5:R-:W-:Y:S05]  /*9320*/  WARPSYNC.COLLECTIVE R90, `(.L_x_410) ;  /* 0x000000005a087348 */ /* 0x021fea0003c00000 */
[----:B------:R1:W2:Y:S02]  /*9330*/  SHFL.IDX P0, R96, R101, R92, R99 ;  /* 0x0000005c65607389 */ /* 0x0002a40000000063 */
[----:B012--5:R-:W-:Y:S05]  /*9340*/  ENDCOLLECTIVE ;  /* 0x000000000000791b */ /* 0x027fea0003800000 */
.L_x_410:
[----:B------:R-:W-:Y:S01]  /*9350*/  MOV R101, R26 ;  /* 0x0000001a00657202 */ /* 0x000fe20000000f00 */
        /* <DEDUP_REMOVED lines=10> */
.L_x_411:
[----:B------:R-:W-:Y:S02]  /*9400*/  MOV R101, R25 ;  /* 0x0000001900657202 */ /* 0x000fe40000000f00 */
[----:B------:R-:W-:-:S07]  /*9410*/  MOV R6, R96 ;  /* 0x0000006000067202 */ /* 0x000fce0000000f00 */
[----:B------:R-:W-:Y:S05]  /*9420*/  WARPSYNC.COLLECTIVE R90, `(.L_x_412) ;  /* 0x000000005a087348 */ /* 0x000fea0003c00000 */
[----:B------:R0:W1:Y:S02]  /*9430*/  SHFL.IDX P0, R96, R101, R92, R99 ;  /* 0x0000005c65607389 */ /* 0x0000640000000063 */
[----:B01----:R-:W-:Y:S05]  /*9440*/  ENDCOLLECTIVE ;  /* 0x000000000000791b */ /* 0x003fea0003800000 */
.L_x_412:
[----:B------:R-:W-:Y:S02]  /*9450*/  MOV R101, R24 ;  /* 0x0000001800657202 */ /* 0x000fe40000000f00 */
[----:B------:R-:W-:-:S07]  /*9460*/  MOV R7, R96 ;  /* 0x0000006000077202 */ /* 0x000fce0000000f00 */
[----:B------:R-:W-:Y:S05]  /*9470*/  WARPSYNC.COLLECTIVE R90, `(.L_x_413) ;  /* 0x000000005a087348 */ /* 0x000fea0003c00000 */
[----:B------:R0:W1:Y:S02]  /*9480*/  SHFL.IDX P0, R96, R101, R92, R99 ;  /* 0x0000005c65607389 */ /* 0x0000640000000063 */
[----:B01----:R-:W-:Y:S05]  /*9490*/  ENDCOLLECTIVE ;  /* 0x000000000000791b */ /* 0x003fea0003800000 */
.L_x_413:
[----:B------:R-:W-:Y:S02]  /*94a0*/  MOV R101, R23 ;  /* 0x0000001700657202 */ /* 0x000fe40000000f00 */
[----:B------:R-:W-:-:S07]  /*94b0*/  MOV R19, R96 ;  /* 0x0000006000137202 */ /* 0x000fce0000000f00 */
[----:B------:R-:W-:Y:S05]  /*94c0*/  WARPSYNC.COLLECTIVE R90, `(.L_x_414) ;  /* 0x000000005a087348 */ /* 0x000fea0003c00000 */
[----:B------:R0:W1:Y:S02]  /*94d0*/  SHFL.IDX P0, R96, R101, R92, R99 ;  /* 0x0000005c65607389 */ /* 0x0000640000000063 */
[----:B01----:R-:W-:Y:S05]  /*94e0*/  ENDCOLLECTIVE ;  /* 0x000000000000791b */ /* 0x003fea0003800000 */
.L_x_414:
[----:B------:R-:W-:Y:S01]  /*94f0*/  MOV R101, R22 ;  /* 0x0000001600657202 */ /* 0x000fe20000000f00 */
[-C--:B------:R-:W-:Y:S01]  /*9500*/  FFMA R34, R75, R96.reuse, R34 ;  /* 0x000000604b227223 */ /* 0x080fe20000000022 */
[----:B------:R-:W-:-:S07]  /*9510*/  FFMA R35, R88, R96, R35 ;  /* 0x0000006058237223 */ /* 0x000fce0000000023 */
[----:B------:R-:W-:Y:S05]  /*9520*/  WARPSYNC.COLLECTIVE R90, `(.L_x_415) ;  /* 0x000000005a087348 */ /* 0x000fea0003c00000 */
[----:B------:R0:W1:Y:S02]  /*9530*/  SHFL.IDX P0, R96, R101, R92, R99 ;  /* 0x0000005c65607389 */ /* 0x0000640000000063 */
[----:B01----:R-:W-:Y:S05]  /*9540*/  ENDCOLLECTIVE ;  /* 0x000000000000791b */ /* 0x003fea0003800000 */
.L_x_415:
[----:B------:R-:W-:Y:S02]  /*9550*/  MOV R101, R21 ;  /* 0x0000001500657202 */ /* 0x000fe40000000f00 */
[----:B------:R-:W-:-:S07]  /*9560*/  MOV R83, R96 ;  /* 0x0000006000537202 */ /* 0x000fce0000000f00 */
[----:B------:R-:W-:Y:S05]  /*9570*/  WARPSYNC.COLLECTIVE R90, `(.L_x_416) ;  /* 0x000000005a087348 */ /* 0x000fea0003c00000 */
[----:B------:R0:W1:Y:S02]  /*9580*/  SHFL.IDX P0, R96, R101, R92, R99 ;  /* 0x0000005c65607389 */ /* 0x0000640000000063 */
[----:B01----:R-:W-:Y:S05]  /*9590*/  ENDCOLLECTIVE ;  /* 0x000000000000791b */ /* 0x003fea0003800000 */
.L_x_416:
[----:B------:R-:W-:Y:S02]  /*95a0*/  MOV R101, R20 ;  /* 0x0000001400657202 */ /* 0x000fe40000000f00 */
[----:B------:R-:W-:-:S07]  /*95b0*/  MOV R85, R96 ;  /* 0x0000006000557202 */ /* 0x000fce0000000f00 */
[----:B------:R-:W-:Y:S05]  /*95c0*/  WARPSYNC.COLLECTIVE R90, `(.L_x_417) ;  /* 0x000000005a087348 */ /* 0x000fea0003c00000 */
[----:B------:R0:W1:Y:S02]  /*95d0*/  SHFL.IDX P0, R96, R101, R92, R99 ;  /* 0x0000005c65607389 */ /* 0x0000640000000063 */
[----:B01----:R-:W-:Y:S05]  /*95e0*/  ENDCOLLECTIVE ;  /* 0x000000000000791b */ /* 0x003fea0003800000 */
.L_x_417:
[----:B------:R-:W-:Y:S02]  /*95f0*/  MOV R101, R0 ;  /* 0x0000000000657202 */ /* 0x000fe40000000f00 */
[----:B------:R-:W-:-:S07]  /*9600*/  MOV R91, R96 ;  /* 0x00000060005b7202 */ /* 0x000fce0000000f00 */
[----:B------:R-:W-:Y:S05]  /*9610*/  WARPSYNC.COLLECTIVE R90, `(.L_x_418) ;  /* 0x000000005a087348 */ /* 0x000fea0003c00000 */
[----:B------:R0:W1:Y:S02]  /*9620*/  SHFL.IDX P0, R96, R101, R92, R99 ;  /* 0x0000005c65607389 */ /* 0x0000640000000063 */
[----:B01----:R-:W-:Y:S05]  /*9630*/  ENDCOLLECTIVE ;  /* 0x000000000000791b */ /* 0x003fea0003800000 */
.L_x_418:
[----:B------:R-:W-:Y:S02]  /*9640*/  MOV R101, R76 ;  /* 0x0000004c00657202 */ /* 0x000fe40000000f00 */
[----:B------:R-:W-:-:S07]  /*9650*/  MOV R93, R96 ;  /* 0x00000060005d7202 */ /* 0x000fce0000000f00 */
[----:B------:R-:W-:Y:S05]  /*9660*/  WARPSYNC.COLLECTIVE R90, `(.L_x_419) ;  /* 0x000000005a087348 */ /* 0x000fea0003c00000 */
[----:B------:R0:W1:Y:S02]  /*9670*/  SHFL.IDX P0, R96, R101, R92, R99 ;  /* 0x0000005c65607389 */ /* 0x0000640000000063 */
[----:B01----:R-:W-:Y:S05]  /*9680*/  ENDCOLLECTIVE ;  /* 0x000000000000791b */ /* 0x003fea0003800000 */
.L_x_419:
[----:B------:R-:W-:Y:S02]  /*9690*/  MOV R101, R79 ;  /* 0x0000004f00657202 */ /* 0x000fe40000000f00 */
[----:B------:R-:W-:-:S07]  /*96a0*/  MOV R95, R96 ;  /* 0x00000060005f7202 */ /* 0x000fce0000000f00 */
[----:B------:R-:W-:Y:S05]  /*96b0*/  WARPSYNC.COLLECTIVE R90, `(.L_x_420) ;  /* 0x000000005a087348 */ /* 0x000fea0003c00000 */
[----:B------:R0:W1:Y:S02]  /*96c0*/  SHFL.IDX P0, R96, R101, R92, R99 ;  /* 0x0000005c65607389 */ /* 0x0000640000000063 */
[----:B01----:R-:W-:Y:S05]  /*96d0*/  ENDCOLLECTIVE ;  /* 0x000000000000791b */ /* 0x003fea0003800000 */
.L_x_420:
[----:B------:R-:W-:Y:S02]  /*96e0*/  MOV R101, R80 ;  /* 0x0000005000657202 */ /* 0x000fe40000000f00 */
[----:B------:R-:W-:-:S07]  /*96f0*/  MOV R97, R96 ;  /* 0x0000006000617202 */ /* 0x000fce0000000f00 */
[----:B------:R-:W-:Y:S05]  /*9700*/  WARPSYNC.COLLECTIVE R90, `(.L_x_421) ;  /* 0x000000005a087348 */ /* 0x000fea0003c00000 */
[----:B------:R0:W1:Y:S02]  /*9710*/  SHFL.IDX P0, R96, R101, R92, R99 ;  /* 0x0000005c65607389 */ /* 0x0000640000000063 */
[----:B01----:R-:W-:Y:S05]  /*9720*/  ENDCOLLECTIVE ;  /* 0x000000000000791b */ /* 0x003fea0003800000 */
.L_x_421:
[----:B------:R-:W-:Y:S01]  /*9730*/  MOV R101, R81 ;  /* 0x0000005100657202 */ /* 0x000fe20000000f00 */
[-C--:B------:R-:W-:Y:S01]  /*9740*/  FFMA R48, R75, R96.reuse, R48 ;  /* 0x000000604b307223 */ /* 0x080fe20000000030 */
[----:B------:R-:W-:-:S07]  /*9750*/  FFMA R49, R88, R96, R49 ;  /* 0x0000006058317223 */ /* 0x000fce0000000031 */
[----:B------:R-:W-:Y:S05]  /*9760*/  WARPSYNC.COLLECTIVE R90, `(.L_x_422) ;  /* 0x000000005a087348 */ /* 0x000fea0003c00000 */
[----:B------:R0:W1:Y:S02]  /*9770*/  SHFL.IDX P0, R96, R101, R92, R99 ;  /* 0x0000005c65607389 */ /* 0x0000640000000063 */
[----:B01----:R-:W-:Y:S05]  /*9780*/  ENDCOLLECTIVE ;  /* 0x000000000000791b */ /* 0x003fea0003800000 */
.L_x_422:
        /* <DEDUP_REMOVED lines=23> */
.L_x_423:
[-C--:B------:R-:W-:Y:S01]  /*9900*/  FFMA R36, R75, R83.reuse, R36 ;  /* 0x000000534b247223 */ /* 0x080fe20000000024 */
[----:B------:R-:W-:Y:S01]  /*9910*/  FFMA R37, R88, R83, R37 ;  /* 0x0000005358257223 */ /* 0x000fe20000000025 */
[----:B------:R-:W-:Y:S02]  /*9920*/  MOV R101, R14 ;  /* 0x0000000e00657202 */ /* 0x000fe40000000f00 */
[----:B------:R-:W-:-:S07]  /*9930*/  MOV R83, R96 ;  /* 0x0000006000537202 */ /* 0x000fce0000000f00 */
[----:B------:R-:W-:Y:S05]  /*9940*/  WARPSYNC.COLLECTIVE R90, `(.L_x_424) ;  /* 0x000000005a087348 */ /* 0x000fea0003c00000 */
[----:B------:R0:W1:Y:S02]  /*9950*/  SHFL.IDX P0, R96, R101, R92, R99 ;  /* 0x0000005c65607389 */ /* 0x0000640000000063 */
[----:B01----:R-:W-:Y:S05]  /*9960*/  ENDCOLLECTIVE ;  /* 0x000000000000791b */ /* 0x003fea0003800000 */
.L_x_424:
[-C--:B------:R-:W-:Y:S01]  /*9970*/  FFMA R38, R75, R85.reuse, R38 ;  /* 0x000000554b267223 */ /* 0x080fe20000000026 */
[----:B------:R-:W-:Y:S01]  /*9980*/  FFMA R39, R88, R85, R39 ;  /* 0x0000005558277223 */ /* 0x000fe20000000027 */
[----:B------:R-:W-:Y:S02]  /*9990*/  MOV R101, R16 ;  /* 0x0000001000657202 */ /* 0x000fe40000000f00 */
[----:B------:R-:W-:-:S07]  /*99a0*/  MOV R85, R96 ;  /* 0x0000006000557202 */ /* 0x000fce0000000f00 */
[----:B------:R-:W-:Y:S05]  /*99b0*/  WARPSYNC.COLLECTIVE R90, `(.L_x_425) ;  /* 0x000000005a087348 */ /* 0x000fea0003c00000 */
[----:B------:R0:W1:Y:S02]  /*99c0*/  SHFL.IDX P0, R96, R101, R92, R99 ;  /* 0x0000005c65607389 */ /* 0x0000640000000063 */
[----:B01----:R-:W-:Y:S05]  /*99d0*/  ENDCOLLECTIVE ;  /* 0x000000000000791b */ /* 0x003fea0003800000 */
.L_x_425:
[-C--:B------:R-:W-:Y:S01]  /*99e0*/  FFMA R40, R75, R91.reuse, R40 ;  /* 0x0000005b4b287223 */ /* 0x080fe20000000028 */
[----:B------:R-:W-:Y:S01]  /*99f0*/  FFMA R41, R88, R91, R41 ;  /* 0x0000005b58297223 */ /* 0x000fe20000000029 */
[----:B------:R-:W-:Y:S02]  /*9a00*/  MOV R101, R18 ;  /* 0x0000001200657202 */ /* 0x000fe40000000f00 */
[----:B------:R-:W-:-:S07]  /*9a10*/  MOV R91, R96 ;  /* 0x00000060005b7202 */ /* 0x000fce0000000f00 */
[----:B------:R-:W-:Y:S05]  /*9a20*/  WARPSYNC.COLLECTIVE R90, `(.L_x_426) ;  /* 0x000000005a087348 */ /* 0x000fea0003c00000 */
[----:B------:R0:W1:Y:S02]  /*9a30*/  SHFL.IDX P0, R96, R101, R92, R99 ;  /* 0x0000005c65607389 */ /* 0x0000640000000063 */
[----:B01----:R-:W-:Y:S05]  /*9a40*/  ENDCOLLECTIVE ;  /* 0x000000000000791b */ /* 0x003fea0003800000 */
.L_x_426:
[-C--:B------:R-:W-:Y:S01]  /*9a50*/  FFMA R42, R75, R93.reuse, R42 ;  /* 0x0000005d4b2a7223 */ /* 0x080fe2000000002a */
[----:B------:R-:W-:Y:S01]  /*9a60*/  FFMA R43, R88, R93, R43 ;  /* 0x0000005d582b7223 */ /* 0x000fe2000000002b */
[----:B------:R-:W-:Y:S02]  /*9a70*/  MOV R101, R13 ;  /* 0x0000000d00657202 */ /* 0x000fe40000000f00 */
[----:B------:R-:W-:-:S07]  /*9a80*/  MOV R93, R96 ;  /* 0x00000060005d7202 */ /* 0x000fce0000000f00 */
[----:B------:R-:W-:Y:S05]  /*9a90*/  WARPSYNC.COLLECTIVE R90, `(.L_x_427) ;  /* 0x000000005a087348 */ /* 0x000fea0003c00000 */
[----:B------:R0:W1:Y:S02]  /*9aa0*/  SHFL.IDX P0, R96, R101, R92, R99 ;  /* 0x0000005c65607389 */ /* 0x0000640000000063 */
[----:B01----:R-:W-:Y:S05]  /*9ab0*/  ENDCOLLECTIVE ;  /* 0x000000000000791b */ /* 0x003fea0003800000 */
.L_x_427:
[----:B------:R-:W-:Y:S02]  /*9ac0*/  MOV R101, R82 ;  /* 0x0000005200657202 */ /* 0x000fe40000000f00 */
[----:B------:R-:W-:-:S07]  /*9ad0*/  MOV R94, R96 ;  /* 0x00000060005e7202 */ /* 0x000fce0000000f00 */
[----:B------:R-:W-:Y:S05]  /*9ae0*/  WARPSYNC.COLLECTIVE R90, `(.L_x_428) ;  /* 0x000000005a087348 */ /* 0x000fea0003c00000 */
[----:B------:R0:W1:Y:S02]  /*9af0*/  SHFL.IDX P0, R96, R101, R92, R99 ;  /* 0x0000005c65607389 */ /* 0x0000640000000063 */
[----:B01----:R-:W-:Y:S05]  /*9b00*/  ENDCOLLECTIVE ;  /* 0x000000000000791b */ /* 0x003fea0003800000 */
.L_x_428:
[-C--:B------:R-:W-:Y:S01]  /*9b10*/  FFMA R44, R75, R95.reuse, R44 ;  /* 0x0000005f4b2c7223 */ /* 0x080fe2000000002c */
[----:B------:R-:W-:Y:S01]  /*9b20*/  FFMA R45, R88, R95, R45 ;  /* 0x0000005f582d7223 */ /* 0x000fe2000000002d */
[----:B------:R-:W-:Y:S02]  /*9b30*/  MOV R101, R8 ;  /* 0x0000000800657202 */ /* 0x000fe40000000f00 */
[----:B------:R-:W-:-:S07]  /*9b40*/  MOV R95, R96 ;  /* 0x00000060005f7202 */ /* 0x000fce0000000f00 */
[----:B------:R-:W-:Y:S05]  /*9b50*/  WARPSYNC.COLLECTIVE R90, `(.L_x_429) ;  /* 0x000000005a087348 */ /* 0x000fea0003c00000 */
[----:B------:R0:W1:Y:S02]  /*9b60*/  SHFL.IDX P0, R96, R101, R92, R99 ;  /* 0x0000005c65607389 */ /* 0x0000640000000063 */
[----:B01----:R-:W-:Y:S05]  /*9b70*/  ENDCOLLECTIVE ;  /* 0x000000000000791b */ /* 0x003fea0003800000 */
.L_x_429:
[-C--:B------:R-:W-:Y:S01]  /*9b80*/  FFMA R46, R75, R97.reuse, R46 ;  /* 0x000000614b2e7223 */ /* 0x080fe2000000002e */
[----:B------:R-:W-:Y:S01]  /*9b90*/  FFMA R47, R88, R97, R47 ;  /* 0x00000061582f7223 */ /* 0x000fe2000000002f */
[----:B------:R-:W-:Y:S02]  /*9ba0*/  MOV R101, R10 ;  /* 0x0000000a00657202 */ /* 0x000fe40000000f00 */
[----:B------:R-:W-:-:S07]  /*9bb0*/  MOV R97, R96 ;  /* 0x0000006000617202 */ /* 0x000fce0000000f00 */
[----:B------:R-:W-:Y:S05]  /*9bc0*/  WARPSYNC.COLLECTIVE R90, `(.L_x_430) ;  /* 0x000000005a087348 */ /* 0x000fea0003c00000 */
[----:B------:R0:W1:Y:S02]  /*9bd0*/  SHFL.IDX P0, R96, R101, R92, R99 ;  /* 0x0000005c65607389 */ /* 0x0000640000000063 */
[----:B01----:R-:W-:Y:S05]  /*9be0*/  ENDCOLLECTIVE ;  /* 0x000000000000791b */ /* 0x003fea0003800000 */
.L_x_430:
[----:B------:R-:W-:Y:S02]  /*9bf0*/  MOV R101, R86 ;  /* 0x0000005600657202 */ /* 0x000fe40000000f00 */
[----:B------:R-:W-:-:S07]  /*9c00*/  MOV R98, R96 ;  /* 0x0000006000627202 */ /* 0x000fce0000000f00 */
[----:B------:R-:W-:Y:S05]  /*9c10*/  WARPSYNC.COLLECTIVE R90, `(.L_x_431) ;  /* 0x000000005a087348 */ /* 0x000fea0003c00000 */
[----:B------:R0:W1:Y:S02]  /*9c20*/  SHFL.IDX P0, R96, R101, R92, R99 ;  /* 0x0000005c65607389 */ /* 0x0000640000000063 */
[----:B01----:R-:W-:Y:S05]  /*9c30*/  ENDCOLLECTIVE ;  /* 0x000000000000791b */ /* 0x003fea0003800000 */
.L_x_431:
[----:B------:R-:W-:Y:S02]  /*9c40*/  IADD3 R92, PT, PT, R11, 0x5, RZ ;  /* 0x000000050b5c7810 */ /* 0x000fe40007ffe0ff */
[----:B------:R-:W-:Y:S02]  /*9c50*/  MOV R101, R27 ;  /* 0x0000001b00657202 */ /* 0x000fe40000000f00 */
[----:B------:R-:W-:-:S07]  /*9c60*/  MOV R100, R96 ;  /* 0x0000006000647202 */ /* 0x000fce0000000f00 */
[----:B------:R-:W-:Y:S05]  /*9c70*/  WARPSYNC.COLLECTIVE R90, `(.L_x_432) ;  /* 0x000000005a087348 */ /* 0x000fea0003c00000 */
[----:B------:R0:W1:Y:S02]  /*9c80*/  SHFL.IDX P0, R96, R101, R92, R99 ;  /* 0x0000005c65607389 */ /* 0x0000640000000063 */
[----:B01----:R-:W-:Y:S05]  /*9c90*/  ENDCOLLECTIVE ;  /* 0x000000000000791b */ /* 0x003fea0003800000 */
.L_x_432:
[----:B------:R-:W-:Y:S01]  /*9ca0*/  MOV R101, R26 ;  /* 0x0000001a00657202 */ /* 0x000fe20000000f00 */
[C---:B------:R-:W-:Y:S01]  /*9cb0*/  FFMA R78, R96.reuse, R19, R78 ;  /* 0x00000013604e7223 */ /* 0x040fe2000000004e */
[----:B------:R-:W-:-:S07]  /*9cc0*/  FFMA R77, R96, R68, R77 ;  /* 0x00000044604d7223 */ /* 0x000fce000000004d */
[----:B------:R-:W-:Y:S05]  /*9cd0*/  WARPSYNC.COLLECTIVE R90, `(.L_x_433) ;  /* 0x000000005a087348 */ /* 0x000fea0003c00000 */
[----:B------:R0:W1:Y:S02]  /*9ce0*/  SHFL.IDX P0, R96, R101, R92, R99 ;  /* 0x0000005c65607389 */ /* 0x0000640000000063 */
[----:B01----:R-:W-:Y:S05]  /*9cf0*/  ENDCOLLECTIVE ;  /* 0x000000000000791b */ /* 0x003fea0003800000 */
.L_x_433:
[----:B------:R-:W-:Y:S02]  /*9d00*/  MOV R101, R25 ;  /* 0x0000001900657202 */ /* 0x000fe40000000f00 */
[----:B------:R-:W-:-:S07]  /*9d10*/  MOV R6, R96 ;  /* 0x0000006000067202 */ /* 0x000fce0000000f00 */
[----:B------:R-:W-:Y:S05]  /*9d20*/  WARPSYNC.COLLECTIVE R90, `(.L_x_434) ;  /* 0x000000005a087348 */ /* 0x000fea0003c00000 */
[----:B------:R0:W1:Y:S02]  /*9d30*/  SHFL.IDX P0, R96, R101, R92, R99 ;  /* 0x0000005c65607389 */ /* 0x0000640000000063 */
[----:B01----:R-:W-:Y:S05]  /*9d40*/  ENDCOLLECTIVE ;  /* 0x000000000000791b */ /* 0x003fea0003800000 */
.L_x_434:
[----:B------:R-:W-:Y:S02]  /*9d50*/  MOV R101, R24 ;  /* 0x0000001800657202 */ /* 0x000fe40000000f00 */
[----:B------:R-:W-:-:S07]  /*9d60*/  MOV R7, R96 ;  /* 0x0000006000077202 */ /* 0x000fce0000000f00 */
[----:B------:R-:W-:Y:S05]  /*9d70*/  WARPSYNC.COLLECTIVE R90, `(.L_x_435) ;  /* 0x000000005a087348 */ /* 0x000fea0003c00000 */
[----:B------:R0:W1:Y:S02]  /*9d80*/  SHFL.IDX P0, R96, R101, R92, R99 ;  /* 0x0000005c65607389 */ /* 0x0000640000000063 */
[----:B01----:R-:W-:Y:S05]  /*9d90*/  ENDCOLLECTIVE ;  /* 0x000000000000791b */ /* 0x003fea0003800000 */
.L_x_435:
[----:B------:R-:W-:Y:S02]  /*9da0*/  MOV R101, R23 ;  /* 0x0000001700657202 */ /* 0x000fe40000000f00 */
[----:B------:R-:W-:-:S07]  /*9db0*/  MOV R17, R96 ;  /* 0x0000006000117202 */ /* 0x000fce0000000f00 */
[----:B------:R-:W-:Y:S05]  /*9dc0*/  WARPSYNC.COLLECTIVE R90, `(.L_x_436) ;  /* 0x000000005a087348 */ /* 0x000fea0003c00000 */
[----:B------:R0:W1:Y:S02]  /*9dd0*/  SHFL.IDX P0, R96, R101, R92, R99 ;  /* 0x0000005c65607389 */ /* 0x0000640000000063 */
[----:B01----:R-:W-:Y:S05]  /*9de0*/  ENDCOLLECTIVE ;  /* 0x000000000000791b */ /* 0x003fea0003800000 */
.L_x_436:
[----:B------:R-:W-:Y:S01]  /*9df0*/  MOV R101, R22 ;  /* 0x0000001600657202 */ /* 0x000fe20000000f00 */
[-C--:B------:R-:W-:Y:S01]  /*9e00*/  FFMA R34, R19, R96.reuse, R34 ;  /* 0x0000006013227223 */ /* 0x080fe20000000022 */
[----:B------:R-:W-:-:S07]  /*9e10*/  FFMA R35, R68, R96, R35 ;  /* 0x0000006044237223 */ /* 0x000fce0000000023 */
[----:B------:R-:W-:Y:S05]  /*9e20*/  WARPSYNC.COLLECTIVE R90, `(.L_x_437) ;  /* 0x000000005a087348 */ /* 0x000fea0003c00000 */
[----:B------:R0:W1:Y:S02]  /*9e30*/  SHFL.IDX P0, R96, R101, R92, R99 ;  /* 0x0000005c65607389 */ /* 0x0000640000000063 */
[----:B01----:R-:W-:Y:S05]  /*9e40*/  ENDCOLLECTIVE ;  /* 0x000000000000791b */ /* 0x003fea0003800000 */
.L_x_437:
        /* <DEDUP_REMOVED lines=14> */
.L_x_438:
[----:B------:R-:W-:Y:S01]  /*9f30*/  FFMA R53, R88, R83, R53 ;  /* 0x0000005358357223 */ /* 0x000fe20000000035 */
[----:B------:R-:W-:Y:S02]  /*9f40*/  MOV R101, R20 ;  /* 0x0000001400657202 */ /* 0x000fe40000000f00 */
[----:B------:R-:W-:-:S07]  /*9f50*/  MOV R83, R96 ;  /* 0x0000006000537202 */ /* 0x000fce0000000f00 */
[----:B------:R-:W-:Y:S05]  /*9f60*/  WARPSYNC.COLLECTIVE R90, `(.L_x_439) ;  /* 0x000000005a087348 */ /* 0x000fea0003c00000 */
[----:B------:R0:W1:Y:S02]  /*9f70*/  SHFL.IDX P0, R96, R101, R92, R99 ;  /* 0x0000005c65607389 */ /* 0x0000640000000063 */
[----:B01----:R-:W-:Y:S05]  /*9f80*/  ENDCOLLECTIVE ;  /* 0x000000000000791b */ /* 0x003fea0003800000 */
.L_x_439:
[----:B------:R-:W-:Y:S01]  /*9f90*/  FFMA R55, R88, R85, R55 ;  /* 0x0000005558377223 */ /* 0x000fe20000000037 */
[----:B------:R-:W-:Y:S02]  /*9fa0*/  MOV R101, R0 ;  /* 0x0000000000657202 */ /* 0x000fe40000000f00 */
[----:B------:R-:W-:-:S07]  /*9fb0*/  MOV R85, R96 ;  /* 0x0000006000557202 */ /* 0x000fce0000000f00 */
[----:B------:R-:W-:Y:S05]  /*9fc0*/  WARPSYNC.COLLECTIVE R90, `(.L_x_440) ;  /* 0x000000005a087348 */ /* 0x000fea0003c00000 */
[----:B------:R0:W1:Y:S02]  /*9fd0*/  SHFL.IDX P0, R96, R101, R92, R99 ;  /* 0x0000005c65607389 */ /* 0x0000640000000063 */
[----:B01----:R-:W-:Y:S05]  /*9fe0*/  ENDCOLLECTIVE ;  /* 0x000000000000791b */ /* 0x003fea0003800000 */
.L_x_440:
[----:B------:R-:W-:Y:S01]  /*9ff0*/  FFMA R57, R88, R91, R57 ;  /* 0x0000005b58397223 */ /* 0x000fe20000000039 */
[----:B------:R-:W-:Y:S02]  /*a000*/  MOV R101, R76 ;  /* 0x0000004c00657202 */ /* 0x000fe40000000f00 */
[----:B------:R-:W-:-:S07]  /*a010*/  MOV R91, R96 ;  /* 0x00000060005b7202 */ /* 0x000fce0000000f00 */
[----:B------:R-:W-:Y:S05]  /*a020*/  WARPSYNC.COLLECTIVE R90, `(.L_x_441) ;  /* 0x000000005a087348 */ /* 0x000fea0003c00000 */
[----:B------:R0:W1:Y:S02]  /*a030*/  SHFL.IDX P0, R96, R101, R92, R99 ;  /* 0x0000005c65607389 */ /* 0x0000640000000063 */
[----:B01----:R-:W-:Y:S05]  /*a040*/  ENDCOLLECTIVE ;  /* 0x000000000000791b */ /* 0x003fea0003800000 */
.L_x_441:
[----:B------:R-:W-:Y:S01]  /*a050*/  FFMA R59, R88, R93, R59 ;  /* 0x0000005d583b7223 */ /* 0x000fe2000000003b */
[----:B------:R-:W-:Y:S02]  /*a060*/  MOV R101, R79 ;  /* 0x0000004f00657202 */ /* 0x000fe40000000f00 */
[----:B------:R-:W-:-:S07]  /*a070*/  MOV R93, R96 ;  /* 0x00000060005d7202 */ /* 0x000fce0000000f00 */
[----:B------:R-:W-:Y:S05]  /*a080*/  WARPSYNC.COLLECTIVE R90, `(.L_x_442) ;  /* 0x000000005a087348 */ /* 0x000fea0003c00000 */
[----:B------:R0:W1:Y:S02]  /*a090*/  SHFL.IDX P0, R96, R101, R92, R99 ;  /* 0x0000005c65607389 */ /* 0x0000640000000063 */
[----:B01----:R-:W-:Y:S05]  /*a0a0*/  ENDCOLLECTIVE ;  /* 0x000000000000791b */ /* 0x003fea0003800000 */
.L_x_442:
[----:B------:R-:W-:Y:S01]  /*a0b0*/  FFMA R63, R88, R95, R63 ;  /* 0x0000005f583f7223 */ /* 0x000fe2000000003f */
[----:B------:R-:W-:Y:S02]  /*a0c0*/  MOV R101, R80 ;  /* 0x0000005000657202 */ /* 0x000fe40000000f00 */
[----:B------:R-:W-:-:S07]  /*a0d0*/  MOV R95, R96 ;  /* 0x00000060005f7202 */ /* 0x000fce0000000f00 */
[----:B------:R-:W-:Y:S05]  /*a0e0*/  WARPSYNC.COLLECTIVE R90, `(.L_x_443) ;  /* 0x000000005a087348 */ /* 0x000fea0003c00000 */
[----:B------:R0:W1:Y:S02]  /*a0f0*/  SHFL.IDX P0, R96, R101, R92, R99 ;  /* 0x0000005c65607389 */ /* 0x0000640000000063 */
[----:B01----:R-:W-:Y:S05]  /*a100*/  ENDCOLLECTIVE ;  /* 0x000000000000791b */ /* 0x003fea0003800000 */
.L_x_443:
[----:B------:R-:W-:Y:S01]  /*a110*/  MOV R101, R81 ;  /* 0x0000005100657202 */ /* 0x000fe20000000f00 */
[-C--:B------:R-:W-:Y:S01]  /*a120*/  FFMA R48, R19, R96.reuse, R48 ;  /* 0x0000006013307223 */ /* 0x080fe20000000030 */
[----:B------:R-:W-:-:S07]  /*a130*/  FFMA R49, R68, R96, R49 ;  /* 0x0000006044317223 */ /* 0x000fce0000000031 */
[----:B------:R-:W-:Y:S05]  /*a140*/  WARPSYNC.COLLECTIVE R90, `(.L_x_444) ;  /* 0x000000005a087348 */ /* 0x000fea0003c00000 */
[----:B------:R0:W1:Y:S02]  /*a150*/  SHFL.IDX P0, R96, R101, R92, R99 ;  /* 0x0000005c65607389 */ /* 0x0000640000000063 */
[----:B01----:R-:W-:Y:S05]  /*a160*/  ENDCOLLECTIVE ;  /* 0x000000000000791b */ /* 0x003fea0003800000 */
.L_x_444:
[-C--:B------:R-:W-:Y:S01]  /*a170*/  FFMA R4, R19, R6.reuse, R4 ;  /* 0x0000000613047223 */ /* 0x080fe20000000004 */
[----:B------:R-:W-:Y:S01]  /*a180*/  FFMA R29, R68, R6, R29 ;  /* 0x00000006441d7223 */ /* 0x000fe2000000001d */
[----:B------:R-:W-:Y:S02]  /*a190*/  MOV R101, R12 ;  /* 0x0000000c00657202 */ /* 0x000fe40000000f00 */
[----:B------:R-:W-:-:S07]  /*a1a0*/  MOV R6, R96 ;  /* 0x0000006000067202 */ /* 0x000fce0000000f00 */
[----:B------:R-:W-:Y:S05]  /*a1b0*/  WARPSYNC.COLLECTIVE R90, `(.L_x_445) ;  /* 0x000000005a087348 */ /* 0x000fea0003c00000 */
[----:B------:R0:W1:Y:S02]  /*a1c0*/  SHFL.IDX P0, R96, R101, R92, R99 ;  /* 0x0000005c65607389 */ /* 0x0000640000000063 */
[----:B01----:R-:W-:Y:S05]  /*a1d0*/  ENDCOLLECTIVE ;  /* 0x000000000000791b */ /* 0x003fea0003800000 */
.L_x_445:
[CC--:B------:R-:W-:Y:S01]  /*a1e0*/  FFMA R30, R19.reuse, R7.reuse, R30 ;  /* 0x00000007131e7223 */ /* 0x0c0fe2000000001e */
[C---:B------:R-:W-:Y:S01]  /*a1f0*/  FFMA R31, R68.reuse, R7, R31 ;  /* 0x00000007441f7223 */ /* 0x040fe2000000001f */
[-C--:B------:R-:W-:Y:S01]  /*a200*/  FFMA R50, R19, R6.reuse, R50 ;  /* 0x0000000613327223 */ /* 0x080fe20000000032 */
[----:B------:R-:W-:Y:S01]  /*a210*/  FFMA R51, R68, R6, R51 ;  /* 0x0000000644337223 */ /* 0x000fe20000000033 */
[C---:B------:R-:W-:Y:S01]  /*a220*/  FFMA R61, R88.reuse, R94, R61 ;  /* 0x0000005e583d7223 */ /* 0x040fe2000000003d */
[C---:B------:R-:W-:Y:S01]  /*a230*/  FFMA R65, R88.reuse, R97, R65 ;  /* 0x0000006158417223 */ /* 0x040fe20000000041 */
[C---:B------:R-:W-:Y:S01]  /*a240*/  FFMA R67, R88.reuse, R98, R67 ;  /* 0x0000006258437223 */ /* 0x040fe20000000043 */
        /* <DEDUP_REMOVED lines=11> */
.L_x_446:
[-C--:B------:R-:W-:Y:S01]  /*a300*/  FFMA R32, R19, R17.reuse, R32 ;  /* 0x0000001113207223 */ /* 0x080fe20000000020 */
[----:B------:R-:W-:Y:S01]  /*a310*/  FFMA R33, R68, R17, R33 ;  /* 0x0000001144217223 */ /* 0x000fe20000000021 */
[----:B------:R-:W-:Y:S02]  /*a320*/  MOV R101, R16 ;  /* 0x0000001000657202 */ /* 0x000fe40000000f00 */
[----:B------:R-:W-:-:S07]  /*a330*/  MOV R17, R96 ;  /* 0x0000006000117202 */ /* 0x000fce0000000f00 */
[----:B------:R-:W-:Y:S05]  /*a340*/  WARPSYNC.COLLECTIVE R90, `(.L_x_447) ;  /* 0x000000005a087348 */ /* 0x000fea0003c00000 */
[----:B------:R0:W1:Y:S02]  /*a350*/  SHFL.IDX P0, R96, R101, R92, R99 ;  /* 0x0000005c65607389 */ /* 0x0000640000000063 */
[----:B01----:R-:W-:Y:S05]  /*a360*/  ENDCOLLECTIVE ;  /* 0x000000000000791b */ /* 0x003fea0003800000 */
.L_x_447:
[-C--:B------:R-:W-:Y:S01]  /*a370*/  FFMA R36, R19, R75.reuse, R36 ;  /* 0x0000004b13247223 */ /* 0x080fe20000000024 */
[----:B------:R-:W-:Y:S01]  /*a380*/  FFMA R37, R68, R75, R37 ;  /* 0x0000004b44257223 */ /* 0x000fe20000000025 */
[----:B------:R-:W-:Y:S02]  /*a390*/  MOV R101, R18 ;  /* 0x0000001200657202 */ /* 0x000fe40000000f00 */
[----:B------:R-:W-:-:S07]  /*a3a0*/  MOV R75, R96 ;  /* 0x00000060004b7202 */ /* 0x000fce0000000f00 */
[----:B------:R-:W-:Y:S05]  /*a3b0*/  WARPSYNC.COLLECTIVE R90, `(.L_x_448) ;  /* 0x000000005a087348 */ /* 0x000fea0003c00000 */
[----:B------:R0:W1:Y:S02]  /*a3c0*/  SHFL.IDX P0, R96, R101, R92, R99 ;  /* 0x0000005c65607389 */ /* 0x0000640000000063 */
[----:B01----:R-:W-:Y:S05]  /*a3d0*/  ENDCOLLECTIVE ;  /* 0x000000000000791b */ /* 0x003fea0003800000 */
.L_x_448:
[-C--:B------:R-:W-:Y:S01]  /*a3e0*/  FFMA R38, R19, R83.reuse, R38 ;  /* 0x0000005313267223 */ /* 0x080fe20000000026 */
[----:B------:R-:W-:Y:S01]  /*a3f0*/  FFMA R39, R68, R83, R39 ;  /* 0x0000005344277223 */ /* 0x000fe20000000027 */
[----:B------:R-:W-:Y:S02]  /*a400*/  MOV R101, R13 ;  /* 0x0000000d00657202 */ /* 0x000fe40000000f00 */
[----:B------:R-:W-:-:S07]  /*a410*/  MOV R83, R96 ;  /* 0x0000006000537202 */ /* 0x000fce0000000f00 */
[----:B------:R-:W-:Y:S05]  /*a420*/  WARPSYNC.COLLECTIVE R90, `(.L_x_449) ;  /* 0x000000005a087348 */ /* 0x000fea0003c00000 */
[----:B------:R0:W1:Y:S02]  /*a430*/  SHFL.IDX P0, R96, R101, R92, R99 ;  /* 0x0000005c65607389 */ /* 0x0000640000000063 */
[----:B01----:R-:W-:Y:S05]  /*a440*/  ENDCOLLECTIVE ;  /* 0x000000000000791b */ /* 0x003fea0003800000 */
.L_x_449:
[-C--:B------:R-:W-:Y:S01]  /*a450*/  FFMA R40, R19, R85.reuse, R40 ;  /* 0x0000005513287223 */ /* 0x080fe20000000028 */
[----:B------:R-:W-:Y:S01]  /*a460*/  FFMA R41, R68, R85, R41 ;  /* 0x0000005544297223 */ /* 0x000fe20000000029 */
[----:B------:R-:W-:Y:S02]  /*a470*/  MOV R101, R82 ;  /* 0x0000005200657202 */ /* 0x000fe40000000f00 */
[----:B------:R-:W-:-:S07]  /*a480*/  MOV R85, R96 ;  /* 0x0000006000557202 */ /* 0x000fce0000000f00 */
[----:B------:R-:W-:Y:S05]  /*a490*/  WARPSYNC.COLLECTIVE R90, `(.L_x_450) ;  /* 0x000000005a087348 */ /* 0x000fea0003c00000 */
[----:B------:R0:W1:Y:S02]  /*a4a0*/  SHFL.IDX P0, R96, R101, R92, R99 ;  /* 0x0000005c65607389 */ /* 0x0000640000000063 */
[----:B01----:R-:W-:Y:S05]  /*a4b0*/  ENDCOLLECTIVE ;  /* 0x000000000000791b */ /* 0x003fea0003800000 */
.L_x_450:
[-C--:B------:R-:W-:Y:S01]  /*a4c0*/  FFMA R42, R19, R91.reuse, R42 ;  /* 0x0000005b132a7223 */ /* 0x080fe2000000002a */
[----:B------:R-:W-:Y:S01]  /*a4d0*/  FFMA R43, R68, R91, R43 ;  /* 0x0000005b442b7223 */ /* 0x000fe2000000002b */
[----:B------:R-:W-:Y:S02]  /*a4e0*/  MOV R101, R8 ;  /* 0x0000000800657202 */ /* 0x000fe40000000f00 */
[----:B------:R-:W-:-:S07]  /*a4f0*/  MOV R91, R96 ;  /* 0x00000060005b7202 */ /* 0x000fce0000000f00 */
[----:B------:R-:W-:Y:S05]  /*a500*/  WARPSYNC.COLLECTIVE R90, `(.L_x_451) ;  /* 0x000000005a087348 */ /* 0x000fea0003c00000 */
[----:B------:R0:W1:Y:S02]  /*a510*/  SHFL.IDX P0, R96, R101, R92, R99 ;  /* 0x0000005c65607389 */ /* 0x0000640000000063 */
[----:B01----:R-:W-:Y:S05]  /*a520*/  ENDCOLLECTIVE ;  /* 0x000000000000791b */ /* 0x003fea0003800000 */
.L_x_451:
[-C--:B------:R-:W-:Y:S01]  /*a530*/  FFMA R44, R19, R93.reuse, R44 ;  /* 0x0000005d132c7223 */ /* 0x080fe2000000002c */
[----:B------:R-:W-:Y:S01]  /*a540*/  FFMA R45, R68, R93, R45 ;  /* 0x0000005d442d7223 */ /* 0x000fe2000000002d */
[----:B------:R-:W-:Y:S02]  /*a550*/  MOV R101, R10 ;  /* 0x0000000a00657202 */ /* 0x000fe40000000f00 */
[----:B------:R-:W-:-:S07]  /*a560*/  MOV R93, R96 ;  /* 0x00000060005d7202 */ /* 0x000fce0000000f00 */
[----:B------:R-:W-:Y:S05]  /*a570*/  WARPSYNC.COLLECTIVE R90, `(.L_x_452) ;  /* 0x000000005a087348 */ /* 0x000fea0003c00000 */
[----:B------:R0:W1:Y:S02]  /*a580*/  SHFL.IDX P0, R96, R101, R92, R99 ;  /* 0x0000005c65607389 */ /* 0x0000640000000063 */
[----:B01----:R-:W-:Y:S05]  /*a590*/  ENDCOLLECTIVE ;  /* 0x000000000000791b */ /* 0x003fea0003800000 */
.L_x_452:
[----:B------:R-:W-:Y:S02]  /*a5a0*/  MOV R101, R86 ;  /* 0x0000005600657202 */ /* 0x000fe40000000f00 */
[----:B------:R-:W-:-:S07]  /*a5b0*/  MOV R94, R96 ;  /* 0x00000060005e7202 */ /* 0x000fce0000000f00 */
[----:B------:R-:W-:Y:S05]  /*a5c0*/  WARPSYNC.COLLECTIVE R90, `(.L_x_453) ;  /* 0x000000005a087348 */ /* 0x000fea0003c00000 */
[----:B------:R0:W1:Y:S02]  /*a5d0*/  SHFL.IDX P0, R96, R101, R92, R99 ;  /* 0x0000005c65607389 */ /* 0x0000640000000063 */
[----:B01----:R-:W-:Y:S05]  /*a5e0*/  ENDCOLLECTIVE ;  /* 0x000000000000791b */ /* 0x003fea0003800000 */
.L_x_453:
[----:B------:R-:W-:Y:S02]  /*a5f0*/  MOV R101, R27 ;  /* 0x0000001b00657202 */ /* 0x000fe40000000f00 */
[----:B------:R-:W-:Y:S02]  /*a600*/  MOV R92, R89 ;  /* 0x00000059005c7202 */ /* 0x000fe40000000f00 */
[----:B------:R-:W-:-:S07]  /*a610*/  MOV R98, R96 ;  /* 0x0000006000627202 */ /* 0x000fce0000000f00 */
[----:B------:R-:W-:Y:S05]  /*a620*/  WARPSYNC.COLLECTIVE R90, `(.L_x_454) ;  /* 0x000000005a087348 */ /* 0x000fea0003c00000 */
[----:B------:R0:W1:Y:S02]  /*a630*/  SHFL.IDX P0, R96, R101, R92, R99 ;  /* 0x0000005c65607389 */ /* 0x0000640000000063 */
[----:B01----:R-:W-:Y:S05]  /*a640*/  ENDCOLLECTIVE ;  /* 0x000000000000791b */ /* 0x003fea0003800000 */
.L_x_454:
[CC--:B------:R-:W-:Y:S01]  /*a650*/  FFMA R54, R19.reuse, R17.reuse, R54 ;  /* 0x0000001113367223 */ /* 0x0c0fe20000000036 */
[C---:B------:R-:W-:Y:S01]  /*a660*/  FFMA R55, R68.reuse, R17, R55 ;  /* 0x0000001144377223 */ /* 0x040fe20000000037 */
[----:B------:R-:W-:Y:S01]  /*a670*/  MOV R101, R26 ;  /* 0x0000001a00657202 */ /* 0x000fe20000000f00 */
        /* <DEDUP_REMOVED lines=14> */
.L_x_455:
[----:B------:R-:W-:Y:S02]  /*a760*/  MOV R101, R25 ;  /* 0x0000001900657202 */ /* 0x000fe40000000f00 */
[----:B------:R-:W-:-:S07]  /*a770*/  MOV R19, R96 ;  /* 0x0000006000137202 */ /* 0x000fce0000000f00 */
[----:B------:R-:W-:Y:S05]  /*a780*/  WARPSYNC.COLLECTIVE R90, `(.L_x_456) ;  /* 0x000000005a087348 */ /* 0x000fea0003c00000 */
[----:B------:R0:W1:Y:S02]  /*a790*/  SHFL.IDX P0, R96, R101, R92, R99 ;  /* 0x0000005c65607389 */ /* 0x0000640000000063 */
[----:B01----:R-:W-:Y:S05]  /*a7a0*/  ENDCOLLECTIVE ;  /* 0x000000000000791b */ /* 0x003fea0003800000 */
.L_x_456:
[----:B------:R-:W-:Y:S02]  /*a7b0*/  MOV R101, R24 ;  /* 0x0000001800657202 */ /* 0x000fe40000000f00 */
[----:B------:R-:W-:-:S07]  /*a7c0*/  MOV R75, R96 ;  /* 0x00000060004b7202 */ /* 0x000fce0000000f00 */
[----:B------:R-:W-:Y:S05]  /*a7d0*/  WARPSYNC.COLLECTIVE R90, `(.L_x_457) ;  /* 0x000000005a087348 */ /* 0x000fea0003c00000 */
[----:B------:R0:W1:Y:S02]  /*a7e0*/  SHFL.IDX P0, R96, R101, R92, R99 ;  /* 0x0000005c65607389 */ /* 0x0000640000000063 */
[----:B01----:R-:W-:Y:S05]  /*a7f0*/  ENDCOLLECTIVE ;  /* 0x000000000000791b */ /* 0x003fea0003800000 */
.L_x_457:
[----:B------:R-:W-:Y:S01]  /*a800*/  FFMA R59, R68, R83, R59 ;  /* 0x00000053443b7223 */ /* 0x000fe2000000003b */
[----:B------:R-:W-:Y:S02]  /*a810*/  MOV R101, R23 ;  /* 0x0000001700657202 */ /* 0x000fe40000000f00 */
[----:B------:R-:W-:-:S07]  /*a820*/  MOV R83, R96 ;  /* 0x0000006000537202 */ /* 0x000fce0000000f00 */
[----:B------:R-:W-:Y:S05]  /*a830*/  WARPSYNC.COLLECTIVE R90, `(.L_x_458) ;  /* 0x000000005a087348 */ /* 0x000fea0003c00000 */
[----:B------:R0:W1:Y:S02]  /*a840*/  SHFL.IDX P0, R96, R101, R92, R99 ;  /* 0x0000005c65607389 */ /* 0x0000640000000063 */
[----:B01----:R-:W-:Y:S05]  /*a850*/  ENDCOLLECTIVE ;  /* 0x000000000000791b */ /* 0x003fea0003800000 */
.L_x_458:
[CC--:B------:R-:W-:Y:S01]  /*a860*/  FFMA R7, R15.reuse, R19.reuse, R4 ;  /* 0x000000130f077223 */ /* 0x0c0fe20000000004 */
[C---:B------:R-:W-:Y:S01]  /*a870*/  FFMA R29, R88.reuse, R19, R29 ;  /* 0x00000013581d7223 */ /* 0x040fe2000000001d */
[CC--:B------:R-:W-:Y:S01]  /*a880*/  FFMA R19, R15.reuse, R75.reuse, R30 ;  /* 0x0000004b0f137223 */ /* 0x0c0fe2000000001e */
[----:B------:R-:W-:Y:S01]  /*a890*/  FFMA R31, R88, R75, R31 ;  /* 0x0000004b581f7223 */ /* 0x000fe2000000001f */
        /* <DEDUP_REMOVED lines=9> */
.L_x_459:
[----:B------:R-:W-:Y:S01]  /*a930*/  FFMA R63, R68, R91, R63 ;  /* 0x0000005b443f7223 */ /* 0x000fe2000000003f */
[----:B------:R-:W-:Y:S02]  /*a940*/  MOV R101, R21 ;  /* 0x0000001500657202 */ /* 0x000fe40000000f00 */
[----:B------:R-:W-:-:S07]  /*a950*/  MOV R91, R96 ;  /* 0x00000060005b7202 */ /* 0x000fce0000000f00 */
[----:B------:R-:W-:Y:S05]  /*a960*/  WARPSYNC.COLLECTIVE R90, `(.L_x_460) ;  /* 0x000000005a087348 */ /* 0x000fea0003c00000 */
[----:B------:R0:W1:Y:S02]  /*a970*/  SHFL.IDX P0, R96, R101, R92, R99 ;  /* 0x0000005c65607389 */ /* 0x0000640000000063 */
[----:B01----:R-:W-:Y:S05]  /*a980*/  ENDCOLLECTIVE ;  /* 0x000000000000791b */ /* 0x003fea0003800000 */
.L_x_460:
[----:B------:R-:W-:Y:S01]  /*a990*/  FFMA R65, R68, R93, R65 ;  /* 0x0000005d44417223 */ /* 0x000fe20000000041 */
[----:B------:R-:W-:Y:S02]  /*a9a0*/  MOV R101, R20 ;  /* 0x0000001400657202 */ /* 0x000fe40000000f00 */
[----:B------:R-:W-:-:S07]  /*a9b0*/  MOV R93, R96 ;  /* 0x00000060005d7202 */ /* 0x000fce0000000f00 */
[----:B------:R-:W-:Y:S05]  /*a9c0*/  WARPSYNC.COLLECTIVE R90, `(.L_x_461) ;  /* 0x000000005a087348 */ /* 0x000fea0003c00000 */
[----:B------:R0:W1:Y:S02]  /*a9d0*/  SHFL.IDX P0, R96, R101, R92, R99 ;  /* 0x0000005c65607389 */ /* 0x0000640000000063 */
[----:B01----:R-:W-:Y:S05]  /*a9e0*/  ENDCOLLECTIVE ;  /* 0x000000000000791b */ /* 0x003fea0003800000 */
.L_x_461:
[----:B------:R-:W-:Y:S01]  /*a9f0*/  FFMA R47, R68, R95, R47 ;  /* 0x0000005f442f7223 */ /* 0x000fe2000000002f */
[----:B------:R-:W-:Y:S02]  /*aa00*/  MOV R101, R0 ;  /* 0x0000000000657202 */ /* 0x000fe40000000f00 */
[----:B------:R-:W-:-:S07]  /*aa10*/  MOV R95, R96 ;  /* 0x00000060005f7202 */ /* 0x000fce0000000f00 */
[----:B------:R-:W-:Y:S05]  /*aa20*/  WARPSYNC.COLLECTIVE R90, `(.L_x_462) ;  /* 0x000000005a087348 */ /* 0x000fea0003c00000 */
[----:B------:R0:W1:Y:S02]  /*aa30*/  SHFL.IDX P0, R96, R101, R92, R99 ;  /* 0x0000005c65607389 */ /* 0x0000640000000063 */
[----:B01----:R-:W-:Y:S05]  /*aa40*/  ENDCOLLECTIVE ;  /* 0x000000000000791b */ /* 0x003fea0003800000 */
.L_x_462:
[----:B------:R-:W-:Y:S02]  /*aa50*/  MOV R101, R76 ;  /* 0x0000004c00657202 */ /* 0x000fe40000000f00 */
[----:B------:R-:W-:-:S07]  /*aa60*/  MOV R97, R96 ;  /* 0x0000006000617202 */ /* 0x000fce0000000f00 */
[----:B------:R-:W-:Y:S05]  /*aa70*/  WARPSYNC.COLLECTIVE R90, `(.L_x_463) ;  /* 0x000000005a087348 */ /* 0x000fea0003c00000 */
[----:B------:R0:W1:Y:S02]  /*aa80*/  SHFL.IDX P0, R96, R101, R92, R99 ;  /* 0x0000005c65607389 */ /* 0x0000640000000063 */
[----:B01----:R-:W-:Y:S05]  /*aa90*/  ENDCOLLECTIVE ;  /* 0x000000000000791b */ /* 0x003fea0003800000 */
.L_x_463:
[----:B------:R-:W-:Y:S02]  /*aaa0*/  MOV R101, R79 ;  /* 0x0000004f00657202 */ /* 0x000fe40000000f00 */
[----:B------:R-:W-:-:S07]  /*aab0*/  MOV R103, R96 ;  /* 0x0000006000677202 */ /* 0x000fce0000000f00 */
[----:B------:R-:W-:Y:S05]  /*aac0*/  WARPSYNC.COLLECTIVE R90, `(.L_x_464) ;  /* 0x000000005a087348 */ /* 0x000fea0003c00000 */
[----:B------:R0:W1:Y:S02]  /*aad0*/  SHFL.IDX P0, R96, R101, R92, R99 ;  /* 0x0000005c65607389 */ /* 0x0000640000000063 */
[----:B01----:R-:W-:Y:S05]  /*aae0*/  ENDCOLLECTIVE ;  /* 0x000000000000791b */ /* 0x003fea0003800000 */
.L_x_464:
[----:B------:R-:W-:-:S04]  /*aaf0*/  IMAD.WIDE R2, R5, 0x4, R2 ;  /* 0x0000000405027825 */ /* 0x000fc800078e0202 */
[C---:B------:R-:W-:Y:S01]  /*ab00*/  FFMA R67, R68.reuse, R94, R67 ;  /* 0x0000005e44437223 */ /* 0x040fe20000000043 */
[----:B------:R-:W-:Y:S02]  /*ab10*/  FFMA R69, R68, R98, R69 ;  /* 0x0000006244457223 */ /* 0x000fe40000000045 */
[----:B------:R0:W5:Y:S04]  /*ab20*/  LDG.E.CONSTANT R68, desc[UR4][R2.64] ;  /* 0x0000000402447981 */ /* 0x000168000c1e9900 */
[----:B------:R0:W5:Y:S01]  /*ab30*/  LDG.E.CONSTANT R4, desc[UR4][R2.64+0x80] ;  /* 0x0000800402047981 */ /* 0x000162000c1e9900 */
[----:B------:R-:W-:Y:S02]  /*ab40*/  MOV R101, R80 ;  /* 0x0000005000657202 */ /* 0x000fe40000000f00 */
[----:B------:R-:W-:-:S07]  /*ab50*/  MOV R105, R96 ;  /* 0x0000006000697202 */ /* 0x000fce0000000f00 */
[----:B0----5:R-:W-:Y:S05]  /*ab60*/  WARPSYNC.COLLECTIVE R90, `(.L_x_465) ;  /* 0x000000005a087348 */ /* 0x021fea0003c00000 */
[----:B------:R1:W2:Y:S02]  /*ab70*/  SHFL.IDX P0, R96, R101, R92, R99 ;  /* 0x0000005c65607389 */ /* 0x0002a40000000063 */
[----:B012--5:R-:W-:Y:S05]  /*ab80*/  ENDCOLLECTIVE ;  /* 0x000000000000791b */ /* 0x027fea0003800000 */
.L_x_465:
[----:B------:R-:W-:Y:S01]  /*ab90*/  MOV R101, R81 ;  /* 0x0000005100657202 */ /* 0x000fe20000000f00 */
[-C--:B------:R-:W-:Y:S01]  /*aba0*/  FFMA R111, R15, R96.reuse, R48 ;  /* 0x000000600f6f7223 */ /* 0x080fe20000000030 */
[----:B------:R-:W-:-:S07]  /*abb0*/  FFMA R49, R88, R96, R49 ;  /* 0x0000006058317223 */ /* 0x000fce0000000031 */
[----:B------:R-:W-:Y:S05]  /*abc0*/  WARPSYNC.COLLECTIVE R90, `(.L_x_466) ;  /* 0x000000005a087348 */ /* 0x000fea0003c00000 */
[----:B------:R0:W1:Y:S02]  /*abd0*/  SHFL.IDX P0, R96, R101, R92, R99 ;  /* 0x0000005c65607389 */ /* 0x0000640000000063 */
[----:B01----:R-:W-:Y:S05]  /*abe0*/  ENDCOLLECTIVE ;  /* 0x000000000000791b */ /* 0x003fea0003800000 */
.L_x_466:
[----:B------:R-:W-:Y:S02]  /*abf0*/  MOV R101, R12 ;  /* 0x0000000c00657202 */ /* 0x000fe40000000f00 */
[----:B------:R-:W-:-:S07]  /*ac00*/  MOV R6, R96 ;  /* 0x0000006000067202 */ /* 0x000fce0000000f00 */
[----:B------:R-:W-:Y:S05]  /*ac10*/  WARPSYNC.COLLECTIVE R90, `(.L_x_467) ;  /* 0x000000005a087348 */ /* 0x000fea0003c00000 */
[----:B------:R0:W1:Y:S02]  /*ac20*/  SHFL.IDX P0, R96, R101, R92, R99 ;  /* 0x0000005c65607389 */ /* 0x0000640000000063 */
[----:B01----:R-:W-:Y:S05]  /*ac30*/  ENDCOLLECTIVE ;  /* 0x000000000000791b */ /* 0x003fea0003800000 */
.L_x_467:
[----:B------:R-:W-:Y:S02]  /*ac40*/  MOV R101, R14 ;  /* 0x0000000e00657202 */ /* 0x000fe40000000f00 */
[----:B------:R-:W-:-:S07]  /*ac50*/  MOV R30, R96 ;  /* 0x00000060001e7202 */ /* 0x000fce0000000f00 */
[----:B------:R-:W-:Y:S05]  /*ac60*/  WARPSYNC.COLLECTIVE R90, `(.L_x_468) ;  /* 0x000000005a087348 */ /* 0x000fea0003c00000 */
[----:B------:R0:W1:Y:S02]  /*ac70*/  SHFL.IDX P0, R96, R101, R92, R99 ;  /* 0x0000005c65607389 */ /* 0x0000640000000063 */
[----:B01----:R-:W-:Y:S05]  /*ac80*/  ENDCOLLECTIVE ;  /* 0x000000000000791b */ /* 0x003fea0003800000 */
.L_x_468:
[----:B------:R-:W-:Y:S02]  /*ac90*/  MOV R101, R16 ;  /* 0x0000001000657202 */ /* 0x000fe40000000f00 */
[----:B------:R-:W-:-:S07]  /*aca0*/  MOV R32, R96 ;  /* 0x0000006000207202 */ /* 0x000fce0000000f00 */
[----:B------:R-:W-:Y:S05]  /*acb0*/  WARPSYNC.COLLECTIVE R90, `(.L_x_469) ;  /* 0x000000005a087348 */ /* 0x000fea0003c00000 */
[----:B------:R0:W1:Y:S02]  /*acc0*/  SHFL.IDX P0, R96, R101, R92, R99 ;  /* 0x0000005c65607389 */ /* 0x0000640000000063 */
[----:B01----:R-:W-:Y:S05]  /*acd0*/  ENDCOLLECTIVE ;  /* 0x000000000000791b */ /* 0x003fea0003800000 */
.L_x_469:
[----:B------:R-:W-:Y:S02]  /*ace0*/  MOV R101, R18 ;  /* 0x0000001200657202 */ /* 0x000fe40000000f00 */
[----:B------:R-:W-:-:S07]  /*acf0*/  MOV R34, R96 ;  /* 0x0000006000227202 */ /* 0x000fce0000000f00 */
[----:B------:R-:W-:Y:S05]  /*ad00*/  WARPSYNC.COLLECTIVE R90, `(.L_x_470) ;  /* 0x000000005a087348 */ /* 0x000fea0003c00000 */
[----:B------:R0:W1:Y:S02]  /*ad10*/  SHFL.IDX P0, R96, R101, R92, R99 ;  /* 0x0000005c65607389 */ /* 0x0000640000000063 */
[----:B01----:R-:W-:Y:S05]  /*ad20*/  ENDCOLLECTIVE ;  /* 0x000000000000791b */ /* 0x003fea0003800000 */
.L_x_470:
[----:B------:R-:W-:Y:S01]  /*ad30*/  FFMA R35, R15, R91, R36 ;  /* 0x0000005b0f237223 */ /* 0x000fe20000000024 */
[----:B------:R-:W-:Y:S02]  /*ad40*/  MOV R101, R13 ;  /* 0x0000000d00657202 */ /* 0x000fe40000000f00 */
[----:B------:R-:W-:-:S07]  /*ad50*/  MOV R36, R96 ;  /* 0x0000006000247202 */ /* 0x000fce0000000f00 */
[----:B------:R-:W-:Y:S05]  /*ad60*/  WARPSYNC.COLLECTIVE R90, `(.L_x_471) ;  /* 0x000000005a087348 */ /* 0x000fea0003c00000 */
[----:B------:R0:W1:Y:S02]  /*ad70*/  SHFL.IDX P0, R96, R101, R92, R99 ;  /* 0x0000005c65607389 */ /* 0x0000640000000063 */
[----:B01----:R-:W-:Y:S05]  /*ad80*/  ENDCOLLECTIVE ;  /* 0x000000000000791b */ /* 0x003fea0003800000 */
.L_x_471:
[----:B------:R-:W-:Y:S01]  /*ad90*/  FFMA R91, R88, R91, R37 ;  /* 0x0000005b585b7223 */ /* 0x000fe20000000025 */
[----:B------:R-:W-:Y:S01]  /*ada0*/  FFMA R37, R15, R93, R38 ;  /* 0x0000005d0f257223 */ /* 0x000fe20000000026 */
[----:B------:R-:W-:Y:S02]  /*adb0*/  MOV R101, R82 ;  /* 0x0000005200657202 */ /* 0x000fe40000000f00 */
[----:B------:R-:W-:-:S07]  /*adc0*/  MOV R38, R96 ;  /* 0x0000006000267202 */ /* 0x000fce0000000f00 */
[----:B------:R-:W-:Y:S05]  /*add0*/  WARPSYNC.COLLECTIVE R90, `(.L_x_472) ;  /* 0x000000005a087348 */ /* 0x000fea0003c00000 */
[----:B------:R0:W1:Y:S02]  /*ade0*/  SHFL.IDX P0, R96, R101, R92, R99 ;  /* 0x0000005c65607389 */ /* 0x0000640000000063 */
[----:B01----:R-:W-:Y:S05]  /*adf0*/  ENDCOLLECTIVE ;  /* 0x000000000000791b */ /* 0x003fea0003800000 */
.L_x_472:
[----:B------:R-:W-:Y:S01]  /*ae00*/  FFMA R93, R88, R93, R39 ;  /* 0x0000005d585d7223 */ /* 0x000fe20000000027 */
[----:B------:R-:W-:Y:S01]  /*ae10*/  FFMA R39, R15, R95, R40 ;  /* 0x0000005f0f277223 */ /* 0x000fe20000000028 */
[----:B------:R-:W-:Y:S02]  /*ae20*/  MOV R101, R8 ;  /* 0x0000000800657202 */ /* 0x000fe40000000f00 */
[----:B------:R-:W-:-:S07]  /*ae30*/  MOV R40, R96 ;  /* 0x0000006000287202 */ /* 0x000fce0000000f00 */
[----:B------:R-:W-:Y:S05]  /*ae40*/  WARPSYNC.COLLECTIVE R90, `(.L_x_473) ;  /* 0x000000005a087348 */ /* 0x000fea0003c00000 */
[----:B------:R0:W1:Y:S02]  /*ae50*/  SHFL.IDX P0, R96, R101, R92, R99 ;  /* 0x0000005c65607389 */ /* 0x0000640000000063 */
[----:B01----:R-:W-:Y:S05]  /*ae60*/  ENDCOLLECTIVE ;  /* 0x000000000000791b */ /* 0x003fea0003800000 */
.L_x_473:
[----:B------:R-:W-:Y:S01]  /*ae70*/  FFMA R95, R88, R95, R41 ;  /* 0x0000005f585f7223 */ /* 0x000fe20000000029 */
[----:B------:R-:W-:Y:S01]  /*ae80*/  FFMA R41, R15, R97, R42 ;  /* 0x000000610f297223 */ /* 0x000fe2000000002a */
[----:B------:R-:W-:Y:S02]  /*ae90*/  MOV R101, R10 ;  /* 0x0000000a00657202 */ /* 0x000fe40000000f00 */
[----:B------:R-:W-:-:S07]  /*aea0*/  MOV R42, R96 ;  /* 0x00000060002a7202 */ /* 0x000fce0000000f00 */
[----:B------:R-:W-:Y:S05]  /*aeb0*/  WARPSYNC.COLLECTIVE R90, `(.L_x_474) ;  /* 0x000000005a087348 */ /* 0x000fea0003c00000 */
[----:B------:R0:W1:Y:S02]  /*aec0*/  SHFL.IDX P0, R96, R101, R92, R99 ;  /* 0x0000005c65607389 */ /* 0x0000640000000063 */
[----:B01----:R-:W-:Y:S05]  /*aed0*/  ENDCOLLECTIVE ;  /* 0x000000000000791b */ /* 0x003fea0003800000 */
.L_x_474:
[----:B------:R-:W-:Y:S01]  /*aee0*/  FFMA R97, R88, R97, R43 ;  /* 0x0000006158617223 */ /* 0x000fe2000000002b */
[----:B------:R-:W-:Y:S01]  /*aef0*/  FFMA R43, R15, R103, R44 ;  /* 0x000000670f2b7223 */ /* 0x000fe2000000002c */
[----:B------:R-:W-:Y:S02]  /*af00*/  MOV R101, R86 ;  /* 0x0000005600657202 */ /* 0x000fe40000000f00 */
[----:B------:R-:W-:-:S07]  /*af10*/  MOV R44, R96 ;  /* 0x00000060002c7202 */ /* 0x000fce0000000f00 */
[----:B------:R-:W-:Y:S05]  /*af20*/  WARPSYNC.COLLECTIVE R90, `(.L_x_475) ;  /* 0x000000005a087348 */ /* 0x000fea0003c00000 */
[----:B------:R0:W1:Y:S02]  /*af30*/  SHFL.IDX P0, R96, R101, R92, R99 ;  /* 0x0000005c65607389 */ /* 0x0000640000000063 */
[----:B01----:R-:W-:Y:S05]  /*af40*/  ENDCOLLECTIVE ;  /* 0x000000000000791b */ /* 0x003fea0003800000 */
.L_x_475:
[----:B------:R-:W-:Y:S01]  /*af50*/  FFMA R103, R88, R103, R45 ;  /* 0x0000006758677223 */ /* 0x000fe2000000002d */
[----:B------:R-:W-:Y:S01]  /*af60*/  FFMA R45, R15, R105, R46 ;  /* 0x000000690f2d7223 */ /* 0x000fe2000000002e */
[----:B------:R-:W-:Y:S02]  /*af70*/  MOV R101, R27 ;  /* 0x0000001b00657202 */ /* 0x000fe40000000f00 */
[----:B------:R-:W-:Y:S02]  /*af80*/  MOV R92, R87 ;  /* 0x00000057005c7202 */ /* 0x000fe40000000f00 */
[----:B------:R-:W-:-:S07]  /*af90*/  MOV R46, R96 ;  /* 0x00000060002e7202 */ /* 0x000fce0000000f00 */
[----:B------:R-:W-:Y:S05]  /*afa0*/  WARPSYNC.COLLECTIVE R90, `(.L_x_476) ;  /* 0x000000005a087348 */ /* 0x000fea0003c00000 */
[----:B------:R0:W1:Y:S02]  /*afb0*/  SHFL.IDX P0, R96, R101, R92, R99 ;  /* 0x0000005c65607389 */ /* 0x0000640000000063 */
[----:B01----:R-:W-:Y:S05]  /*afc0*/  ENDCOLLECTIVE ;  /* 0x000000000000791b */ /* 0x003fea0003800000 */
.L_x_476:
[----:B------:R-:W-:Y:S01]  /*afd0*/  MOV R101, R26 ;  /* 0x0000001a00657202 */ /* 0x000fe20000000f00 */
[C---:B------:R-:W-:Y:S01]  /*afe0*/  FFMA R78, R96.reuse, R68, R17 ;  /* 0x00000044604e7223 */ /* 0x040fe20000000011 */
[----:B------:R-:W-:-:S07]  /*aff0*/  FFMA R77, R96, R4, R77 ;  /* 0x00000004604d7223 */ /* 0x000fce000000004d */
[----:B------:R-:W-:Y:S05]  /*b000*/  WARPSYNC.COLLECTIVE R90, `(.L_x_477) ;  /* 0x000000005a087348 */ /* 0x000fea0003c00000 */
[----:B------:R0:W1:Y:S02]  /*b010*/  SHFL.IDX P0, R96, R101, R92, R99 ;  /* 0x0000005c65607389 */ /* 0x0000640000000063 */
[----:B01----:R-:W-:Y:S05]  /*b020*/  ENDCOLLECTIVE ;  /* 0x000000000000791b */ /* 0x003fea0003800000 */
.L_x_477:
[----:B------:R-:W-:Y:S02]  /*b030*/  MOV R101, R25 ;  /* 0x0000001900657202 */ /* 0x000fe40000000f00 */
[----:B------:R-:W-:-:S07]  /*b040*/  MOV R5, R96 ;  /* 0x0000006000057202 */ /* 0x000fce0000000f00 */
[----:B------:R-:W-:Y:S05]  /*b050*/  WARPSYNC.COLLECTIVE R90, `(.L_x_478) ;  /* 0x000000005a087348 */ /* 0x000fea0003c00000 */
[----:B------:R0:W1:Y:S02]  /*b060*/  SHFL.IDX P0, R96, R101, R92, R99 ;  /* 0x0000005c65607389 */ /* 0x0000640000000063 */
[----:B01----:R-:W-:Y:S05]  /*b070*/  ENDCOLLECTIVE ;  /* 0x000000000000791b */ /* 0x003fea0003800000 */
.L_x_478:
[----:B------:R-:W-:Y:S02]  /*b080*/  MOV R101, R24 ;  /* 0x0000001800657202 */ /* 0x000fe40000000f00 */
[----:B------:R-:W-:-:S07]  /*b090*/  MOV R2, R96 ;  /* 0x0000006000027202 */ /* 0x000fce0000000f00 */
[----:B------:R-:W-:Y:S05]  /*b0a0*/  WARPSYNC.COLLECTIVE R90, `(.L_x_479) ;  /* 0x000000005a087348 */ /* 0x000fea0003c00000 */
[----:B------:R0:W1:Y:S02]  /*b0b0*/  SHFL.IDX P0, R96, R101, R92, R99 ;  /* 0x0000005c65607389 */ /* 0x0000640000000063 */
[----:B01----:R-:W-:Y:S05]  /*b0c0*/  ENDCOLLECTIVE ;  /* 0x000000000000791b */ /* 0x003fea0003800000 */
.L_x_479:
[-C--:B------:R-:W-:Y:S01]  /*b0d0*/  FFMA R109, R15, R6.reuse, R50 ;  /* 0x000000060f6d7223 */ /* 0x080fe20000000032 */
[----:B------:R-:W-:Y:S01]  /*b0e0*/  FFMA R51, R88, R6, R51 ;  /* 0x0000000658337223 */ /* 0x000fe20000000033 */
[----:B------:R-:W-:Y:S02]  /*b0f0*/  MOV R101, R23 ;  /* 0x0000001700657202 */ /* 0x000fe40000000f00 */
[----:B------:R-:W-:-:S07]  /*b100*/  MOV R6, R96 ;  /* 0x0000006000067202 */ /* 0x000fce0000000f00 */
[----:B------:R-:W-:Y:S05]  /*b110*/  WARPSYNC.COLLECTIVE R90, `(.L_x_480) ;  /* 0x000000005a087348 */ /* 0x000fea0003c00000 */
[----:B------:R0:W1:Y:S02]  /*b120*/  SHFL.IDX P0, R96, R101, R92, R99 ;  /* 0x0000005c65607389 */ /* 0x0000640000000063 */
[----:B01----:R-:W-:Y:S05]  /*b130*/  ENDCOLLECTIVE ;  /* 0x000000000000791b */ /* 0x003fea0003800000 */
.L_x_480:
[-C--:B------:R-:W-:Y:S01]  /*b140*/  FFMA R113, R15, R36.reuse, R58 ;  /* 0x000000240f717223 */ /* 0x080fe2000000003a */
[----:B------:R-:W-:Y:S01]  /*b150*/  FFMA R59, R88, R36, R59 ;  /* 0x00000024583b7223 */ /* 0x000fe2000000003b */
[----:B------:R-:W-:Y:S02]  /*b160*/  MOV R101, R22 ;  /* 0x0000001600657202 */ /* 0x000fe40000000f00 */
[----:B------:R-:W-:-:S07]  /*b170*/  MOV R36, R96 ;  /* 0x0000006000247202 */ /* 0x000fce0000000f00 */
[----:B------:R-:W-:Y:S05]  /*b180*/  WARPSYNC.COLLECTIVE R90, `(.L_x_481) ;  /* 0x000000005a087348 */ /* 0x000fea0003c00000 */
[----:B------:R0:W1:Y:S02]  /*b190*/  SHFL.IDX P0, R96, R101, R92, R99 ;  /* 0x0000005c65607389 */ /* 0x0000640000000063 */
[----:B01----:R-:W-:Y:S05]  /*b1a0*/  ENDCOLLECTIVE ;  /* 0x000000000000791b */ /* 0x003fea0003800000 */
.L_x_481:
[-C--:B------:R-:W-:Y:S01]  /*b1b0*/  FFMA R115, R15, R38.reuse, R60 ;  /* 0x000000260f737223 */ /* 0x080fe2000000003c */
[----:B------:R-:W-:Y:S01]  /*b1c0*/  FFMA R61, R88, R38, R61 ;  /* 0x00000026583d7223 */ /* 0x000fe2000000003d */
[----:B------:R-:W-:Y:S02]  /*b1d0*/  MOV R101, R21 ;  /* 0x0000001500657202 */ /* 0x000fe40000000f00 */
[----:B------:R-:W-:-:S07]  /*b1e0*/  MOV R38, R96 ;  /* 0x0000006000267202 */ /* 0x000fce0000000f00 */
[----:B------:R-:W-:Y:S05]  /*b1f0*/  WARPSYNC.COLLECTIVE R90, `(.L_x_482) ;  /* 0x000000005a087348 */ /* 0x000fea0003c00000 */
[----:B------:R0:W1:Y:S02]  /*b200*/  SHFL.IDX P0, R96, R101, R92, R99 ;  /* 0x0000005c65607389 */ /* 0x0000640000000063 */
[----:B01----:R-:W-:Y:S05]  /*b210*/  ENDCOLLECTIVE ;  /* 0x000000000000791b */ /* 0x003fea0003800000 */
.L_x_482:
[-C--:B------:R-:W-:Y:S01]  /*b220*/  FFMA R117, R15, R40.reuse, R62 ;  /* 0x000000280f757223 */ /* 0x080fe2000000003e */
[----:B------:R-:W-:Y:S01]  /*b230*/  FFMA R63, R88, R40, R63 ;  /* 0x00000028583f7223 */ /* 0x000fe2000000003f */
[----:B------:R-:W-:Y:S02]  /*b240*/  MOV R101, R20 ;  /* 0x0000001400657202 */ /* 0x000fe40000000f00 */
[----:B------:R-:W-:-:S07]  /*b250*/  MOV R40, R96 ;  /* 0x0000006000287202 */ /* 0x000fce0000000f00 */
[----:B------:R-:W-:Y:S05]  /*b260*/  WARPSYNC.COLLECTIVE R90, `(.L_x_483) ;  /* 0x000000005a087348 */ /* 0x000fea0003c00000 */
[----:B------:R0:W1:Y:S02]  /*b270*/  SHFL.IDX P0, R96, R101, R92, R99 ;  /* 0x0000005c65607389 */ /* 0x0000640000000063 */
[----:B01----:R-:W-:Y:S05]  /*b280*/  ENDCOLLECTIVE ;  /* 0x000000000000791b */ /* 0x003fea0003800000 */
.L_x_483:
[----:B------:R-:W-:Y:S02]  /*b290*/  MOV R101, R0 ;  /* 0x0000000000657202 */ /* 0x000fe40000000f00 */
[----:B------:R-:W-:-:S07]  /*b2a0*/  MOV R3, R96 ;  /* 0x0000006000037202 */ /* 0x000fce0000000f00 */
[----:B------:R-:W-:Y:S05]  /*b2b0*/  WARPSYNC.COLLECTIVE R90, `(.L_x_484) ;  /* 0x000000005a087348 */ /* 0x000fea0003c00000 */
[----:B------:R0:W1:Y:S02]  /*b2c0*/  SHFL.IDX P0, R96, R101, R92, R99 ;  /* 0x0000005c65607389 */ /* 0x0000640000000063 */
[----:B01----:R-:W-:Y:S05]  /*b2d0*/  ENDCOLLECTIVE ;  /* 0x000000000000791b */ /* 0x003fea0003800000 */
.L_x_484:
        /* <DEDUP_REMOVED lines=8> */
.L_x_485:
[-C--:B------:R-:W-:Y:S01]  /*b360*/  FFMA R7, R68, R5.reuse, R7 ;  /* 0x0000000544077223 */ /* 0x080fe20000000007 */
[----:B------:R-:W-:Y:S01]  /*b370*/  FFMA R29, R4, R5, R29 ;  /* 0x00000005041d7223 */ /* 0x000fe2000000001d */
[----:B------:R-:W-:Y:S02]  /*b380*/  MOV R101, R79 ;  /* 0x0000004f00657202 */ /* 0x000fe40000000f00 */
[----:B------:R-:W-:-:S07]  /*b390*/  MOV R5, R96 ;  /* 0x0000006000057202 */ /* 0x000fce0000000f00 */
[----:B------:R-:W-:Y:S05]  /*b3a0*/  WARPSYNC.COLLECTIVE R90, `(.L_x_486) ;  /* 0x000000005a087348 */ /* 0x000fea0003c00000 */
[----:B------:R0:W1:Y:S02]  /*b3b0*/  SHFL.IDX P0, R96, R101, R92, R99 ;  /* 0x0000005c65607389 */ /* 0x0000640000000063 */
[----:B01----:R-:W-:Y:S05]  /*b3c0*/  ENDCOLLECTIVE ;  /* 0x000000000000791b */ /* 0x003fea0003800000 */
.L_x_486:
[-C--:B------:R-:W-:Y:S01]  /*b3d0*/  FFMA R107, R15, R30.reuse, R52 ;  /* 0x0000001e0f6b7223 */ /* 0x080fe20000000034 */
        /* <DEDUP_REMOVED lines=8> */
.L_x_487:
[C---:B------:R-:W-:Y:S01]  /*b460*/  FFMA R47, R88.reuse, R105, R47 ;  /* 0x00000069582f7223 */ /* 0x040fe2000000002f */
        /* <DEDUP_REMOVED lines=9> */
.L_x_488:
[----:B------:R-:W-:Y:S02]  /*b500*/  MOV R101, R12 ;  /* 0x0000000c00657202 */ /* 0x000fe40000000f00 */
[----:B------:R-:W-:-:S07]  /*b510*/  MOV R52, R96 ;  /* 0x0000006000347202 */ /* 0x000fce0000000f00 */
[----:B------:R-:W-:Y:S05]  /*b520*/  WARPSYNC.COLLECTIVE R90, `(.L_x_489) ;  /* 0x000000005a087348 */ /* 0x000fea0003c00000 */
[----:B------:R0:W1:Y:S02]  /*b530*/  SHFL.IDX P0, R96, R101, R92, R99 ;  /* 0x0000005c65607389 */ /* 0x0000640000000063 */
[----:B01----:R-:W-:Y:S05]  /*b540*/  ENDCOLLECTIVE ;  /* 0x000000000000791b */ /* 0x003fea0003800000 */
.L_x_489:
[----:B------:R-:W-:Y:S02]  /*b550*/  MOV R101, R14 ;  /* 0x0000000e00657202 */ /* 0x000fe40000000f00 */
[----:B------:R-:W-:-:S07]  /*b560*/  MOV R54, R96 ;  /* 0x0000006000367202 */ /* 0x000fce0000000f00 */
[----:B------:R-:W-:Y:S05]  /*b570*/  WARPSYNC.COLLECTIVE R90, `(.L_x_490) ;  /* 0x000000005a087348 */ /* 0x000fea0003c00000 */
[----:B------:R0:W1:Y:S02]  /*b580*/  SHFL.IDX P0, R96, R101, R92, R99 ;  /* 0x0000005c65607389 */ /* 0x0000640000000063 */
[----:B01----:R-:W-:Y:S05]  /*b590*/  ENDCOLLECTIVE ;  /* 0x000000000000791b */ /* 0x003fea0003800000 */
.L_x_490:
        /* <DEDUP_REMOVED lines=10> */
.L_x_491:
[----:B------:R-:W-:Y:S02]  /*b640*/  MOV R101, R18 ;  /* 0x0000001200657202 */ /* 0x000fe40000000f00 */
[----:B------:R-:W-:-:S07]  /*b650*/  MOV R58, R96 ;  /* 0x00000060003a7202 */ /* 0x000fce0000000f00 */
[----:B------:R-:W-:Y:S05]  /*b660*/  WARPSYNC.COLLECTIVE R90, `(.L_x_492) ;  /* 0x000000005a087348 */ /* 0x000fea0003c00000 */
[----:B------:R0:W1:Y:S02]  /*b670*/  SHFL.IDX P0, R96, R101, R92, R99 ;  /* 0x0000005c65607389 */ /* 0x0000640000000063 */
[----:B01----:R-:W-:Y:S05]  /*b680*/  ENDCOLLECTIVE ;  /* 0x000000000000791b */ /* 0x003fea0003800000 */
.L_x_492:
[----:B------:R-:W-:Y:S02]  /*b690*/  MOV R101, R13 ;  /* 0x0000000d00657202 */ /* 0x000fe40000000f00 */
[----:B------:R-:W-:-:S07]  /*b6a0*/  MOV R60, R96 ;  /* 0x00000060003c7202 */ /* 0x000fce0000000f00 */
[----:B------:R-:W-:Y:S05]  /*b6b0*/  WARPSYNC.COLLECTIVE R90, `(.L_x_493) ;  /* 0x000000005a087348 */ /* 0x000fea0003c00000 */
[----:B------:R0:W1:Y:S02]  /*b6c0*/  SHFL.IDX P0, R96, R101, R92, R99 ;  /* 0x0000005c65607389 */ /* 0x0000640000000063 */
[----:B01----:R-:W-:Y:S05]  /*b6d0*/  ENDCOLLECTIVE ;  /* 0x000000000000791b */ /* 0x003fea0003800000 */
.L_x_493:
[----:B------:R-:W-:Y:S02]  /*b6e0*/  MOV R101, R82 ;  /* 0x0000005200657202 */ /* 0x000fe40000000f00 */
[----:B------:R-:W-:-:S07]  /*b6f0*/  MOV R62, R96 ;  /* 0x00000060003e7202 */ /* 0x000fce0000000f00 */
[----:B------:R-:W-:Y:S05]  /*b700*/  WARPSYNC.COLLECTIVE R90, `(.L_x_494) ;  /* 0x000000005a087348 */ /* 0x000fea0003c00000 */
[----:B------:R0:W1:Y:S02]  /*b710*/  SHFL.IDX P0, R96, R101, R92, R99 ;  /* 0x0000005c65607389 */ /* 0x0000640000000063 */
[----:B01----:R-:W-:Y:S05]  /*b720*/  ENDCOLLECTIVE ;  /* 0x000000000000791b */ /* 0x003fea0003800000 */
.L_x_494:
[----:B------:R-:W-:Y:S02]  /*b730*/  MOV R101, R8 ;  /* 0x0000000800657202 */ /* 0x000fe40000000f00 */
[----:B------:R-:W-:-:S07]  /*b740*/  MOV R64, R96 ;  /* 0x0000006000407202 */ /* 0x000fce0000000f00 */
[----:B------:R-:W-:Y:S05]  /*b750*/  WARPSYNC.COLLECTIVE R90, `(.L_x_495) ;  /* 0x000000005a087348 */ /* 0x000fea0003c00000 */
[----:B------:R0:W1:Y:S02]  /*b760*/  SHFL.IDX P0, R96, R101, R92, R99 ;  /* 0x0000005c65607389 */ /* 0x0000640000000063 */
[----:B01----:R-:W-:Y:S05]  /*b770*/  ENDCOLLECTIVE ;  /* 0x000000000000791b */ /* 0x003fea0003800000 */
.L_x_495:
[----:B------:R-:W-:Y:S01]  /*b780*/  FFMA R121, R15, R44, R66 ;  /* 0x0000002c0f797223 */ /* 0x000fe20000000042 */
[----:B------:R-:W-:Y:S02]  /*b790*/  MOV R101, R10 ;  /* 0x0000000a00657202 */ /* 0x000fe40000000f00 */
[----:B------:R-:W-:-:S07]  /*b7a0*/  MOV R66, R96 ;  /* 0x0000006000427202 */ /* 0x000fce0000000f00 */
[----:B------:R-:W-:Y:S05]  /*b7b0*/  WARPSYNC.COLLECTIVE R90, `(.L_x_496) ;  /* 0x000000005a087348 */ /* 0x000fea0003c00000 */
[----:B------:R0:W1:Y:S02]  /*b7c0*/  SHFL.IDX P0, R96, R101, R92, R99 ;  /* 0x0000005c65607389 */ /* 0x0000640000000063 */
[----:B01----:R-:W-:Y:S05]  /*b7d0*/  ENDCOLLECTIVE ;  /* 0x000000000000791b */ /* 0x003fea0003800000 */
.L_x_496:
        /* <DEDUP_REMOVED lines=8> */
.L_x_497:
        /* <DEDUP_REMOVED lines=14> */
[----:B------:R-:W-:Y:S01]  /*b940*/  FFMA R9, R15, R46, R9 ;  /* 0x0000002e0f097223 */ /* 0x000fe20000000009 */
[C---:B------:R-:W-:Y:S01]  /*b950*/  FFMA R38, R68.reuse, R40, R37 ;  /* 0x0000002844267223 */ /* 0x040fe20000000025 */
[-C--:B------:R-:W-:Y:S01]  /*b960*/  FFMA R62, R68, R64.reuse, R117 ;  /* 0x00000040443e7223 */ /* 0x080fe20000000075 */
[----:B------:R-:W-:Y:S01]  /*b970*/  FFMA R63, R4, R64, R63 ;  /* 0x00000040043f7223 */ /* 0x000fe2000000003f */
[C---:B------:R-:W-:Y:S01]  /*b980*/  FFMA R40, R68.reuse, R3, R39 ;  /* 0x0000000344287223 */ /* 0x040fe20000000027 */
[C---:B------:R-:W-:Y:S01]  /*b990*/  FFMA R44, R68.reuse, R5, R43 ;  /* 0x00000005442c7223 */ /* 0x040fe2000000002b */
[C---:B------:R-:W-:Y:S01]  /*b9a0*/  FFMA R46, R68.reuse, R2, R45 ;  /* 0x00000002442e7223 */ /* 0x040fe2000000002d */
[-C--:B------:R-:W-:Y:S01]  /*b9b0*/  FFMA R64, R68, R66.reuse, R119 ;  /* 0x0000004244407223 */ /* 0x080fe20000000077 */
[C---:B------:R-:W-:Y:S01]  /*b9c0*/  FFMA R65, R4.reuse, R66, R65 ;  /* 0x0000004204417223 */ /* 0x040fe20000000041 */
[----:B------:R-:W-:Y:S01]  /*b9d0*/  FFMA R47, R4, R2, R47 ;  /* 0x00000002042f7223 */ /* 0x000fe2000000002f */
[-C--:B------:R-:W-:Y:S01]  /*b9e0*/  FFMA R48, R68, R6.reuse, R111 ;  /* 0x0000000644307223 */ /* 0x080fe2000000006f */
[----:B------:R-:W-:Y:S01]  /*b9f0*/  FFMA R49, R4, R6, R49 ;  /* 0x0000000604317223 */ /* 0x000fe20000000031 */
[-C--:B------:R-:W-:Y:S01]  /*ba00*/  FFMA R66, R68, R88.reuse, R121 ;  /* 0x0000005844427223 */ /* 0x080fe20000000079 */
        /* <DEDUP_REMOVED lines=8> */
[----:B------:R-:W-:Y:S01]  /*ba90*/  IADD3 R3, PT, PT, -R70, R73, RZ ;  /* 0x0000004946037210 */ /* 0x000fe20007ffe1ff */
[----:B------:R-:W-:Y:S06]  /*baa0*/  BRA `(.L_x_498) ;  /* 0xffffff7000b87947 */ /* 0x000fec000383ffff */
.L_x_306:
        /* <DEDUP_REMOVED lines=11> */
.L_x_500:
[----:B------:R-:W-:Y:S05]  /*bb60*/  BSYNC B1 ;  /* 0x0000000000017941 */ /* 0x000fea0003800000 */
.L_x_499:
        /* <DEDUP_REMOVED lines=9> */
.L_x_501:
[----:B------:R-:W-:Y:S01]  /*bc00*/  MOV R92, R17 ;  /* 0x00000011005c7202 */ /* 0x000fe20000000f00 */
[----:B------:R-:W-:Y:S01]  /*bc10*/  IMAD.WIDE R4, R5, 0x4, R2 ;  /* 0x0000000405047825 */ /* 0x000fe200078e0202 */
[----:B------:R-:W-:-:S07]  /*bc20*/  MOV R87, R96 ;  /* 0x0000006000577202 */ /* 0x000fce0000000f00 */
[----:B------:R-:W-:Y:S05]  /*bc30*/  WARPSYNC.COLLECTIVE R90, `(.L_x_502) ;  /* 0x000000005a087348 */ /* 0x000fea0003c00000 */
[----:B------:R0:W1:Y:S02]  /*bc40*/  SHFL.IDX P0, R96, R101, R92, R99 ;  /* 0x0000005c65607389 */ /* 0x0000640000000063 */
[----:B01----:R-:W-:Y:S05]  /*bc50*/  ENDCOLLECTIVE ;  /* 0x000000000000791b */ /* 0x003fea0003800000 */
.L_x_502:
[----:B------:R-:W-:Y:S02]  /*bc60*/  MOV R92, R15 ;  /* 0x0000000f005c7202 */ /* 0x000fe40000000f00 */
[----:B------:R-:W-:-:S07]  /*bc70*/  MOV R11, R96 ;  /* 0x00000060000b7202 */ /* 0x000fce0000000f00 */
[----:B------:R-:W-:Y:S05]  /*bc80*/  WARPSYNC.COLLECTIVE R90, `(.L_x_503) ;  /* 0x000000005a087348 */ /* 0x000fea0003c00000 */
[----:B------:R0:W1:Y:S02]  /*bc90*/  SHFL.IDX P0, R96, R101, R92, R99 ;  /* 0x0000005c65607389 */ /* 0x0000640000000063 */
[----:B01----:R-:W-:Y:S05]  /*bca0*/  ENDCOLLECTIVE ;  /* 0x000000000000791b */ /* 0x003fea0003800000 */
.L_x_503:
[----:B------:R-:W-:Y:S02]  /*bcb0*/  MOV R101, R27 ;  /* 0x0000001b00657202 */ /* 0x000fe40000000f00 */
[----:B------:R-:W-:Y:S02]  /*bcc0*/  MOV R92, R83 ;  /* 0x00000053005c7202 */ /* 0x000fe40000000f00 */
[----:B------:R-:W-:-:S07]  /*bcd0*/  MOV R9, R96 ;  /* 0x0000006000097202 */ /* 0x000fce0000000f00 */
[----:B------:R-:W-:Y:S05]  /*bce0*/  WARPSYNC.COLLECTIVE R90, `(.L_x_504) ;  /* 0x000000005a087348 */ /* 0x000fea0003c00000 */
[----:B------:R0:W1:Y:S02]  /*bcf0*/  SHFL.IDX P0, R96, R101, R92, R99 ;  /* 0x0000005c65607389 */ /* 0x0000640000000063 */
[----:B01----:R-:W-:Y:S05]  /*bd00*/  ENDCOLLECTIVE ;  /* 0x000000000000791b */ /* 0x003fea0003800000 */
.L_x_504:
[----:B------:R-:W-:Y:S02]  /*bd10*/  MOV R101, R26 ;  /* 0x0000001a00657202 */ /* 0x000fe40000000f00 */
[----:B------:R-:W-:-:S07]  /*bd20*/  MOV R85, R96 ;  /* 0x0000006000557202 */ /* 0x000fce0000000f00 */
[----:B------:R-:W-:Y:S05]  /*bd30*/  WARPSYNC.COLLECTIVE R90, `(.L_x_505) ;  /* 0x000000005a087348 */ /* 0x000fea0003c00000 */
[----:B------:R0:W1:Y:S02]  /*bd40*/  SHFL.IDX P0, R96, R101, R92, R99 ;  /* 0x0000005c65607389 */ /* 0x0000640000000063 */
[----:B01----:R-:W-:Y:S05]  /*bd50*/  ENDCOLLECTIVE ;  /* 0x000000000000791b */ /* 0x003fea0003800000 */
.L_x_505:
[----:B------:R-:W-:-:S13]  /*bd60*/  FSETP.GT.AND P0, PT, R96, RZ, PT ;  /* 0x000000ff6000720b */ /* 0x000fda0003f04000 */
[----:B------:R-:W2:Y:S01]  /*bd70*/  @P0 LDG.E.CONSTANT R93, desc[UR4][R4.64] ;  /* 0x00000004045d0981 */ /* 0x000ea2000c1e9900 */
[----:B------:R-:W-:-:S03]  /*bd80*/  HFMA2 R6, -RZ, RZ, 0, 0 ;  /* 0x00000000ff067431 */ /* 0x000fc600000001ff */
[----:B------:R-:W3:Y:S01]  /*bd90*/  @P0 LDG.E.CONSTANT R95, desc[UR4][R4.64+0x80] ;  /* 0x00008004045f0981 */ /* 0x000ee2000c1e9900 */
[----:B------:R-:W-:Y:S01]  /*bda0*/  MOV R101, R25 ;  /* 0x0000001900657202 */ /* 0x000fe20000000f00 */
[----:B--2---:R-:W-:-:S05]  /*bdb0*/  @P0 FMUL R88, R93, R96 ;  /* 0x000000605d580220 */ /* 0x004fca0000400000 */
[----:B------:R-:W-:Y:S01]  /*bdc0*/  @P0 MOV R6, R88 ;  /* 0x0000005800060202 */ /* 0x000fe20000000f00 */
[----:B---3--:R-:W-:-:S04]  /*bdd0*/  @P0 FMUL R96, R95, R96 ;  /* 0x000000605f600220 */ /* 0x008fc80000400000 */
[----:B------:R-:W-:Y:S01]  /*bde0*/  FADD R75, R75, R6 ;  /* 0x000000064b4b7221 */ /* 0x000fe20000000000 */
[----:B------:R-:W-:Y:S01]  /*bdf0*/  HFMA2 R6, -RZ, RZ, 0, 0 ;  /* 0x00000000ff067431 */ /* 0x000fe200000001ff */
[----:B------:R-:W-:-:S07]  /*be00*/  @P0 MOV R6, R96 ;  /* 0x0000006000060202 */ /* 0x000fce0000000f00 */
[----:B------:R-:W-:Y:S05]  /*be10*/  WARPSYNC.COLLECTIVE R90, `(.L_x_506) ;  /* 0x000000005a087348 */ /* 0x000fea0003c00000 */
[----:B------:R0:W1:Y:S02]  /*be20*/  SHFL.IDX P0, R96, R101, R92, R99 ;  /* 0x0000005c65607389 */ /* 0x0000640000000063 */
[----:B01----:R-:W-:Y:S05]  /*be30*/  ENDCOLLECTIVE ;  /* 0x000000000000791b */ /* 0x003fea0003800000 */
.L_x_506:
[----:B------:R-:W-:-:S04]  /*be40*/  MOV R89, R96 ;  /* 0x0000006000597202 */ /* 0x000fc80000000f00 */
[----:B------:R-:W-:-:S13]  /*be50*/  FSETP.GT.AND P0, PT, R89, RZ, PT ;  /* 0x000000ff5900720b */ /* 0x000fda0003f04000 */
[----:B------:R-:W2:Y:S04]  /*be60*/  @P0 LDG.E.CONSTANT R94, desc[UR4][R4.64] ;  /* 0x00000004045e0981 */ /* 0x000ea8000c1e9900 */
[----:B------:R-:W3:Y:S01]  /*be70*/  @P0 LDG.E.CONSTANT R98, desc[UR4][R4.64+0x80] ;  /* 0x0000800404620981 */ /* 0x000ee2000c1e9900 */
[----:B------:R-:W-:Y:S01]  /*be80*/  FADD R29, R29, R6 ;  /* 0x000000061d1d7221 */ /* 0x000fe20000000000 */
[----:B------:R-:W-:Y:S02]  /*be90*/  HFMA2 R91, -RZ, RZ, 0, 0 ;  /* 0x00000000ff5b7431 */ /* 0x000fe400000001ff */
[----:B------:R-:W-:Y:S02]  /*bea0*/  HFMA2 R88, -RZ, RZ, 0, 0 ;  /* 0x00000000ff587431 */ /* 0x000fe400000001ff */
[-C--:B--2---:R-:W-:Y:S01]  /*beb0*/  @P0 FMUL R6, R94, R89.reuse ;  /* 0x000000595e060220 */ /* 0x084fe20000400000 */
[----:B---3--:R-:W-:-:S04]  /*bec0*/  @P0 FMUL R89, R98, R89 ;  /* 0x0000005962590220 */ /* 0x008fc80000400000 */
[----:B------:R-:W-:Y:S02]  /*bed0*/  @P0 MOV R91, R6 ;  /* 0x00000006005b0202 */ /* 0x000fe40000000f00 */
[----:B------:R-:W-:Y:S02]  /*bee0*/  @P0 MOV R88, R89 ;  /* 0x0000005900580202 */ /* 0x000fe40000000f00 */
[----:B------:R-:W-:-:S13]  /*bef0*/  FSETP.GT.AND P0, PT, R85, RZ, PT ;  /* 0x000000ff5500720b */ /* 0x000fda0003f04000 */
[----:B------:R-:W2:Y:S04]  /*bf00*/  @P0 LDG.E.CONSTANT R89, desc[UR4][R4.64] ;  /* 0x0000000404590981 */ /* 0x000ea8000c1e9900 */
[----:B------:R-:W3:Y:S01]  /*bf10*/  @P0 LDG.E.CONSTANT R90, desc[UR4][R4.64+0x80] ;  /* 0x00008004045a0981 */ /* 0x000ee2000c1e9900 */
[----:B------:R-:W-:Y:S01]  /*bf20*/  FADD R6, R30, R91 ;  /* 0x0000005b1e067221 */ /* 0x000fe20000000000 */
[----:B------:R-:W-:Y:S01]  /*bf30*/  FADD R88, R31, R88 ;  /* 0x000000581f587221 */ /* 0x000fe20000000000 */
[--C-:B------:R-:W-:Y:S01]  /*bf40*/  @!P0 FADD R31, RZ, R78.reuse ;  /* 0x0000004eff1f8221 */ /* 0x100fe20000000000 */
[----:B------:R-:W-:Y:S01]  /*bf50*/  MOV R101, R24 ;  /* 0x0000001800657202 */ /* 0x000fe20000000f00 */
[C---:B--2---:R-:W-:Y:S01]  /*bf60*/  @P0 FFMA R89, R85.reuse, R89, R78 ;  /* 0x0000005955590223 */ /* 0x044fe2000000004e */
[----:B---3--:R-:W-:Y:S01]  /*bf70*/  @P0 FMUL R30, R85, R90 ;  /* 0x0000005a551e0220 */ /* 0x008fe20000400000 */
[----:B------:R-:W-:-:S03]  /*bf80*/  MOV R90, 0xffffffff ;  /* 0xffffffff005a7802 */ /* 0x000fc60000000f00 */
[----:B------:R-:W-:Y:S02]  /*bf90*/  @P0 MOV R78, R89 ;  /* 0x00000059004e0202 */ /* 0x000fe40000000f00 */
[----:B------:R-:W-:Y:S02]  /*bfa0*/  @!P0 MOV R78, R31 ;  /* 0x0000001f004e8202 */ /* 0x000fe40000000f00 */
[----:B------:R-:W-:-:S07]  /*bfb0*/  @!P0 MOV R30, RZ ;  /* 0x000000ff001e8202 */ /* 0x000fce0000000f00 */
[----:B------:R-:W-:Y:S05]  /*bfc0*/  WARPSYNC.COLLECTIVE R90, `(.L_x_507) ;  /* 0x000000005a087348 */ /* 0x000fea0003c00000 */
[----:B------:R0:W1:Y:S02]  /*bfd0*/  SHFL.IDX P0, R96, R101, R92, R99 ;  /* 0x0000005c65607389 */ /* 0x0000640000000063 */
[----:B01----:R-:W-:Y:S05]  /*bfe0*/  ENDCOLLECTIVE ;  /* 0x000000000000791b */ /* 0x003fea0003800000 */
.L_x_507:
[----:B------:R-:W-:-:S04]  /*bff0*/  MOV R91, R96 ;  /* 0x00000060005b7202 */ /* 0x000fc80000000f00 */
[----:B------:R-:W-:-:S13]  /*c000*/  FSETP.GT.AND P0, PT, R91, RZ, PT ;  /* 0x000000ff5b00720b */ /* 0x000fda0003f04000 */
[----:B------:R-:W2:Y:S04]  /*c010*/  @P0 LDG.E.CONSTANT R100, desc[UR4][R4.64] ;  /* 0x0000000404640981 */ /* 0x000ea8000c1e9900 */
[----:B------:R-:W3:Y:S01]  /*c020*/  @P0 LDG.E.CONSTANT R102, desc[UR4][R4.64+0x80] ;  /* 0x0000800404660981 */ /* 0x000ee2000c1e9900 */
[----:B------:R-:W-:Y:S01]  /*c030*/  FADD R77, R77, R30 ;  /* 0x0000001e4d4d7221 */ /* 0x000fe20000000000 */
[----:B------:R-:W-:Y:S01]  /*c040*/  HFMA2 R31, -RZ, RZ, 0, 0 ;  /* 0x00000000ff1f7431 */ /* 0x000fe200000001ff */
[----:B------:R-:W-:Y:S01]  /*c050*/  MOV R101, R23 ;  /* 0x0000001700657202 */ /* 0x000fe20000000f00 */
[----:B--2---:R-:W-:-:S05]  /*c060*/  @P0 FMUL R30, R100, R91 ;  /* 0x0000005b641e0220 */ /* 0x004fca0000400000 */
[----:B------:R-:W-:Y:S01]  /*c070*/  @P0 MOV R31, R30 ;  /* 0x0000001e001f0202 */ /* 0x000fe20000000f00 */
[----:B---3--:R-:W-:-:S04]  /*c080*/  @P0 FMUL R91, R102, R91 ;  /* 0x0000005b665b0220 */ /* 0x008fc80000400000 */
[----:B------:R-:W-:Y:S01]  /*c090*/  FADD R32, R32, R31 ;  /* 0x0000001f20207221 */ /* 0x000fe20000000000 */
[----:B------:R-:W-:Y:S02]  /*c0a0*/  CS2R R30, SRZ ;  /* 0x00000000001e7805 */ /* 0x000fe4000001ff00 */
[----:B------:R-:W-:-:S07]  /*c0b0*/  @P0 MOV R30, R91 ;  /* 0x0000005b001e0202 */ /* 0x000fce0000000f00 */
[----:B------:R-:W-:Y:S05]  /*c0c0*/  WARPSYNC.COLLECTIVE R90, `(.L_x_508) ;  /* 0x000000005a087348 */ /* 0x000fea0003c00000 */
[----:B------:R0:W1:Y:S02]  /*c0d0*/  SHFL.IDX P0, R96, R101, R92, R99 ;  /* 0x0000005c65607389 */ /* 0x0000640000000063 */
[----:B01----:R-:W-:Y:S05]  /*c0e0*/  ENDCOLLECTIVE ;  /* 0x000000000000791b */ /* 0x003fea0003800000 */
.L_x_508:
[----:B------:R-:W-:-:S04]  /*c0f0*/  MOV R85, R96 ;  /* 0x0000006000557202 */ /* 0x000fc80000000f00 */
[----:B------:R-:W-:-:S13]  /*c100*/  FSETP.GT.AND P0, PT, R85, RZ, PT ;  /* 0x000000ff5500720b */ /* 0x000fda0003f04000 */
[----:B------:R-:W2:Y:S04]  /*c110*/  @P0 LDG.E.CONSTANT R104, desc[UR4][R4.64] ;  /* 0x0000000404680981 */ /* 0x000ea8000c1e9900 */
[----:B------:R-:W3:Y:S01]  /*c120*/  @P0 LDG.E.CONSTANT R94, desc[UR4][R4.64+0x80] ;  /* 0x00008004045e0981 */ /* 0x000ee2000c1e9900 */
[----:B------:R-:W-:Y:S01]  /*c130*/  MOV R101, R22 ;  /* 0x0000001600657202 */ /* 0x000fe20000000f00 */
[----:B------:R-:W-:Y:S01]  /*c140*/  FADD R33, R33, R30 ;  /* 0x0000001e21217221 */ /* 0x000fe20000000000 */
        /* <DEDUP_REMOVED lines=9> */
.L_x_509:
[----:B------:R-:W-:-:S13]  /*c1e0*/  FSETP.GT.AND P0, PT, R96, RZ, PT ;  /* 0x000000ff6000720b */ /* 0x000fda0003f04000 */
[----:B------:R-:W2:Y:S04]  /*c1f0*/  @P0 LDG.E.CONSTANT R93, desc[UR4][R4.64] ;  /* 0x00000004045d0981 */ /* 0x000ea8000c1e9900 */
[----:B------:R-:W3:Y:S01]  /*c200*/  @P0 LDG.E.CONSTANT R95, desc[UR4][R4.64+0x80] ;  /* 0x00008004045f0981 */ /* 0x000ee2000c1e9900 */
[----:B------:R-:W-:Y:S01]  /*c210*/  FADD R35, R35, R30 ;  /* 0x0000001e23237221 */ /* 0x000fe20000000000 */
[----:B------:R-:W-:Y:S01]  /*c220*/  HFMA2 R30, -RZ, RZ, 0, 0 ;  /* 0x00000000ff1e7431 */ /* 0x000fe200000001ff */
[----:B------:R-:W-:Y:S01]  /*c230*/  MOV R101, R21 ;  /* 0x0000001500657202 */ /* 0x000fe20000000f00 */
[-C--:B--2---:R-:W-:Y:S01]  /*c240*/  @P0 FMUL R89, R93, R96.reuse ;  /* 0x000000605d590220 */ /* 0x084fe20000400000 */
[----:B---3--:R-:W-:-:S04]  /*c250*/  @P0 FMUL R96, R95, R96 ;  /* 0x000000605f600220 */ /* 0x008fc80000400000 */
[----:B------:R-:W-:Y:S02]  /*c260*/  @P0 MOV R31, R89 ;  /* 0x00000059001f0202 */ /* 0x000fe40000000f00 */
[----:B------:R-:W-:-:S07]  /*c270*/  @P0 MOV R30, R96 ;  /* 0x00000060001e0202 */ /* 0x000fce0000000f00 */
[----:B------:R-:W-:Y:S05]  /*c280*/  WARPSYNC.COLLECTIVE R90, `(.L_x_510) ;  /* 0x000000005a087348 */ /* 0x000fea0003c00000 */
[----:B------:R0:W1:Y:S02]  /*c290*/  SHFL.IDX P0, R96, R101, R92, R99 ;  /* 0x0000005c65607389 */ /* 0x0000640000000063 */
[----:B01----:R-:W-:Y:S05]  /*c2a0*/  ENDCOLLECTIVE ;  /* 0x000000000000791b */ /* 0x003fea0003800000 */
.L_x_510:
[----:B------:R-:W-:Y:S01]  /*c2b0*/  FADD R36, R36, R31 ;  /* 0x0000001f24247221 */ /* 0x000fe20000000000 */
[----:B------:R-:W-:-:S04]  /*c2c0*/  MOV R31, R96 ;  /* 0x00000060001f7202 */ /* 0x000fc80000000f00 */
[----:B------:R-:W-:-:S13]  /*c2d0*/  FSETP.GT.AND P0, PT, R31, RZ, PT ;  /* 0x000000ff1f00720b */ /* 0x000fda0003f04000 */
[----:B------:R-:W2:Y:S04]  /*c2e0*/  @P0 LDG.E.CONSTANT R98, desc[UR4][R4.64] ;  /* 0x0000000404620981 */ /* 0x000ea8000c1e9900 */
[----:B------:R-:W3:Y:S01]  /*c2f0*/  @P0 LDG.E.CONSTANT R100, desc[UR4][R4.64+0x80] ;  /* 0x0000800404640981 */ /* 0x000ee2000c1e9900 */
[----:B------:R-:W-:Y:S01]  /*c300*/  FADD R37, R37, R30 ;  /* 0x0000001e25257221 */ /* 0x000fe20000000000 */
[----:B------:R-:W-:Y:S02]  /*c310*/  HFMA2 R85, -RZ, RZ, 0, 0 ;  /* 0x00000000ff557431 */ /* 0x000fe400000001ff */
        /* <DEDUP_REMOVED lines=9> */
.L_x_511:
[----:B------:R-:W-:Y:S01]  /*c3b0*/  FADD R39, R39, R30 ;  /* 0x0000001e27277221 */ /* 0x000fe20000000000 */
[----:B------:R-:W-:-:S04]  /*c3c0*/  MOV R30, R96 ;  /* 0x00000060001e7202 */ /* 0x000fc80000000f00 */
[----:B------:R-:W-:-:S13]  /*c3d0*/  FSETP.GT.AND P0, PT, R30, RZ, PT ;  /* 0x000000ff1e00720b */ /* 0x000fda0003f04000 */
[----:B------:R-:W2:Y:S04]  /*c3e0*/  @P0 LDG.E.CONSTANT R91, desc[UR4][R4.64] ;  /* 0x00000004045b0981 */ /* 0x000ea8000c1e9900 */
[----:B------:R-:W3:Y:S01]  /*c3f0*/  @P0 LDG.E.CONSTANT R93, desc[UR4][R4.64+0x80] ;  /* 0x00008004045d0981 */ /* 0x000ee2000c1e9900 */
[----:B------:R-:W-:Y:S02]  /*c400*/  HFMA2 R31, -RZ, RZ, 0, 0 ;  /* 0x00000000ff1f7431 */ /* 0x000fe400000001ff */
[----:B------:R-:W-:Y:S01]  /*c410*/  HFMA2 R94, -RZ, RZ, 0, 0 ;  /* 0x00000000ff5e7431 */ /* 0x000fe200000001ff */
[----:B------:R-:W-:Y:S01]  /*c420*/  MOV R101, R0 ;  /* 0x0000000000657202 */ /* 0x000fe20000000f00 */
[----:B------:R-:W-:Y:S01]  /*c430*/  FADD R38, R38, R85 ;  /* 0x0000005526267221 */ /* 0x000fe20000000000 */
[-C--:B--2---:R-:W-:Y:S01]  /*c440*/  @P0 FMUL R89, R91, R30.reuse ;  /* 0x0000001e5b590220 */ /* 0x084fe20000400000 */
[----:B---3--:R-:W-:-:S04]  /*c450*/  @P0 FMUL R30, R93, R30 ;  /* 0x0000001e5d1e0220 */ /* 0x008fc80000400000 */
[----:B------:R-:W-:Y:S02]  /*c460*/  @P0 MOV R31, R89 ;  /* 0x00000059001f0202 */ /* 0x000fe40000000f00 */
[----:B------:R-:W-:-:S07]  /*c470*/  @P0 MOV R94, R30 ;  /* 0x0000001e005e0202 */ /* 0x000fce0000000f00 */
[----:B------:R-:W-:Y:S05]  /*c480*/  WARPSYNC.COLLECTIVE R90, `(.L_x_512) ;  /* 0x000000005a087348 */ /* 0x000fea0003c00000 */
[----:B------:R0:W1:Y:S02]  /*c490*/  SHFL.IDX P0, R96, R101, R92, R99 ;  /* 0x0000005c65607389 */ /* 0x0000640000000063 */
[----:B01----:R-:W-:Y:S05]  /*c4a0*/  ENDCOLLECTIVE ;  /* 0x000000000000791b */ /* 0x003fea0003800000 */
.L_x_512:
[----:B------:R-:W-:Y:S01]  /*c4b0*/  FADD R41, R41, R94 ;  /* 0x0000005e29297221 */ /* 0x000fe20000000000 */
[----:B------:R-:W-:-:S04]  /*c4c0*/  MOV R85, R96 ;  /* 0x0000006000557202 */ /* 0x000fc80000000f00 */
[----:B------:R-:W-:-:S13]  /*c4d0*/  FSETP.GT.AND P0, PT, R85, RZ, PT ;  /* 0x000000ff5500720b */ /* 0x000fda0003f04000 */
[----:B------:R-:W2:Y:S04]  /*c4e0*/  @P0 LDG.E.CONSTANT R94, desc[UR4][R4.64] ;  /* 0x00000004045e0981 */ /* 0x000ea8000c1e9900 */
[----:B------:R-:W3:Y:S01]  /*c4f0*/  @P0 LDG.E.CONSTANT R98, desc[UR4][R4.64+0x80] ;  /* 0x0000800404620981 */ /* 0x000ee2000c1e9900 */
[----:B------:R-:W-:Y:S01]  /*c500*/  MOV R101, R76 ;  /* 0x0000004c00657202 */ /* 0x000fe20000000f00 */
[----:B------:R-:W-:Y:S01]  /*c510*/  FADD R40, R40, R31 ;  /* 0x0000001f28287221 */ /* 0x000fe20000000000 */
[----:B------:R-:W-:Y:S01]  /*c520*/  CS2R R30, SRZ ;  /* 0x00000000001e7805 */ /* 0x000fe2000001ff00 */
[-C--:B--2---:R-:W-:Y:S01]  /*c530*/  @P0 FMUL R89, R94, R85.reuse ;  /* 0x000000555e590220 */ /* 0x084fe20000400000 */
[----:B---3--:R-:W-:-:S04]  /*c540*/  @P0 FMUL R85, R98, R85 ;  /* 0x0000005562550220 */ /* 0x008fc80000400000 */
[----:B------:R-:W-:Y:S02]  /*c550*/  @P0 MOV R31, R89 ;  /* 0x00000059001f0202 */ /* 0x000fe40000000f00 */
[----:B------:R-:W-:-:S07]  /*c560*/  @P0 MOV R30, R85 ;  /* 0x00000055001e0202 */ /* 0x000fce0000000f00 */
[----:B------:R-:W-:Y:S05]  /*c570*/  WARPSYNC.COLLECTIVE R90, `(.L_x_513) ;  /* 0x000000005a087348 */ /* 0x000fea0003c00000 */
[----:B------:R0:W1:Y:S02]  /*c580*/  SHFL.IDX P0, R96, R101, R92, R99 ;  /* 0x0000005c65607389 */ /* 0x0000640000000063 */
[----:B01----:R-:W-:Y:S05]  /*c590*/  ENDCOLLECTIVE ;  /* 0x000000000000791b */ /* 0x003fea0003800000 */
.L_x_513:
[----:B------:R-:W-:-:S13]  /*c5a0*/  FSETP.GT.AND P0, PT, R96, RZ, PT ;  /* 0x000000ff6000720b */ /* 0x000fda0003f04000 */
[----:B------:R-:W2:Y:S04]  /*c5b0*/  @P0 LDG.E.CONSTANT R95, desc[UR4][R4.64] ;  /* 0x00000004045f0981 */ /* 0x000ea8000c1e9900 */
[----:B------:R-:W3:Y:S01]  /*c5c0*/  @P0 LDG.E.CONSTANT R91, desc[UR4][R4.64+0x80] ;  /* 0x00008004045b0981 */ /* 0x000ee2000c1e9900 */
[----:B------:R-:W-:Y:S01]  /*c5d0*/  MOV R101, R79 ;  /* 0x0000004f00657202 */ /* 0x000fe20000000f00 */
[----:B------:R-:W-:Y:S01]  /*c5e0*/  FADD R42, R42, R31 ;  /* 0x0000001f2a2a7221 */ /* 0x000fe20000000000 */
        /* <DEDUP_REMOVED lines=9> */
.L_x_514:
        /* <DEDUP_REMOVED lines=16> */
.L_x_515:
        /* <DEDUP_REMOVED lines=16> */
.L_x_516:
[----:B------:R-:W-:Y:S01]  /*c880*/  FADD R48, R48, R85 ;  /* 0x0000005530307221 */ /* 0x000fe20000000000 */
[----:B------:R-:W-:-:S04]  /*c890*/  MOV R85, R96 ;  /* 0x0000006000557202 */ /* 0x000fc80000000f00 */
[----:B------:R-:W-:-:S13]  /*c8a0*/  FSETP.GT.AND P0, PT, R85, RZ, PT ;  /* 0x000000ff5500720b */ /* 0x000fda0003f04000 */
[----:B------:R-:W2:Y:S04]  /*c8b0*/  @P0 LDG.E.CONSTANT R98, desc[UR4][R4.64] ;  /* 0x0000000404620981 */ /* 0x000ea8000c1e9900 */
[----:B------:R-:W3:Y:S01]  /*c8c0*/  @P0 LDG.E.CONSTANT R100, desc[UR4][R4.64+0x80] ;  /* 0x0000800404640981 */ /* 0x000ee2000c1e9900 */
        /* <DEDUP_REMOVED lines=11> */
.L_x_517:
[----:B------:R-:W-:-:S13]  /*c980*/  FSETP.GT.AND P0, PT, R96, RZ, PT ;  /* 0x000000ff6000720b */ /* 0x000fda0003f04000 */
[----:B------:R-:W2:Y:S04]  /*c990*/  @P0 LDG.E.CONSTANT R95, desc[UR4][R4.64] ;  /* 0x00000004045f0981 */ /* 0x000ea8000c1e9900 */
[----:B------:R-:W3:Y:S01]  /*c9a0*/  @P0 LDG.E.CONSTANT R93, desc[UR4][R4.64+0x80] ;  /* 0x00008004045d0981 */ /* 0x000ee2000c1e9900 */
[----:B------:R-:W-:Y:S01]  /*c9b0*/  FADD R51, R51, R30 ;  /* 0x0000001e33337221 */ /* 0x000fe20000000000 */
        /* <DEDUP_REMOVED lines=10> */
.L_x_518:
        /* <DEDUP_REMOVED lines=16> */
.L_x_519:
[----:B------:R-:W-:-:S04]  /*cb60*/  MOV R89, R96 ;  /* 0x0000006000597202 */ /* 0x000fc80000000f00 */
[----:B------:R-:W-:-:S13]  /*cb70*/  FSETP.GT.AND P0, PT, R89, RZ, PT ;  /* 0x000000ff5900720b */ /* 0x000fda0003f04000 */
[----:B------:R-:W2:Y:S04]  /*cb80*/  @P0 LDG.E.CONSTANT R100, desc[UR4][R4.64] ;  /* 0x0000000404640981 */ /* 0x000ea8000c1e9900 */
[----:B------:R-:W3:Y:S01]  /*cb90*/  @P0 LDG.E.CONSTANT R102, desc[UR4][R4.64+0x80] ;  /* 0x0000800404660981 */ /* 0x000ee2000c1e9900 */
[----:B------:R-:W-:Y:S01]  /*cba0*/  FADD R54, R54, R85 ;  /* 0x0000005536367221 */ /* 0x000fe20000000000 */
        /* <DEDUP_REMOVED lines=11> */
.L_x_520:
[----:B------:R-:W-:Y:S01]  /*cc60*/  FADD R57, R57, R30 ;  /* 0x0000001e39397221 */ /* 0x000fe20000000000 */
[----:B------:R-:W-:-:S04]  /*cc70*/  MOV R30, R96 ;  /* 0x00000060001e7202 */ /* 0x000fc80000000f00 */
        /* <DEDUP_REMOVED lines=9> */
[----:B------:R-:W-:Y:S02]  /*cd10*/  CS2R R30, SRZ ;  /* 0x00000000001e7805 */ /* 0x000fe4000001ff00 */
[----:B------:R-:W-:-:S07]  /*cd20*/  @P0 MOV R30, R89 ;  /* 0x00000059001e0202 */ /* 0x000fce0000000f00 */
[----:B------:R-:W-:Y:S05]  /*cd30*/  WARPSYNC.COLLECTIVE R90, `(.L_x_521) ;  /* 0x000000005a087348 */ /* 0x000fea0003c00000 */
[----:B------:R0:W1:Y:S02]  /*cd40*/  SHFL.IDX P0, R96, R101, R92, R99 ;  /* 0x0000005c65607389 */ /* 0x0000640000000063 */
[----:B01----:R-:W-:Y:S05]  /*cd50*/  ENDCOLLECTIVE ;  /* 0x000000000000791b */ /* 0x003fea0003800000 */
.L_x_521:
[----:B------:R-:W-:Y:S01]  /*cd60*/  FADD R58, R58, R85 ;  /* 0x000000553a3a7221 */ /* 0x000fe20000000000 */
[----:B------:R-:W-:-:S04]  /*cd70*/  MOV R85, R96 ;  /* 0x0000006000557202 */ /* 0x000fc80000000f00 */
[----:B------:R-:W-:-:S13]  /*cd80*/  FSETP.GT.AND P0, PT, R85, RZ, PT ;  /* 0x000000ff5500720b */ /* 0x000fda0003f04000 */
[----:B------:R-:W2:Y:S04]  /*cd90*/  @P0 LDG.E.CONSTANT R94, desc[UR4][R4.64] ;  /* 0x00000004045e0981 */ /* 0x000ea8000c1e9900 */
[----:B------:R-:W3:Y:S01]  /*cda0*/  @P0 LDG.E.CONSTANT R98, desc[UR4][R4.64+0x80] ;  /* 0x0000800404620981 */ /* 0x000ee2000c1e9900 */
[----:B------:R-:W-:Y:S01]  /*cdb0*/  FADD R59, R59, R30 ;  /* 0x0000001e3b3b7221 */ /* 0x000fe20000000000 */
        /* <DEDUP_REMOVED lines=10> */
.L_x_522:
        /* <DEDUP_REMOVED lines=14> */
.L_x_523:
        /* <DEDUP_REMOVED lines=16> */
.L_x_524:
[----:B------:R-:W-:Y:S01]  /*d040*/  FADD R64, R64, R89 ;  /* 0x0000005940407221 */ /* 0x000fe20000000000 */
[----:B------:R-:W-:-:S13]  /*d050*/  FSETP.GT.AND P0, PT, R96, RZ, PT ;  /* 0x000000ff6000720b */ /* 0x000fda0003f04000 */
[----:B------:R-:W2:Y:S04]  /*d060*/  @P0 LDG.E.CONSTANT R89, desc[UR4][R4.64] ;  /* 0x0000000404590981 */ /* 0x000ea8000c1e9900 */
[----:B------:R-:W3:Y:S01]  /*d070*/  @P0 LDG.E.CONSTANT R93, desc[UR4][R4.64+0x80] ;  /* 0x00008004045d0981 */ /* 0x000ee2000c1e9900 */
[----:B------:R-:W-:Y:S01]  /*d080*/  HFMA2 R85, -RZ, RZ, 0, 0 ;  /* 0x00000000ff557431 */ /* 0x000fe200000001ff */
[----:B------:R-:W-:Y:S01]  /*d090*/  MOV R101, R86 ;  /* 0x0000005600657202 */ /* 0x000fe20000000f00 */
[----:B------:R-:W-:Y:S01]  /*d0a0*/  FADD R65, R65, R30 ;  /* 0x0000001e41417221 */ /* 0x000fe20000000000 */
        /* <DEDUP_REMOVED lines=8> */
.L_x_525:
[----:B------:R-:W-:-:S04]  /*d130*/  MOV R91, R96 ;  /* 0x00000060005b7202 */ /* 0x000fc80000000f00 */
[----:B------:R-:W-:-:S13]  /*d140*/  FSETP.GT.AND P0, PT, R91, RZ, PT ;  /* 0x000000ff5b00720b */ /* 0x000fda0003f04000 */
[----:B------:R-:W2:Y:S04]  /*d150*/  @P0 LDG.E.CONSTANT R98, desc[UR4][R4.64] ;  /* 0x0000000404620981 */ /* 0x000ea8000c1e9900 */
[----:B------:R-:W3:Y:S01]  /*d160*/  @P0 LDG.E.CONSTANT R100, desc[UR4][R4.64+0x80] ;  /* 0x0000800404640981 */ /* 0x000ee2000c1e9900 */
[----:B------:R-:W-:Y:S01]  /*d170*/  FADD R66, R66, R85 ;  /* 0x0000005542427221 */ /* 0x000fe20000000000 */
[----:B------:R-:W-:Y:S01]  /*d180*/  FADD R67, R67, R30 ;  /* 0x0000001e43437221 */ /* 0x000fe20000000000 */
[----:B------:R-:W-:Y:S02]  /*d190*/  HFMA2 R30, -RZ, RZ, 0, 0 ;  /* 0x00000000ff1e7431 */ /* 0x000fe400000001ff */
[----:B--2---:R-:W-:-:S05]  /*d1a0*/  @P0 FMUL R85, R98, R91 ;  /* 0x0000005b62550220 */ /* 0x004fca0000400000 */
[----:B------:R-:W-:Y:S01]  /*d1b0*/  @P0 MOV R31, R85 ;  /* 0x00000055001f0202 */ /* 0x000fe20000000f00 */
[----:B---3--:R-:W-:-:S05]  /*d1c0*/  @P0 FMUL R85, R100, R91 ;  /* 0x0000005b64550220 */ /* 0x008fca0000400000 */
[----:B------:R-:W-:Y:S01]  /*d1d0*/  @P0 MOV R30, R85 ;  /* 0x00000055001e0202 */ /* 0x000fe20000000f00 */
[----:B------:R-:W-:-:S04]  /*d1e0*/  FADD R68, R68, R31 ;  /* 0x0000001f44447221 */ /* 0x000fc80000000000 */
[----:B------:R-:W-:Y:S01]  /*d1f0*/  FADD R69, R69, R30 ;  /* 0x0000001e45457221 */ /* 0x000fe20000000000 */
        /* <DEDUP_REMOVED lines=8> */
.L_x_526:
[----:B------:R-:W-:Y:S01]  /*d280*/  MOV R101, R26 ;  /* 0x0000001a00657202 */ /* 0x000fe20000000f00 */
[C---:B------:R-:W-:Y:S01]  /*d290*/  FFMA R78, R96.reuse, R87, R78 ;  /* 0x00000057604e7223 */ /* 0x040fe2000000004e */
[----:B------:R-:W-:-:S07]  /*d2a0*/  FFMA R77, R96, R94, R77 ;  /* 0x0000005e604d7223 */ /* 0x000fce000000004d */
[----:B------:R-:W-:Y:S05]  /*d2b0*/  WARPSYNC.COLLECTIVE R90, `(.L_x_527) ;  /* 0x000000005a087348 */ /* 0x000fea0003c00000 */
[----:B------:R0:W1:Y:S02]  /*d2c0*/  SHFL.IDX P0, R96, R101, R92, R99 ;  /* 0x0000005c65607389 */ /* 0x0000640000000063 */
[----:B01----:R-:W-:Y:S05]  /*d2d0*/  ENDCOLLECTIVE ;  /* 0x000000000000791b */ /* 0x003fea0003800000 */
.L_x_527:
[----:B------:R-:W-:Y:S01]  /*d2e0*/  MOV R101, R25 ;  /* 0x0000001900657202 */ /* 0x000fe20000000f00 */
[-C--:B------:R-:W-:Y:S01]  /*d2f0*/  FFMA R75, R87, R96.reuse, R75 ;  /* 0x00000060574b7223 */ /* 0x080fe2000000004b */
[----:B------:R-:W-:-:S07]  /*d300*/  FFMA R29, R94, R96, R29 ;  /* 0x000000605e1d7223 */ /* 0x000fce000000001d */
[----:B------:R-:W-:Y:S05]  /*d310*/  WARPSYNC.COLLECTIVE R90, `(.L_x_528) ;  /* 0x000000005a087348 */ /* 0x000fea0003c00000 */
[----:B------:R0:W1:Y:S02]  /*d320*/  SHFL.IDX P0, R96, R101, R92, R99 ;  /* 0x0000005c65607389 */ /* 0x0000640000000063 */
[----:B01----:R-:W-:Y:S05]  /*d330*/  ENDCOLLECTIVE ;  /* 0x000000000000791b */ /* 0x003fea0003800000 */
.L_x_528:
[----:B------:R-:W-:Y:S02]  /*d340*/  MOV R101, R24 ;  /* 0x0000001800657202 */ /* 0x000fe40000000f00 */
[----:B------:R-:W-:-:S07]  /*d350*/  MOV R91, R96 ;  /* 0x00000060005b7202 */ /* 0x000fce0000000f00 */
[----:B------:R-:W-:Y:S05]  /*d360*/  WARPSYNC.COLLECTIVE R90, `(.L_x_529) ;  /* 0x000000005a087348 */ /* 0x000fea0003c00000 */
[----:B------:R0:W1:Y:S02]  /*d370*/  SHFL.IDX P0, R96, R101, R92, R99 ;  /* 0x0000005c65607389 */ /* 0x0000640000000063 */
[----:B01----:R-:W-:Y:S05]  /*d380*/  ENDCOLLECTIVE ;  /* 0x000000000000791b */ /* 0x003fea0003800000 */
.L_x_529:
[----:B------:R-:W-:Y:S02]  /*d390*/  MOV R101, R23 ;  /* 0x0000001700657202 */ /* 0x000fe40000000f00 */
[----:B------:R-:W-:-:S07]  /*d3a0*/  MOV R93, R96 ;  /* 0x00000060005d7202 */ /* 0x000fce0000000f00 */
[----:B------:R-:W-:Y:S05]  /*d3b0*/  WARPSYNC.COLLECTIVE R90, `(.L_x_530) ;  /* 0x000000005a087348 */ /* 0x000fea0003c00000 */
[----:B------:R0:W1:Y:S02]  /*d3c0*/  SHFL.IDX P0, R96, R101, R92, R99 ;  /* 0x0000005c65607389 */ /* 0x0000640000000063 */
[----:B01----:R-:W-:Y:S05]  /*d3d0*/  ENDCOLLECTIVE ;  /* 0x000000000000791b */ /* 0x003fea0003800000 */
.L_x_530:
[----:B------:R-:W-:Y:S01]  /*d3e0*/  MOV R101, R22 ;  /* 0x0000001600657202 */ /* 0x000fe20000000f00 */
[-C--:B------:R-:W-:Y:S01]  /*d3f0*/  FFMA R34, R87, R96.reuse, R34 ;  /* 0x0000006057227223 */ /* 0x080fe20000000022 */
[----:B------:R-:W-:-:S07]  /*d400*/  FFMA R35, R94, R96, R35 ;  /* 0x000000605e237223 */ /* 0x000fce0000000023 */
[----:B------:R-:W-:Y:S05]  /*d410*/  WARPSYNC.COLLECTIVE R90, `(.L_x_531) ;  /* 0x000000005a087348 */ /* 0x000fea0003c00000 */
[----:B------:R0:W1:Y:S02]  /*d420*/  SHFL.IDX P0, R96, R101, R92, R99 ;  /* 0x0000005c65607389 */ /* 0x0000640000000063 */
[----:B01----:R-:W-:Y:S05]  /*d430*/  ENDCOLLECTIVE ;  /* 0x000000000000791b */ /* 0x003fea0003800000 */
.L_x_531:
[----:B------:R-:W-:Y:S02]  /*d440*/  MOV R101, R21 ;  /* 0x0000001500657202 */ /* 0x000fe40000000f00 */
[----:B------:R-:W-:-:S07]  /*d450*/  MOV R5, R96 ;  /* 0x0000006000057202 */ /* 0x000fce0000000f00 */
[----:B------:R-:W-:Y:S05]  /*d460*/  WARPSYNC.COLLECTIVE R90, `(.L_x_532) ;  /* 0x000000005a087348 */ /* 0x000fea0003c00000 */
[----:B------:R0:W1:Y:S02]  /*d470*/  SHFL.IDX P0, R96, R101, R92, R99 ;  /* 0x0000005c65607389 */ /* 0x0000640000000063 */
[----:B01----:R-:W-:Y:S05]  /*d480*/  ENDCOLLECTIVE ;  /* 0x000000000000791b */ /* 0x003fea0003800000 */
.L_x_532:
[----:B------:R-:W-:Y:S02]  /*d490*/  MOV R101, R20 ;  /* 0x0000001400657202 */ /* 0x000fe40000000f00 */
[----:B------:R-:W-:-:S07]  /*d4a0*/  MOV R31, R96 ;  /* 0x00000060001f7202 */ /* 0x000fce0000000f00 */
[----:B------:R-:W-:Y:S05]  /*d4b0*/  WARPSYNC.COLLECTIVE R90, `(.L_x_533) ;  /* 0x000000005a087348 */ /* 0x000fea0003c00000 */
[----:B------:R0:W1:Y:S02]  /*d4c0*/  SHFL.IDX P0, R96, R101, R92, R99 ;  /* 0x0000005c65607389 */ /* 0x0000640000000063 */
[----:B01----:R-:W-:Y:S05]  /*d4d0*/  ENDCOLLECTIVE ;  /* 0x000000000000791b */ /* 0x003fea0003800000 */
.L_x_533:
[----:B------:R-:W-:Y:S02]  /*d4e0*/  MOV R101, R0 ;  /* 0x0000000000657202 */ /* 0x000fe40000000f00 */
[----:B------:R-:W-:-:S07]  /*d4f0*/  MOV R85, R96 ;  /* 0x0000006000557202 */ /* 0x000fce0000000f00 */
[----:B------:R-:W-:Y:S05]  /*d500*/  WARPSYNC.COLLECTIVE R90, `(.L_x_534) ;  /* 0x000000005a087348 */ /* 0x000fea0003c00000 */
[----:B------:R0:W1:Y:S02]  /*d510*/  SHFL.IDX P0, R96, R101, R92, R99 ;  /* 0x0000005c65607389 */ /* 0x0000640000000063 */
[----:B01----:R-:W-:Y:S05]  /*d520*/  ENDCOLLECTIVE ;  /* 0x000000000000791b */ /* 0x003fea0003800000 */
.L_x_534:
[----:B------:R-:W-:Y:S02]  /*d530*/  MOV R101, R76 ;  /* 0x0000004c00657202 */ /* 0x000fe40000000f00 */
[----:B------:R-:W-:-:S07]  /*d540*/  MOV R89, R96 ;  /* 0x0000006000597202 */ /* 0x000fce0000000f00 */
[----:B------:R-:W-:Y:S05]  /*d550*/  WARPSYNC.COLLECTIVE R90, `(.L_x_535) ;  /* 0x000000005a087348 */ /* 0x000fea0003c00000 */
[----:B------:R0:W1:Y:S02]  /*d560*/  SHFL.IDX P0, R96, R101, R92, R99 ;  /* 0x0000005c65607389 */ /* 0x0000640000000063 */
[----:B01----:R-:W-:Y:S05]  /*d570*/  ENDCOLLECTIVE ;  /* 0x000000000000791b */ /* 0x003fea0003800000 */
.L_x_535:
[-C--:B------:R-:W-:Y:S01]  /*d580*/  FFMA R6, R87, R91.reuse, R6 ;  /* 0x0000005b57067223 */ /* 0x080fe20000000006 */
[----:B------:R-:W-:Y:S01]  /*d590*/  FFMA R88, R94, R91, R88 ;  /* 0x0000005b5e587223 */ /* 0x000fe20000000058 */
[----:B------:R-:W-:Y:S02]  /*d5a0*/  MOV R101, R79 ;  /* 0x0000004f00657202 */ /* 0x000fe40000000f00 */
[----:B------:R-:W-:-:S07]  /*d5b0*/  MOV R91, R96 ;  /* 0x00000060005b7202 */ /* 0x000fce0000000f00 */
[----:B------:R-:W-:Y:S05]  /*d5c0*/  WARPSYNC.COLLECTIVE R90, `(.L_x_536) ;  /* 0x000000005a087348 */ /* 0x000fea0003c00000 */
[----:B------:R0:W1:Y:S02]  /*d5d0*/  SHFL.IDX P0, R96, R101, R92, R99 ;  /* 0x0000005c65607389 */ /* 0x0000640000000063 */
[----:B01----:R-:W-:Y:S05]  /*d5e0*/  ENDCOLLECTIVE ;  /* 0x000000000000791b */ /* 0x003fea0003800000 */
.L_x_536:
[-C--:B------:R-:W-:Y:S01]  /*d5f0*/  FFMA R32, R87, R93.reuse, R32 ;  /* 0x0000005d57207223 */ /* 0x080fe20000000020 */
[----:B------:R-:W-:Y:S01]  /*d600*/  FFMA R33, R94, R93, R33 ;  /* 0x0000005d5e217223 */ /* 0x000fe20000000021 */
[----:B------:R-:W-:Y:S02]  /*d610*/  MOV R101, R80 ;  /* 0x0000005000657202 */ /* 0x000fe40000000f00 */
[----:B------:R-:W-:-:S07]  /*d620*/  MOV R93, R96 ;  /* 0x00000060005d7202 */ /* 0x000fce0000000f00 */
[----:B------:R-:W-:Y:S05]  /*d630*/  WARPSYNC.COLLECTIVE R90, `(.L_x_537) ;  /* 0x000000005a087348 */ /* 0x000fea0003c00000 */
[----:B------:R0:W1:Y:S02]  /*d640*/  SHFL.IDX P0, R96, R101, R92, R99 ;  /* 0x0000005c65607389 */ /* 0x0000640000000063 */
[----:B01----:R-:W-:Y:S05]  /*d650*/  ENDCOLLECTIVE ;  /* 0x000000000000791b */ /* 0x003fea0003800000 */
.L_x_537:
[----:B------:R-:W-:Y:S02]  /*d660*/  MOV R101, R81 ;  /* 0x0000005100657202 */ /* 0x000fe40000000f00 */
[----:B------:R-:W-:-:S07]  /*d670*/  MOV R95, R96 ;  /* 0x00000060005f7202 */ /* 0x000fce0000000f00 */
[----:B------:R-:W-:Y:S05]  /*d680*/  WARPSYNC.COLLECTIVE R90, `(.L_x_538) ;  /* 0x000000005a087348 */ /* 0x000fea0003c00000 */
[----:B------:R0:W1:Y:S02]  /*d690*/  SHFL.IDX P0, R96, R101, R92, R99 ;  /* 0x0000005c65607389 */ /* 0x0000640000000063 */
[----:B01----:R-:W-:Y:S05]  /*d6a0*/  ENDCOLLECTIVE ;  /* 0x000000000000791b */ /* 0x003fea0003800000 */
.L_x_538:
[----:B------:R-:W-:Y:S02]  /*d6b0*/  MOV R101, R12 ;  /* 0x0000000c00657202 */ /* 0x000fe40000000f00 */
[----:B------:R-:W-:-:S07]  /*d6c0*/  MOV R97, R96 ;  /* 0x0000006000617202 */ /* 0x000fce0000000f00 */
[----:B------:R-:W-:Y:S05]  /*d6d0*/  WARPSYNC.COLLECTIVE R90, `(.L_x_539) ;  /* 0x000000005a087348 */ /* 0x000fea0003c00000 */
[----:B------:R0:W1:Y:S02]  /*d6e0*/  SHFL.IDX P0, R96, R101, R92, R99 ;  /* 0x0000005c65607389 */ /* 0x0000640000000063 */
[----:B01----:R-:W-:Y:S05]  /*d6f0*/  ENDCOLLECTIVE ;  /* 0x000000000000791b */ /* 0x003fea0003800000 */
.L_x_539:
[----:B------:R-:W-:Y:S02]  /*d700*/  MOV R101, R14 ;  /* 0x0000000e00657202 */ /* 0x000fe40000000f00 */
[----:B------:R-:W-:-:S07]  /*d710*/  MOV R4, R96 ;  /* 0x0000006000047202 */ /* 0x000fce0000000f00 */
[----:B------:R-:W-:Y:S05]  /*d720*/  WARPSYNC.COLLECTIVE R90, `(.L_x_540) ;  /* 0x000000005a087348 */ /* 0x000fea0003c00000 */
[----:B------:R0:W1:Y:S02]  /*d730*/  SHFL.IDX P0, R96, R101, R92, R99 ;  /* 0x0000005c65607389 */ /* 0x0000640000000063 */
[----:B01----:R-:W-:Y:S05]  /*d740*/  ENDCOLLECTIVE ;  /* 0x000000000000791b */ /* 0x003fea0003800000 */
.L_x_540:
[-C--:B------:R-:W-:Y:S01]  /*d750*/  FFMA R36, R87, R5.reuse, R36 ;  /* 0x0000000557247223 */ /* 0x080fe20000000024 */
[----:B------:R-:W-:Y:S01]  /*d760*/  FFMA R37, R94, R5, R37 ;  /* 0x000000055e257223 */ /* 0x000fe20000000025 */
[----:B------:R-:W-:Y:S02]  /*d770*/  MOV R101, R16 ;  /* 0x0000001000657202 */ /* 0x000fe40000000f00 */
[----:B------:R-:W-:-:S07]  /*d780*/  MOV R5, R96 ;  /* 0x0000006000057202 */ /* 0x000fce0000000f00 */
[----:B------:R-:W-:Y:S05]  /*d790*/  WARPSYNC.COLLECTIVE R90, `(.L_x_541) ;  /* 0x000000005a087348 */ /* 0x000fea0003c00000 */
[----:B------:R0:W1:Y:S02]  /*d7a0*/  SHFL.IDX P0, R96, R101, R92, R99 ;  /* 0x0000005c65607389 */ /* 0x0000640000000063 */
[----:B01----:R-:W-:Y:S05]  /*d7b0*/  ENDCOLLECTIVE ;  /* 0x000000000000791b */ /* 0x003fea0003800000 */
.L_x_541:
        /* <DEDUP_REMOVED lines=14> */
.L_x_542:
[-C--:B------:R-:W-:Y:S01]  /*d8a0*/  FFMA R38, R87, R31.reuse, R38 ;  /* 0x0000001f57267223 */ /* 0x080fe20000000026 */
[----:B------:R-:W-:Y:S01]  /*d8b0*/  FFMA R39, R94, R31, R39 ;  /* 0x0000001f5e277223 */ /* 0x000fe20000000027 */
[----:B------:R-:W-:Y:S02]  /*d8c0*/  MOV R101, R13 ;  /* 0x0000000d00657202 */ /* 0x000fe40000000f00 */
[----:B------:R-:W-:-:S07]  /*d8d0*/  MOV R31, R96 ;  /* 0x00000060001f7202 */ /* 0x000fce0000000f00 */
[----:B------:R-:W-:Y:S05]  /*d8e0*/  WARPSYNC.COLLECTIVE R90, `(.L_x_543) ;  /* 0x000000005a087348 */ /* 0x000fea0003c00000 */
[----:B------:R0:W1:Y:S02]  /*d8f0*/  SHFL.IDX P0, R96, R101, R92, R99 ;  /* 0x0000005c65607389 */ /* 0x0000640000000063 */
[----:B01----:R-:W-:Y:S05]  /*d900*/  ENDCOLLECTIVE ;  /* 0x000000000000791b */ /* 0x003fea0003800000 */
.L_x_543:
[-C--:B------:R-:W-:Y:S01]  /*d910*/  FFMA R40, R87, R85.reuse, R40 ;  /* 0x0000005557287223 */ /* 0x080fe20000000028 */
[----:B------:R-:W-:Y:S01]  /*d920*/  FFMA R41, R94, R85, R41 ;  /* 0x000000555e297223 */ /* 0x000fe20000000029 */
[----:B------:R-:W-:Y:S02]  /*d930*/  MOV R101, R82 ;  /* 0x0000005200657202 */ /* 0x000fe40000000f00 */
[----:B------:R-:W-:-:S07]  /*d940*/  MOV R85, R96 ;  /* 0x0000006000557202 */ /* 0x000fce0000000f00 */
[----:B------:R-:W-:Y:S05]  /*d950*/  WARPSYNC.COLLECTIVE R90, `(.L_x_544) ;  /* 0x000000005a087348 */ /* 0x000fea0003c00000 */
[----:B------:R0:W1:Y:S02]  /*d960*/  SHFL.IDX P0, R96, R101, R92, R99 ;  /* 0x0000005c65607389 */ /* 0x0000640000000063 */
[----:B01----:R-:W-:Y:S05]  /*d970*/  ENDCOLLECTIVE ;  /* 0x000000000000791b */ /* 0x003fea0003800000 */
.L_x_544:
[-C--:B------:R-:W-:Y:S01]  /*d980*/  FFMA R42, R87, R89.reuse, R42 ;  /* 0x00000059572a7223 */ /* 0x080fe2000000002a */
[----:B------:R-:W-:Y:S01]  /*d990*/  FFMA R43, R94, R89, R43 ;  /* 0x000000595e2b7223 */ /* 0x000fe2000000002b */
[----:B------:R-:W-:Y:S02]  /*d9a0*/  MOV R101, R8 ;  /* 0x0000000800657202 */ /* 0x000fe40000000f00 */
[----:B------:R-:W-:-:S07]  /*d9b0*/  MOV R89, R96 ;  /* 0x0000006000597202 */ /* 0x000fce0000000f00 */
[----:B------:R-:W-:Y:S05]  /*d9c0*/  WARPSYNC.COLLECTIVE R90, `(.L_x_545) ;  /* 0x000000005a087348 */ /* 0x000fea0003c00000 */
[----:B------:R0:W1:Y:S02]  /*d9d0*/  SHFL.IDX P0, R96, R101, R92, R99 ;  /* 0x0000005c65607389 */ /* 0x0000640000000063 */
[----:B01----:R-:W-:Y:S05]  /*d9e0*/  ENDCOLLECTIVE ;  /* 0x000000000000791b */ /* 0x003fea0003800000 */
.L_x_545:
[-C--:B------:R-:W-:Y:S01]  /*d9f0*/  FFMA R44, R87, R91.reuse, R44 ;  /* 0x0000005b572c7223 */ /* 0x080fe2000000002c */
[----:B------:R-:W-:Y:S01]  /*da00*/  FFMA R45, R94, R91, R45 ;  /* 0x0000005b5e2d7223 */ /* 0x000fe2000000002d */
[----:B------:R-:W-:Y:S02]  /*da10*/  MOV R101, R10 ;  /* 0x0000000a00657202 */ /* 0x000fe40000000f00 */
[----:B------:R-:W-:-:S07]  /*da20*/  MOV R91, R96 ;  /* 0x00000060005b7202 */ /* 0x000fce0000000f00 */
[----:B------:R-:W-:Y:S05]  /*da30*/  WARPSYNC.COLLECTIVE R90, `(.L_x_546) ;  /* 0x000000005a087348 */ /* 0x000fea0003c00000 */
[----:B------:R0:W1:Y:S02]  /*da40*/  SHFL.IDX P0, R96, R101, R92, R99 ;  /* 0x0000005c65607389 */ /* 0x0000640000000063 */
[----:B01----:R-:W-:Y:S05]  /*da50*/  ENDCOLLECTIVE ;  /* 0x000000000000791b */ /* 0x003fea0003800000 */
.L_x_546:
[-C--:B------:R-:W-:Y:S01]  /*da60*/  FFMA R46, R87, R93.reuse, R46 ;  /* 0x0000005d572e7223 */ /* 0x080fe2000000002e */
[----:B------:R-:W-:Y:S01]  /*da70*/  FFMA R47, R94, R93, R47 ;  /* 0x0000005d5e2f7223 */ /* 0x000fe2000000002f */
[----:B------:R-:W-:Y:S02]  /*da80*/  MOV R101, R86 ;  /* 0x0000005600657202 */ /* 0x000fe40000000f00 */
[----:B------:R-:W-:-:S07]  /*da90*/  MOV R93, R96 ;  /* 0x00000060005d7202 */ /* 0x000fce0000000f00 */
[----:B------:R-:W-:Y:S05]  /*daa0*/  WARPSYNC.COLLECTIVE R90, `(.L_x_547) ;  /* 0x000000005a087348 */ /* 0x000fea0003c00000 */
[----:B------:R0:W1:Y:S02]  /*dab0*/  SHFL.IDX P0, R96, R101, R92, R99 ;  /* 0x0000005c65607389 */ /* 0x0000640000000063 */
[----:B01----:R-:W-:Y:S05]  /*dac0*/  ENDCOLLECTIVE ;  /* 0x000000000000791b */ /* 0x003fea0003800000 */
.L_x_547:
        /* <DEDUP_REMOVED lines=8> */
.L_x_548:
[----:B------:R-:W-:Y:S01]  /*db50*/  MOV R101, R26 ;  /* 0x0000001a00657202 */ /* 0x000fe20000000f00 */
[-C--:B------:R-:W-:Y:S01]  /*db60*/  FFMA R58, R87, R31.reuse, R58 ;  /* 0x0000001f573a7223 */ /* 0x080fe2000000003a */
[----:B------:R-:W-:Y:S01]  /*db70*/  FFMA R59, R94, R31, R59 ;  /* 0x0000001f5e3b7223 */ /* 0x000fe2000000003b */
[C---:B------:R-:W-:Y:S01]  /*db80*/  FFMA R78, R96.reuse, R11, R78 ;  /* 0x0000000b604e7223 */ /* 0x040fe2000000004e */
[----:B------:R-:W-:-:S07]  /*db90*/  FFMA R77, R96, R30, R77 ;  /* 0x0000001e604d7223 */ /* 0x000fce000000004d */
[----:B------:R-:W-:Y:S05]  /*dba0*/  WARPSYNC.COLLECTIVE R90, `(.L_x_549) ;  /* 0x000000005a087348 */ /* 0x000fea0003c00000 */
[----:B------:R0:W1:Y:S02]  /*dbb0*/  SHFL.IDX P0, R96, R101, R92, R99 ;  /* 0x0000005c65607389 */ /* 0x0000640000000063 */
[----:B01----:R-:W-:Y:S05]  /*dbc0*/  ENDCOLLECTIVE ;  /* 0x000000000000791b */ /* 0x003fea0003800000 */
.L_x_549:
[----:B------:R-:W-:Y:S02]  /*dbd0*/  MOV R101, R25 ;  /* 0x0000001900657202 */ /* 0x000fe40000000f00 */
[----:B------:R-:W-:-:S07]  /*dbe0*/  MOV R98, R96 ;  /* 0x0000006000627202 */ /* 0x000fce0000000f00 */
[----:B------:R-:W-:Y:S05]  /*dbf0*/  WARPSYNC.COLLECTIVE R90, `(.L_x_550) ;  /* 0x000000005a087348 */ /* 0x000fea0003c00000 */
[----:B------:R0:W1:Y:S02]  /*dc00*/  SHFL.IDX P0, R96, R101, R92, R99 ;  /* 0x0000005c65607389 */ /* 0x0000640000000063 */
[----:B01----:R-:W-:Y:S05]  /*dc10*/  ENDCOLLECTIVE ;  /* 0x000000000000791b */ /* 0x003fea0003800000 */
.L_x_550:
[----:B------:R-:W-:Y:S02]  /*dc20*/  MOV R101, R24 ;  /* 0x0000001800657202 */ /* 0x000fe40000000f00 */
[----:B------:R-:W-:-:S07]  /*dc30*/  MOV R19, R96 ;  /* 0x0000006000137202 */ /* 0x000fce0000000f00 */
[----:B------:R-:W-:Y:S05]  /*dc40*/  WARPSYNC.COLLECTIVE R90, `(.L_x_551) ;  /* 0x000000005a087348 */ /* 0x000fea0003c00000 */
[----:B------:R0:W1:Y:S02]  /*dc50*/  SHFL.IDX P0, R96, R101, R92, R99 ;  /* 0x0000005c65607389 */ /* 0x0000640000000063 */
[----:B01----:R-:W-:Y:S05]  /*dc60*/  ENDCOLLECTIVE ;  /* 0x000000000000791b */ /* 0x003fea0003800000 */
.L_x_551:
[----:B------:R-:W-:Y:S02]  /*dc70*/  MOV R101, R23 ;  /* 0x0000001700657202 */ /* 0x000fe40000000f00 */
[----:B------:R-:W-:-:S07]  /*dc80*/  MOV R31, R96 ;  /* 0x00000060001f7202 */ /* 0x000fce0000000f00 */
[----:B------:R-:W-:Y:S05]  /*dc90*/  WARPSYNC.COLLECTIVE R90, `(.L_x_552) ;  /* 0x000000005a087348 */ /* 0x000fea0003c00000 */
[----:B------:R0:W1:Y:S02]  /*dca0*/  SHFL.IDX P0, R96, R101, R92, R99 ;  /* 0x0000005c65607389 */ /* 0x0000640000000063 */
[----:B01----:R-:W-:Y:S05]  /*dcb0*/  ENDCOLLECTIVE ;  /* 0x000000000000791b */ /* 0x003fea0003800000 */
.L_x_552:
[----:B------:R-:W-:Y:S01]  /*dcc0*/  MOV R101, R22 ;  /* 0x0000001600657202 */ /* 0x000fe20000000f00 */
[-C--:B------:R-:W-:Y:S01]  /*dcd0*/  FFMA R34, R11, R96.reuse, R34 ;  /* 0x000000600b227223 */ /* 0x080fe20000000022 */
[----:B------:R-:W-:-:S07]  /*dce0*/  FFMA R35, R30, R96, R35 ;  /* 0x000000601e237223 */ /* 0x000fce0000000023 */
[----:B------:R-:W-:Y:S05]  /*dcf0*/  WARPSYNC.COLLECTIVE R90, `(.L_x_553) ;  /* 0x000000005a087348 */ /* 0x000fea0003c00000 */
[----:B------:R0:W1:Y:S02]  /*dd00*/  SHFL.IDX P0, R96, R101, R92, R99 ;  /* 0x0000005c65607389 */ /* 0x0000640000000063 */
[----:B01----:R-:W-:Y:S05]  /*dd10*/  ENDCOLLECTIVE ;  /* 0x000000000000791b */ /* 0x003fea0003800000 */
.L_x_553:
[----:B------:R-:W-:Y:S02]  /*dd20*/  MOV R101, R21 ;  /* 0x0000001500657202 */ /* 0x000fe40000000f00 */
[----:B------:R-:W-:-:S07]  /*dd30*/  MOV R5, R96 ;  /* 0x0000006000057202 */ /* 0x000fce0000000f00 */
[----:B------:R-:W-:Y:S05]  /*dd40*/  WARPSYNC.COLLECTIVE R90, `(.L_x_554) ;  /* 0x000000005a087348 */ /* 0x000fea0003c00000 */
[----:B------:R0:W1:Y:S02]  /*dd50*/  SHFL.IDX P0, R96, R101, R92, R99 ;  /* 0x0000005c65607389 */ /* 0x0000640000000063 */
[----:B01----:R-:W-:Y:S05]  /*dd60*/  ENDCOLLECTIVE ;  /* 0x000000000000791b */ /* 0x003fea0003800000 */
.L_x_554:
[-C--:B------:R-:W-:Y:S01]  /*dd70*/  FFMA R32, R11, R31.reuse, R32 ;  /* 0x0000001f0b207223 */ /* 0x080fe20000000020 */
[----:B------:R-:W-:Y:S01]  /*dd80*/  FFMA R33, R30, R31, R33 ;  /* 0x0000001f1e217223 */ /* 0x000fe20000000021 */
[----:B------:R-:W-:Y:S02]  /*dd90*/  MOV R101, R20 ;  /* 0x0000001400657202 */ /* 0x000fe40000000f00 */
[----:B------:R-:W-:-:S07]  /*dda0*/  MOV R31, R96 ;  /* 0x00000060001f7202 */ /* 0x000fce0000000f00 */
[----:B------:R-:W-:Y:S05]  /*ddb0*/  WARPSYNC.COLLECTIVE R90, `(.L_x_555) ;  /* 0x000000005a087348 */ /* 0x000fea0003c00000 */
[----:B------:R0:W1:Y:S02]  /*ddc0*/  SHFL.IDX P0, R96, R101, R92, R99 ;  /* 0x0000005c65607389 */ /* 0x0000640000000063 */
[----:B01----:R-:W-:Y:S05]  /*ddd0*/  ENDCOLLECTIVE ;  /* 0x000000000000791b */ /* 0x003fea0003800000 */
.L_x_555:
        /* <DEDUP_REMOVED lines=12> */
.L_x_556:
[----:B------:R-:W-:Y:S01]  /*dea0*/  FFMA R60, R87, R85, R60 ;  /* 0x00000055573c7223 */ /* 0x000fe2000000003c */
[----:B------:R-:W-:Y:S02]  /*deb0*/  MOV R101, R76 ;  /* 0x0000004c00657202 */ /* 0x000fe40000000f00 */
[----:B------:R-:W-:-:S07]  /*dec0*/  MOV R85, R96 ;  /* 0x0000006000557202 */ /* 0x000fce0000000f00 */
[----:B------:R-:W-:Y:S05]  /*ded0*/  WARPSYNC.COLLECTIVE R90, `(.L_x_557) ;  /* 0x000000005a087348 */ /* 0x000fea0003c00000 */
[----:B------:R0:W1:Y:S02]  /*dee0*/  SHFL.IDX P0, R96, R101, R92, R99 ;  /* 0x0000005c65607389 */ /* 0x0000640000000063 */
[----:B01----:R-:W-:Y:S05]  /*def0*/  ENDCOLLECTIVE ;  /* 0x000000000000791b */ /* 0x003fea0003800000 */
.L_x_557:
        /* <DEDUP_REMOVED lines=10> */
.L_x_558:
[----:B------:R-:W-:-:S04]  /*dfa0*/  IMAD.WIDE R2, R9, 0x4, R2 ;  /* 0x0000000409027825 */ /* 0x000fc800078e0202 */
[-C--:B------:R-:W-:Y:S01]  /*dfb0*/  FFMA R36, R11, R5.reuse, R36 ;  /* 0x000000050b247223 */ /* 0x080fe20000000024 */
        /* <DEDUP_REMOVED lines=8> */
.L_x_559:
[----:B------:R-:W-:Y:S02]  /*e040*/  MOV R101, R81 ;  /* 0x0000005100657202 */ /* 0x000fe40000000f00 */
[----:B------:R-:W-:-:S07]  /*e050*/  MOV R91, R96 ;  /* 0x00000060005b7202 */ /* 0x000fce0000000f00 */
[----:B------:R-:W-:Y:S05]  /*e060*/  WARPSYNC.COLLECTIVE R90, `(.L_x_560) ;  /* 0x000000005a087348 */ /* 0x000fea0003c00000 */
[----:B------:R0:W1:Y:S02]  /*e070*/  SHFL.IDX P0, R96, R101, R92, R99 ;  /* 0x0000005c65607389 */ /* 0x0000640000000063 */
[----:B01----:R-:W-:Y:S05]  /*e080*/  ENDCOLLECTIVE ;  /* 0x000000000000791b */ /* 0x003fea0003800000 */
.L_x_560:
[----:B------:R-:W-:Y:S02]  /*e090*/  MOV R101, R12 ;  /* 0x0000000c00657202 */ /* 0x000fe40000000f00 */
[----:B------:R-:W-:-:S07]  /*e0a0*/  MOV R93, R96 ;  /* 0x00000060005d7202 */ /* 0x000fce0000000f00 */
[----:B------:R-:W-:Y:S05]  /*e0b0*/  WARPSYNC.COLLECTIVE R90, `(.L_x_561) ;  /* 0x000000005a087348 */ /* 0x000fea0003c00000 */
[----:B------:R0:W1:Y:S02]  /*e0c0*/  SHFL.IDX P0, R96, R101, R92, R99 ;  /* 0x0000005c65607389 */ /* 0x0000640000000063 */
[----:B01----:R-:W-:Y:S05]  /*e0d0*/  ENDCOLLECTIVE ;  /* 0x000000000000791b */ /* 0x003fea0003800000 */
.L_x_561:
[-C--:B------:R-:W-:Y:S01]  /*e0e0*/  FFMA R38, R11, R31.reuse, R38 ;  /* 0x0000001f0b267223 */ /* 0x080fe20000000026 */
[----:B------:R-:W-:Y:S01]  /*e0f0*/  FFMA R39, R30, R31, R39 ;  /* 0x0000001f1e277223 */ /* 0x000fe20000000027 */
[----:B------:R-:W-:Y:S02]  /*e100*/  MOV R101, R14 ;  /* 0x0000000e00657202 */ /* 0x000fe40000000f00 */
[----:B------:R-:W-:-:S07]  /*e110*/  MOV R31, R96 ;  /* 0x00000060001f7202 */ /* 0x000fce0000000f00 */
[----:B------:R-:W-:Y:S05]  /*e120*/  WARPSYNC.COLLECTIVE R90, `(.L_x_562) ;  /* 0x000000005a087348 */ /* 0x000fea0003c00000 */
[----:B------:R0:W1:Y:S02]  /*e130*/  SHFL.IDX P0, R96, R101, R92, R99 ;  /* 0x0000005c65607389 */ /* 0x0000640000000063 */
[----:B01----:R-:W-:Y:S05]  /*e140*/  ENDCOLLECTIVE ;  /* 0x000000000000791b */ /* 0x003fea0003800000 */
.L_x_562:
[-C--:B------:R-:W-:Y:S01]  /*e150*/  FFMA R40, R11, R75.reuse, R40 ;  /* 0x0000004b0b287223 */ /* 0x080fe20000000028 */
[----:B------:R-:W-:Y:S01]  /*e160*/  FFMA R41, R30, R75, R41 ;  /* 0x0000004b1e297223 */ /* 0x000fe20000000029 */
[----:B------:R-:W-:Y:S02]  /*e170*/  MOV R101, R16 ;  /* 0x0000001000657202 */ /* 0x000fe40000000f00 */
[----:B------:R-:W-:-:S07]  /*e180*/  MOV R75, R96 ;  /* 0x00000060004b7202 */ /* 0x000fce0000000f00 */
[----:B------:R-:W-:Y:S05]  /*e190*/  WARPSYNC.COLLECTIVE R90, `(.L_x_563) ;  /* 0x000000005a087348 */ /* 0x000fea0003c00000 */
[----:B------:R0:W1:Y:S02]  /*e1a0*/  SHFL.IDX P0, R96, R101, R92, R99 ;  /* 0x0000005c65607389 */ /* 0x0000640000000063 */
[----:B01----:R-:W-:Y:S05]  /*e1b0*/  ENDCOLLECTIVE ;  /* 0x000000000000791b */ /* 0x003fea0003800000 */
.L_x_563:
[-C--:B------:R-:W-:Y:S01]  /*e1c0*/  FFMA R42, R11, R85.reuse, R42 ;  /* 0x000000550b2a7223 */ /* 0x080fe2000000002a */
[----:B------:R-:W-:Y:S01]  /*e1d0*/  FFMA R43, R30, R85, R43 ;  /* 0x000000551e2b7223 */ /* 0x000fe2000000002b */
[----:B------:R-:W-:Y:S02]  /*e1e0*/  MOV R101, R18 ;  /* 0x0000001200657202 */ /* 0x000fe40000000f00 */
[----:B------:R-:W-:-:S07]  /*e1f0*/  MOV R85, R96 ;  /* 0x0000006000557202 */ /* 0x000fce0000000f00 */
[----:B------:R-:W-:Y:S05]  /*e200*/  WARPSYNC.COLLECTIVE R90, `(.L_x_564) ;  /* 0x000000005a087348 */ /* 0x000fea0003c00000 */
[----:B------:R0:W1:Y:S02]  /*e210*/  SHFL.IDX P0, R96, R101, R92, R99 ;  /* 0x0000005c65607389 */ /* 0x0000640000000063 */
[----:B01----:R-:W-:Y:S05]  /*e220*/  ENDCOLLECTIVE ;  /* 0x000000000000791b */ /* 0x003fea0003800000 */
.L_x_564:
[-C--:B------:R-:W-:Y:S01]  /*e230*/  FFMA R44, R11, R87.reuse, R44 ;  /* 0x000000570b2c7223 */ /* 0x080fe2000000002c */
[----:B------:R-:W-:Y:S01]  /*e240*/  FFMA R45, R30, R87, R45 ;  /* 0x000000571e2d7223 */ /* 0x000fe2000000002d */
[----:B------:R-:W-:Y:S02]  /*e250*/  MOV R101, R13 ;  /* 0x0000000d00657202 */ /* 0x000fe40000000f00 */
[----:B------:R-:W-:-:S07]  /*e260*/  MOV R87, R96 ;  /* 0x0000006000577202 */ /* 0x000fce0000000f00 */
[----:B------:R-:W-:Y:S05]  /*e270*/  WARPSYNC.COLLECTIVE R90, `(.L_x_565) ;  /* 0x000000005a087348 */ /* 0x000fea0003c00000 */
[----:B------:R0:W1:Y:S02]  /*e280*/  SHFL.IDX P0, R96, R101, R92, R99 ;  /* 0x0000005c65607389 */ /* 0x0000640000000063 */
[----:B01----:R-:W-:Y:S05]  /*e290*/  ENDCOLLECTIVE ;  /* 0x000000000000791b */ /* 0x003fea0003800000 */
.L_x_565:
[-C--:B------:R-:W-:Y:S01]  /*e2a0*/  FFMA R6, R11, R19.reuse, R6 ;  /* 0x000000130b067223 */ /* 0x080fe20000000006 */
[----:B------:R-:W-:Y:S01]  /*e2b0*/  FFMA R19, R30, R19, R88 ;  /* 0x000000131e137223 */ /* 0x000fe20000000058 */
[----:B------:R-:W-:Y:S02]  /*e2c0*/  MOV R101, R82 ;  /* 0x0000005200657202 */ /* 0x000fe40000000f00 */
[----:B------:R-:W-:-:S07]  /*e2d0*/  MOV R88, R96 ;  /* 0x0000006000587202 */ /* 0x000fce0000000f00 */
[----:B------:R-:W-:Y:S05]  /*e2e0*/  WARPSYNC.COLLECTIVE R90, `(.L_x_566) ;  /* 0x000000005a087348 */ /* 0x000fea0003c00000 */
[----:B------:R0:W1:Y:S02]  /*e2f0*/  SHFL.IDX P0, R96, R101, R92, R99 ;  /* 0x0000005c65607389 */ /* 0x0000640000000063 */
[----:B01----:R-:W-:Y:S05]  /*e300*/  ENDCOLLECTIVE ;  /* 0x000000000000791b */ /* 0x003fea0003800000 */
.L_x_566:
[-C--:B------:R-:W-:Y:S01]  /*e310*/  FFMA R46, R11, R89.reuse, R46 ;  /* 0x000000590b2e7223 */ /* 0x080fe2000000002e */
[----:B------:R-:W-:Y:S01]  /*e320*/  FFMA R47, R30, R89, R47 ;  /* 0x000000591e2f7223 */ /* 0x000fe2000000002f */
[----:B------:R-:W-:Y:S02]  /*e330*/  MOV R101, R8 ;  /* 0x0000000800657202 */ /* 0x000fe40000000f00 */
[----:B------:R-:W-:-:S07]  /*e340*/  MOV R89, R96 ;  /* 0x0000006000597202 */ /* 0x000fce0000000f00 */
[----:B------:R-:W-:Y:S05]  /*e350*/  WARPSYNC.COLLECTIVE R90, `(.L_x_567) ;  /* 0x000000005a087348 */ /* 0x000fea0003c00000 */
[----:B------:R0:W1:Y:S02]  /*e360*/  SHFL.IDX P0, R96, R101, R92, R99 ;  /* 0x0000005c65607389 */ /* 0x0000640000000063 */
[----:B01----:R-:W-:Y:S05]  /*e370*/  ENDCOLLECTIVE ;  /* 0x000000000000791b */ /* 0x003fea0003800000 */
.L_x_567:
[-C--:B------:R-:W-:Y:S01]  /*e380*/  FFMA R48, R11, R91.reuse, R48 ;  /* 0x0000005b0b307223 */ /* 0x080fe20000000030 */
[----:B------:R-:W-:Y:S01]  /*e390*/  FFMA R49, R30, R91, R49 ;  /* 0x0000005b1e317223 */ /* 0x000fe20000000031 */
[----:B------:R-:W-:Y:S02]  /*e3a0*/  MOV R101, R10 ;  /* 0x0000000a00657202 */ /* 0x000fe40000000f00 */
[----:B------:R-:W-:-:S07]  /*e3b0*/  MOV R91, R96 ;  /* 0x00000060005b7202 */ /* 0x000fce0000000f00 */
[----:B------:R-:W-:Y:S05]  /*e3c0*/  WARPSYNC.COLLECTIVE R90, `(.L_x_568) ;  /* 0x000000005a087348 */ /* 0x000fea0003c00000 */
[----:B------:R0:W1:Y:S02]  /*e3d0*/  SHFL.IDX P0, R96, R101, R92, R99 ;  /* 0x0000005c65607389 */ /* 0x0000640000000063 */
[----:B01----:R-:W-:Y:S05]  /*e3e0*/  ENDCOLLECTIVE ;  /* 0x000000000000791b */ /* 0x003fea0003800000 */
.L_x_568:
[-C--:B------:R-:W-:Y:S01]  /*e3f0*/  FFMA R50, R11, R93.reuse, R50 ;  /* 0x0000005d0b327223 */ /* 0x080fe20000000032 */
[----:B------:R-:W-:Y:S01]  /*e400*/  FFMA R51, R30, R93, R51 ;  /* 0x0000005d1e337223 */ /* 0x000fe20000000033 */
[----:B------:R-:W-:Y:S02]  /*e410*/  MOV R101, R86 ;  /* 0x0000005600657202 */ /* 0x000fe40000000f00 */
[----:B------:R-:W-:-:S07]  /*e420*/  MOV R93, R96 ;  /* 0x00000060005d7202 */ /* 0x000fce0000000f00 */
[----:B------:R-:W-:Y:S05]  /*e430*/  WARPSYNC.COLLECTIVE R90, `(.L_x_569) ;  /* 0x000000005a087348 */ /* 0x000fea0003c00000 */
[----:B------:R0:W1:Y:S02]  /*e440*/  SHFL.IDX P0, R96, R101, R92, R99 ;  /* 0x0000005c65607389 */ /* 0x0000640000000063 */
[----:B01----:R-:W-:Y:S05]  /*e450*/  ENDCOLLECTIVE ;  /* 0x000000000000791b */ /* 0x003fea0003800000 */
.L_x_569:
[----:B------:R-:W-:Y:S02]  /*e460*/  MOV R101, R27 ;  /* 0x0000001b00657202 */ /* 0x000fe40000000f00 */
[----:B------:R-:W-:Y:S02]  /*e470*/  MOV R92, R15 ;  /* 0x0000000f005c7202 */ /* 0x000fe40000000f00 */
[----:B------:R-:W-:-:S07]  /*e480*/  MOV R95, R96 ;  /* 0x00000060005f7202 */ /* 0x000fce0000000f00 */
[----:B------:R-:W-:Y:S05]  /*e490*/  WARPSYNC.COLLECTIVE R90, `(.L_x_570) ;  /* 0x000000005a087348 */ /* 0x000fea0003c00000 */
[----:B------:R0:W1:Y:S02]  /*e4a0*/  SHFL.IDX P0, R96, R101, R92, R99 ;  /* 0x0000005c65607389 */ /* 0x0000640000000063 */
[----:B01----:R-:W-:Y:S05]  /*e4b0*/  ENDCOLLECTIVE ;  /* 0x000000000000791b */ /* 0x003fea0003800000 */
.L_x_570:
[----:B------:R-:W-:Y:S01]  /*e4c0*/  MOV R101, R26 ;  /* 0x0000001a00657202 */ /* 0x000fe20000000f00 */
[C---:B------:R-:W-:Y:S01]  /*e4d0*/  FFMA R78, R96.reuse, R5, R78 ;  /* 0x00000005604e7223 */ /* 0x040fe2000000004e */
[----:B------:R-:W-:-:S07]  /*e4e0*/  FFMA R77, R96, R4, R77 ;  /* 0x00000004604d7223 */ /* 0x000fce000000004d */
[----:B------:R-:W-:Y:S05]  /*e4f0*/  WARPSYNC.COLLECTIVE R90, `(.L_x_571) ;  /* 0x000000005a087348 */ /* 0x000fea0003c00000 */
[----:B------:R0:W1:Y:S02]  /*e500*/  SHFL.IDX P0, R96, R101, R92, R99 ;  /* 0x0000005c65607389 */ /* 0x0000640000000063 */
[----:B01----:R-:W-:Y:S05]  /*e510*/  ENDCOLLECTIVE ;  /* 0x000000000000791b */ /* 0x003fea0003800000 */
.L_x_571:
[----:B------:R-:W-:Y:S02]  /*e520*/  MOV R101, R25 ;  /* 0x0000001900657202 */ /* 0x000fe40000000f00 */
[----:B------:R-:W-:-:S07]  /*e530*/  MOV R9, R96 ;  /* 0x0000006000097202 */ /* 0x000fce0000000f00 */
[----:B------:R-:W-:Y:S05]  /*e540*/  WARPSYNC.COLLECTIVE R90, `(.L_x_572) ;  /* 0x000000005a087348 */ /* 0x000fea0003c00000 */
[----:B------:R0:W1:Y:S02]  /*e550*/  SHFL.IDX P0, R96, R101, R92, R99 ;  /* 0x0000005c65607389 */ /* 0x0000640000000063 */
[----:B01----:R-:W-:Y:S05]  /*e560*/  ENDCOLLECTIVE ;  /* 0x000000000000791b */ /* 0x003fea0003800000 */
.L_x_572:
[-C--:B------:R-:W-:Y:S01]  /*e570*/  FFMA R52, R11, R31.reuse, R52 ;  /* 0x0000001f0b347223 */ /* 0x080fe20000000034 */
[----:B------:R-:W-:Y:S01]  /*e580*/  FFMA R53, R30, R31, R53 ;  /* 0x0000001f1e357223 */ /* 0x000fe20000000035 */
[----:B------:R-:W-:Y:S02]  /*e590*/  MOV R101, R24 ;  /* 0x0000001800657202 */ /* 0x000fe40000000f00 */
[----:B------:R-:W-:-:S07]  /*e5a0*/  MOV R31, R96 ;  /* 0x00000060001f7202 */ /* 0x000fce0000000f00 */
[----:B------:R-:W-:Y:S05]  /*e5b0*/  WARPSYNC.COLLECTIVE R90, `(.L_x_573) ;  /* 0x000000005a087348 */ /* 0x000fea0003c00000 */
[----:B------:R0:W1:Y:S02]  /*e5c0*/  SHFL.IDX P0, R96, R101, R92, R99 ;  /* 0x0000005c65607389 */ /* 0x0000640000000063 */
[----:B01----:R-:W-:Y:S05]  /*e5d0*/  ENDCOLLECTIVE ;  /* 0x000000000000791b */ /* 0x003fea0003800000 */
.L_x_573:
[----:B------:R-:W-:Y:S02]  /*e5e0*/  MOV R101, R23 ;  /* 0x0000001700657202 */ /* 0x000fe40000000f00 */
[----:B------:R-:W-:-:S07]  /*e5f0*/  MOV R2, R96 ;  /* 0x0000006000027202 */ /* 0x000fce0000000f00 */
[----:B------:R-:W-:Y:S05]  /*e600*/  WARPSYNC.COLLECTIVE R90, `(.L_x_574) ;  /* 0x000000005a087348 */ /* 0x000fea0003c00000 */
[----:B------:R0:W1:Y:S02]  /*e610*/  SHFL.IDX P0, R96, R101, R92, R99 ;  /* 0x0000005c65607389 */ /* 0x0000640000000063 */
[----:B01----:R-:W-:Y:S05]  /*e620*/  ENDCOLLECTIVE ;  /* 0x000000000000791b */ /* 0x003fea0003800000 */
.L_x_574:
[----:B------:R-:W-:Y:S02]  /*e630*/  MOV R101, R22 ;  /* 0x0000001600657202 */ /* 0x000fe40000000f00 */
[----:B------:R-:W-:-:S07]  /*e640*/  MOV R3, R96 ;  /* 0x0000006000037202 */ /* 0x000fce0000000f00 */
[----:B------:R-:W-:Y:S05]  /*e650*/  WARPSYNC.COLLECTIVE R90, `(.L_x_575) ;  /* 0x000000005a087348 */ /* 0x000fea0003c00000 */
[----:B------:R0:W1:Y:S02]  /*e660*/  SHFL.IDX P0, R96, R101, R92, R99 ;  /* 0x0000005c65607389 */ /* 0x0000640000000063 */
[----:B01----:R-:W-:Y:S05]  /*e670*/  ENDCOLLECTIVE ;  /* 0x000000000000791b */ /* 0x003fea0003800000 */
.L_x_575:
[----:B------:R-:W-:Y:S01]  /*e680*/  MOV R101, R21 ;  /* 0x0000001500657202 */ /* 0x000fe20000000f00 */
[-C--:B------:R-:W-:Y:S01]  /*e690*/  FFMA R36, R5, R96.reuse, R36 ;  /* 0x0000006005247223 */ /* 0x080fe20000000024 */
[----:B------:R-:W-:-:S07]  /*e6a0*/  FFMA R37, R4, R96, R37 ;  /* 0x0000006004257223 */ /* 0x000fce0000000025 */
[----:B------:R-:W-:Y:S05]  /*e6b0*/  WARPSYNC.COLLECTIVE R90, `(.L_x_576) ;  /* 0x000000005a087348 */ /* 0x000fea0003c00000 */
[----:B------:R0:W1:Y:S02]  /*e6c0*/  SHFL.IDX P0, R96, R101, R92, R99 ;  /* 0x0000005c65607389 */ /* 0x0000640000000063 */
[----:B01----:R-:W-:Y:S05]  /*e6d0*/  ENDCOLLECTIVE ;  /* 0x000000000000791b */ /* 0x003fea0003800000 */
.L_x_576:
        /* <DEDUP_REMOVED lines=13> */
.L_x_577:
[----:B------:R-:W-:Y:S02]  /*e7b0*/  MOV R101, R0 ;  /* 0x0000000000657202 */ /* 0x000fe40000000f00 */
[----:B------:R-:W-:-:S07]  /*e7c0*/  MOV R17, R96 ;  /* 0x0000006000117202 */ /* 0x000fce0000000f00 */
[----:B------:R-:W-:Y:S05]  /*e7d0*/  WARPSYNC.COLLECTIVE R90, `(.L_x_578) ;  /* 0x000000005a087348 */ /* 0x000fea0003c00000 */
[----:B------:R0:W1:Y:S02]  /*e7e0*/  SHFL.IDX P0, R96, R101, R92, R99 ;  /* 0x0000005c65607389 */ /* 0x0000640000000063 */
[----:B01----:R-:W-:Y:S05]  /*e7f0*/  ENDCOLLECTIVE ;  /* 0x000000000000791b */ /* 0x003fea0003800000 */
.L_x_578:
[C---:B------:R-:W-:Y:S01]  /*e800*/  FFMA R29, R30.reuse, R98, R29 ;  /* 0x000000621e1d7223 */ /* 0x040fe2000000001d */
[----:B------:R-:W-:Y:S01]  /*e810*/  FFMA R55, R30, R75, R55 ;  /* 0x0000004b1e377223 */ /* 0x000fe20000000037 */
[-C--:B------:R-:W-:Y:S02]  /*e820*/  FFMA R75, R5, R9.reuse, R94 ;  /* 0x00000009054b7223 */ /* 0x080fe4000000005e */
[----:B------:R-:W-:Y:S01]  /*e830*/  FFMA R29, R4, R9, R29 ;  /* 0x00000009041d7223 */ /* 0x000fe2000000001d */
[----:B------:R-:W-:Y:S02]  /*e840*/  MOV R101, R76 ;  /* 0x0000004c00657202 */ /* 0x000fe40000000f00 */
[----:B------:R-:W-:-:S07]  /*e850*/  MOV R9, R96 ;  /* 0x0000006000097202 */ /* 0x000fce0000000f00 */
[----:B------:R-:W-:Y:S05]  /*e860*/  WARPSYNC.COLLECTIVE R90, `(.L_x_579) ;  /* 0x000000005a087348 */ /* 0x000fea0003c00000 */
[----:B------:R0:W1:Y:S02]  /*e870*/  SHFL.IDX P0, R96, R101, R92, R99 ;  /* 0x0000005c65607389 */ /* 0x0000640000000063 */
[----:B01----:R-:W-:Y:S05]  /*e880*/  ENDCOLLECTIVE ;  /* 0x000000000000791b */ /* 0x003fea0003800000 */
.L_x_579:
        /* <DEDUP_REMOVED lines=13> */
.L_x_580:
[----:B------:R-:W-:Y:S01]  /*e960*/  FFMA R31, R4, R31, R19 ;  /* 0x0000001f041f7223 */ /* 0x000fe20000000013 */
[----:B------:R-:W-:Y:S02]  /*e970*/  MOV R101, R80 ;  /* 0x0000005000657202 */ /* 0x000fe40000000f00 */
[----:B------:R-:W-:-:S07]  /*e980*/  MOV R19, R96 ;  /* 0x0000006000137202 */ /* 0x000fce0000000f00 */
[----:B------:R-:W-:Y:S05]  /*e990*/  WARPSYNC.COLLECTIVE R90, `(.L_x_581) ;  /* 0x000000005a087348 */ /* 0x000fea0003c00000 */
[----:B------:R0:W1:Y:S02]  /*e9a0*/  SHFL.IDX P0, R96, R101, R92, R99 ;  /* 0x0000005c65607389 */ /* 0x0000640000000063 */
[----:B01----:R-:W-:Y:S05]  /*e9b0*/  ENDCOLLECTIVE ;  /* 0x000000000000791b */ /* 0x003fea0003800000 */
.L_x_581:
[-C--:B------:R-:W-:Y:S01]  /*e9c0*/  FFMA R32, R5, R2.reuse, R32 ;  /* 0x0000000205207223 */ /* 0x080fe20000000020 */
[----:B------:R-:W-:Y:S01]  /*e9d0*/  FFMA R33, R4, R2, R33 ;  /* 0x0000000204217223 */ /* 0x000fe20000000021 */
[----:B------:R-:W-:Y:S02]  /*e9e0*/  MOV R101, R81 ;  /* 0x0000005100657202 */ /* 0x000fe40000000f00 */
[----:B------:R-:W-:-:S07]  /*e9f0*/  MOV R2, R96 ;  /* 0x0000006000027202 */ /* 0x000fce0000000f00 */
[----:B------:R-:W-:Y:S05]  /*ea00*/  WARPSYNC.COLLECTIVE R90, `(.L_x_582) ;  /* 0x000000005a087348 */ /* 0x000fea0003c00000 */
[----:B------:R0:W1:Y:S02]  /*ea10*/  SHFL.IDX P0, R96, R101, R92, R99 ;  /* 0x0000005c65607389 */ /* 0x0000640000000063 */
[----:B01----:R-:W-:Y:S05]  /*ea20*/  ENDCOLLECTIVE ;  /* 0x000000000000791b */ /* 0x003fea0003800000 */
.L_x_582:
[-C--:B------:R-:W-:Y:S01]  /*ea30*/  FFMA R34, R5, R3.reuse, R34 ;  /* 0x0000000305227223 */ /* 0x080fe20000000022 */
[----:B------:R-:W-:Y:S01]  /*ea40*/  FFMA R35, R4, R3, R35 ;  /* 0x0000000304237223 */ /* 0x000fe20000000023 */
[----:B------:R-:W-:Y:S02]  /*ea50*/  MOV R101, R12 ;  /* 0x0000000c00657202 */ /* 0x000fe40000000f00 */
[----:B------:R-:W-:-:S07]  /*ea60*/  MOV R3, R96 ;  /* 0x0000006000037202 */ /* 0x000fce0000000f00 */
[----:B------:R-:W-:Y:S05]  /*ea70*/  WARPSYNC.COLLECTIVE R90, `(.L_x_583) ;  /* 0x000000005a087348 */ /* 0x000fea0003c00000 */
[----:B------:R0:W1:Y:S02]  /*ea80*/  SHFL.IDX P0, R96, R101, R92, R99 ;  /* 0x0000005c65607389 */ /* 0x0000640000000063 */
[----:B01----:R-:W-:Y:S05]  /*ea90*/  ENDCOLLECTIVE ;  /* 0x000000000000791b */ /* 0x003fea0003800000 */
.L_x_583:
[-C--:B------:R-:W-:Y:S01]  /*eaa0*/  FFMA R42, R5, R9.reuse, R42 ;  /* 0x00000009052a7223 */ /* 0x080fe2000000002a */
[----:B------:R-:W-:Y:S01]  /*eab0*/  FFMA R43, R4, R9, R43 ;  /* 0x00000009042b7223 */ /* 0x000fe2000000002b */
[----:B------:R-:W-:Y:S02]  /*eac0*/  MOV R101, R14 ;  /* 0x0000000e00657202 */ /* 0x000fe40000000f00 */
[----:B------:R-:W-:-:S07]  /*ead0*/  MOV R9, R96 ;  /* 0x0000006000097202 */ /* 0x000fce0000000f00 */
[----:B------:R-:W-:Y:S05]  /*eae0*/  WARPSYNC.COLLECTIVE R90, `(.L_x_584) ;  /* 0x000000005a087348 */ /* 0x000fea0003c00000 */
[----:B------:R0:W1:Y:S02]  /*eaf0*/  SHFL.IDX P0, R96, R101, R92, R99 ;  /* 0x0000005c65607389 */ /* 0x0000640000000063 */
[----:B01----:R-:W-:Y:S05]  /*eb00*/  ENDCOLLECTIVE ;  /* 0x000000000000791b */ /* 0x003fea0003800000 */
.L_x_584:
[-C--:B------:R-:W-:Y:S01]  /*eb10*/  FFMA R38, R5, R11.reuse, R38 ;  /* 0x0000000b05267223 */ /* 0x080fe20000000026 */
[----:B------:R-:W-:Y:S01]  /*eb20*/  FFMA R39, R4, R11, R39 ;  /* 0x0000000b04277223 */ /* 0x000fe20000000027 */
[----:B------:R-:W-:Y:S02]  /*eb30*/  MOV R101, R16 ;  /* 0x0000001000657202 */ /* 0x000fe40000000f00 */
[----:B------:R-:W-:-:S07]  /*eb40*/  MOV R11, R96 ;  /* 0x00000060000b7202 */ /* 0x000fce0000000f00 */
[----:B------:R-:W-:Y:S05]  /*eb50*/  WARPSYNC.COLLECTIVE R90, `(.L_x_585) ;  /* 0x000000005a087348 */ /* 0x000fea0003c00000 */
[----:B------:R0:W1:Y:S02]  /*eb60*/  SHFL.IDX P0, R96, R101, R92, R99 ;  /* 0x0000005c65607389 */ /* 0x0000640000000063 */
[----:B01----:R-:W-:Y:S05]  /*eb70*/  ENDCOLLECTIVE ;  /* 0x000000000000791b */ /* 0x003fea0003800000 */
.L_x_585:
[-C--:B------:R-:W-:Y:S01]  /*eb80*/  FFMA R40, R5, R17.reuse, R40 ;  /* 0x0000001105287223 */ /* 0x080fe20000000028 */
[----:B------:R-:W-:Y:S01]  /*eb90*/  FFMA R41, R4, R17, R41 ;  /* 0x0000001104297223 */ /* 0x000fe20000000029 */
[----:B------:R-:W-:Y:S02]  /*eba0*/  MOV R101, R18 ;  /* 0x0000001200657202 */ /* 0x000fe40000000f00 */
[----:B------:R-:W-:-:S07]  /*ebb0*/  MOV R17, R96 ;  /* 0x0000006000117202 */ /* 0x000fce0000000f00 */
[----:B------:R-:W-:Y:S05]  /*ebc0*/  WARPSYNC.COLLECTIVE R90, `(.L_x_586) ;  /* 0x000000005a087348 */ /* 0x000fea0003c00000 */
[----:B------:R0:W1:Y:S02]  /*ebd0*/  SHFL.IDX P0, R96, R101, R92, R99 ;  /* 0x0000005c65607389 */ /* 0x0000640000000063 */
[----:B01----:R-:W-:Y:S05]  /*ebe0*/  ENDCOLLECTIVE ;  /* 0x000000000000791b */ /* 0x003fea0003800000 */
.L_x_586:
[-C--:B------:R-:W-:Y:S01]  /*ebf0*/  FFMA R46, R5, R19.reuse, R46 ;  /* 0x00000013052e7223 */ /* 0x080fe2000000002e */
[----:B------:R-:W-:Y:S01]  /*ec00*/  FFMA R47, R4, R19, R47 ;  /* 0x00000013042f7223 */ /* 0x000fe2000000002f */
[----:B------:R-:W-:Y:S02]  /*ec10*/  MOV R101, R13 ;  /* 0x0000000d00657202 */ /* 0x000fe40000000f00 */
[----:B------:R-:W-:-:S07]  /*ec20*/  MOV R19, R96 ;  /* 0x0000006000137202 */ /* 0x000fce0000000f00 */
[----:B------:R-:W-:Y:S05]  /*ec30*/  WARPSYNC.COLLECTIVE R90, `(.L_x_587) ;  /* 0x000000005a087348 */ /* 0x000fea0003c00000 */
[----:B------:R0:W1:Y:S02]  /*ec40*/  SHFL.IDX P0, R96, R101, R92, R99 ;  /* 0x0000005c65607389 */ /* 0x0000640000000063 */
[----:B01----:R-:W-:Y:S05]  /*ec50*/  ENDCOLLECTIVE ;  /* 0x000000000000791b */ /* 0x003fea0003800000 */
.L_x_587:
[----:B------:R-:W-:Y:S02]  /*ec60*/  MOV R101, R82 ;  /* 0x0000005200657202 */ /* 0x000fe40000000f00 */
[----:B------:R-:W-:-:S07]  /*ec70*/  MOV R83, R96 ;  /* 0x0000006000537202 */ /* 0x000fce0000000f00 */
[----:B------:R-:W-:Y:S05]  /*ec80*/  WARPSYNC.COLLECTIVE R90, `(.L_x_588) ;  /* 0x000000005a087348 */ /* 0x000fea0003c00000 */
[----:B------:R0:W1:Y:S02]  /*ec90*/  SHFL.IDX P0, R96, R101, R92, R99 ;  /* 0x0000005c65607389 */ /* 0x0000640000000063 */
[----:B01----:R-:W-:Y:S05]  /*eca0*/  ENDCOLLECTIVE ;  /* 0x000000000000791b */ /* 0x003fea0003800000 */
.L_x_588:
[----:B------:R-:W-:Y:S02]  /*ecb0*/  MOV R101, R8 ;  /* 0x0000000800657202 */ /* 0x000fe40000000f00 */
[----:B------:R-:W-:-:S07]  /*ecc0*/  MOV R85, R96 ;  /* 0x0000006000557202 */ /* 0x000fce0000000f00 */
[----:B------:R-:W-:Y:S05]  /*ecd0*/  WARPSYNC.COLLECTIVE R90, `(.L_x_589) ;  /* 0x000000005a087348 */ /* 0x000fea0003c00000 */
[----:B------:R0:W1:Y:S02]  /*ece0*/  SHFL.IDX P0, R96, R101, R92, R99 ;  /* 0x0000005c65607389 */ /* 0x0000640000000063 */
[----:B01----:R-:W-:Y:S05]  /*ecf0*/  ENDCOLLECTIVE ;  /* 0x000000000000791b */ /* 0x003fea0003800000 */
.L_x_589:
[----:B------:R-:W-:Y:S02]  /*ed00*/  MOV R101, R10 ;  /* 0x0000000a00657202 */ /* 0x000fe40000000f00 */
[----:B------:R-:W-:-:S07]  /*ed10*/  MOV R87, R96 ;  /* 0x0000006000577202 */ /* 0x000fce0000000f00 */
[----:B------:R-:W-:Y:S05]  /*ed20*/  WARPSYNC.COLLECTIVE R90, `(.L_x_590) ;  /* 0x000000005a087348 */ /* 0x000fea0003c00000 */
[----:B------:R0:W1:Y:S02]  /*ed30*/  SHFL.IDX P0, R96, R101, R92, R99 ;  /* 0x0000005c65607389 */ /* 0x0000640000000063 */
[----:B01----:R-:W-:Y:S05]  /*ed40*/  ENDCOLLECTIVE ;  /* 0x000000000000791b */ /* 0x003fea0003800000 */
.L_x_590:
[----:B------:R-:W-:Y:S02]  /*ed50*/  MOV R101, R86 ;  /* 0x0000005600657202 */ /* 0x000fe40000000f00 */
[----:B------:R-:W-:-:S07]  /*ed60*/  MOV R89, R96 ;  /* 0x0000006000597202 */ /* 0x000fce0000000f00 */
[----:B------:R-:W-:Y:S05]  /*ed70*/  WARPSYNC.COLLECTIVE R90, `(.L_x_591) ;  /* 0x000000005a087348 */ /* 0x000fea0003c00000 */
[----:B------:R0:W1:Y:S02]  /*ed80*/  SHFL.IDX P0, R96, R101, R92, R99 ;  /* 0x0000005c65607389 */ /* 0x0000640000000063 */
[----:B01----:R-:W-:Y:S05]  /*ed90*/  ENDCOLLECTIVE ;  /* 0x000000000000791b */ /* 0x003fea0003800000 */
.L_x_591:
        /* <DEDUP_REMOVED lines=22> */
[----:B------:R-:W-:Y:S06]  /*ef00*/  BRA `(.L_x_592) ;  /* 0xffffff6000e87947 */ /* 0x000fec000383ffff */
.L_x_309:
        /* <DEDUP_REMOVED lines=8> */
.L_x_594:
[----:B------:R-:W-:Y:S05]  /*ef90*/  BSYNC B1 ;  /* 0x0000000000017941 */ /* 0x000fea0003800000 */
.L_x_593:
        /* <DEDUP_REMOVED lines=12> */
.L_x_595:
[----:B------:R-:W-:Y:S02]  /*f060*/  MOV R101, R27 ;  /* 0x0000001b00657202 */ /* 0x000fe40000000f00 */
[----:B------:R-:W-:Y:S02]  /*f070*/  MOV R92, R71 ;  /* 0x00000047005c7202 */ /* 0x000fe40000000f00 */
[----:B------:R-:W-:-:S07]  /*f080*/  MOV R11, R96 ;  /* 0x00000060000b7202 */ /* 0x000fce0000000f00 */
[----:B------:R-:W-:Y:S05]  /*f090*/  WARPSYNC.COLLECTIVE R90, `(.L_x_596) ;  /* 0x000000005a087348 */ /* 0x000fea0003c00000 */
[----:B------:R0:W1:Y:S02]  /*f0a0*/  SHFL.IDX P0, R96, R101, R92, R99 ;  /* 0x0000005c65607389 */ /* 0x0000640000000063 */
[----:B01----:R-:W-:Y:S05]  /*f0b0*/  ENDCOLLECTIVE ;  /* 0x000000000000791b */ /* 0x003fea0003800000 */
.L_x_596:
[----:B------:R-:W-:-:S05]  /*f0c0*/  IMAD.WIDE R2, R11, 0x4, R2 ;  /* 0x000000040b027825 */ /* 0x000fca00078e0202 */
[----:B------:R0:W5:Y:S04]  /*f0d0*/  LDG.E.CONSTANT R5, desc[UR4][R2.64] ;  /* 0x0000000402057981 */ /* 0x000168000c1e9900 */
[----:B------:R0:W5:Y:S01]  /*f0e0*/  LDG.E.CONSTANT R4, desc[UR4][R2.64+0x80] ;  /* 0x0000800402047981 */ /* 0x000162000c1e9900 */
[----:B------:R-:W-:Y:S01]  /*f0f0*/  MOV R101, R26 ;  /* 0x0000001a00657202 */ /* 0x000fe20000000f00 */
[C---:B------:R-:W-:Y:S01]  /*f100*/  FFMA R78, R96.reuse, R15, R78 ;  /* 0x0000000f604e7223 */ /* 0x040fe2000000004e */
[----:B------:R-:W-:-:S07]  /*f110*/  FFMA R77, R96, R28, R77 ;  /* 0x0000001c604d7223 */ /* 0x000fce000000004d */
[----:B0----5:R-:W-:Y:S05]  /*f120*/  WARPSYNC.COLLECTIVE R90, `(.L_x_597) ;  /* 0x000000005a087348 */ /* 0x021fea0003c00000 */
[----:B------:R1:W2:Y:S02]  /*f130*/  SHFL.IDX P0, R96, R101, R92, R99 ;  /* 0x0000005c65607389 */ /* 0x0002a40000000063 */
[----:B012--5:R-:W-:Y:S05]  /*f140*/  ENDCOLLECTIVE ;  /* 0x000000000000791b */ /* 0x027fea0003800000 */
.L_x_597:
[----:B------:R-:W-:Y:S02]  /*f150*/  MOV R101, R25 ;  /* 0x0000001900657202 */ /* 0x000fe40000000f00 */
[----:B------:R-:W-:-:S07]  /*f160*/  MOV R70, R96 ;  /* 0x0000006000467202 */ /* 0x000fce0000000f00 */
[----:B------:R-:W-:Y:S05]  /*f170*/  WARPSYNC.COLLECTIVE R90, `(.L_x_598) ;  /* 0x000000005a087348 */ /* 0x000fea0003c00000 */
[----:B------:R0:W1:Y:S02]  /*f180*/  SHFL.IDX P0, R96, R101, R92, R99 ;  /* 0x0000005c65607389 */ /* 0x0000640000000063 */
[----:B01----:R-:W-:Y:S05]  /*f190*/  ENDCOLLECTIVE ;  /* 0x000000000000791b */ /* 0x003fea0003800000 */
.L_x_598:
[-C--:B------:R-:W-:Y:S01]  /*f1a0*/  FFMA R75, R15, R70.reuse, R75 ;  /* 0x000000460f4b7223 */ /* 0x080fe2000000004b */
[----:B------:R-:W-:Y:S01]  /*f1b0*/  FFMA R29, R28, R70, R29 ;  /* 0x000000461c1d7223 */ /* 0x000fe2000000001d */
[----:B------:R-:W-:Y:S02]  /*f1c0*/  MOV R101, R24 ;  /* 0x0000001800657202 */ /* 0x000fe40000000f00 */
[----:B------:R-:W-:-:S07]  /*f1d0*/  MOV R17, R96 ;  /* 0x0000006000117202 */ /* 0x000fce0000000f00 */
[----:B------:R-:W-:Y:S05]  /*f1e0*/  WARPSYNC.COLLECTIVE R90, `(.L_x_599) ;  /* 0x000000005a087348 */ /* 0x000fea0003c00000 */
[----:B------:R0:W1:Y:S02]  /*f1f0*/  SHFL.IDX P0, R96, R101, R92, R99 ;  /* 0x0000005c65607389 */ /* 0x0000640000000063 */
[----:B01----:R-:W-:Y:S05]  /*f200*/  ENDCOLLECTIVE ;  /* 0x000000000000791b */ /* 0x003fea0003800000 */
.L_x_599:
[-C--:B------:R-:W-:Y:S01]  /*f210*/  FFMA R30, R15, R17.reuse, R30 ;  /* 0x000000110f1e7223 */ /* 0x080fe2000000001e */
[----:B------:R-:W-:Y:S01]  /*f220*/  FFMA R31, R28, R17, R31 ;  /* 0x000000111c1f7223 */ /* 0x000fe2000000001f */
[----:B------:R-:W-:Y:S02]  /*f230*/  MOV R101, R23 ;  /* 0x0000001700657202 */ /* 0x000fe40000000f00 */
[----:B------:R-:W-:-:S07]  /*f240*/  MOV R19, R96 ;  /* 0x0000006000137202 */ /* 0x000fce0000000f00 */
[----:B------:R-:W-:Y:S05]  /*f250*/  WARPSYNC.COLLECTIVE R90, `(.L_x_600) ;  /* 0x000000005a087348 */ /* 0x000fea0003c00000 */
[----:B------:R0:W1:Y:S02]  /*f260*/  SHFL.IDX P0, R96, R101, R92, R99 ;  /* 0x0000005c65607389 */ /* 0x0000640000000063 */
[----:B01----:R-:W-:Y:S05]  /*f270*/  ENDCOLLECTIVE ;  /* 0x000000000000791b */ /* 0x003fea0003800000 */
.L_x_600:
[-C--:B------:R-:W-:Y:S01]  /*f280*/  FFMA R32, R15, R19.reuse, R32 ;  /* 0x000000130f207223 */ /* 0x080fe20000000020 */
[----:B------:R-:W-:Y:S01]  /*f290*/  FFMA R33, R28, R19, R33 ;  /* 0x000000131c217223 */ /* 0x000fe20000000021 */
[----:B------:R-:W-:Y:S02]  /*f2a0*/  MOV R101, R22 ;  /* 0x0000001600657202 */ /* 0x000fe40000000f00 */
[----:B------:R-:W-:-:S07]  /*f2b0*/  MOV R83, R96 ;  /* 0x0000006000537202 */ /* 0x000fce0000000f00 */
[----:B------:R-:W-:Y:S05]  /*f2c0*/  WARPSYNC.COLLECTIVE R90, `(.L_x_601) ;  /* 0x000000005a087348 */ /* 0x000fea0003c00000 */
[----:B------:R0:W1:Y:S02]  /*f2d0*/  SHFL.IDX P0, R96, R101, R92, R99 ;  /* 0x0000005c65607389 */ /* 0x0000640000000063 */
[----:B01----:R-:W-:Y:S05]  /*f2e0*/  ENDCOLLECTIVE ;  /* 0x000000000000791b */ /* 0x003fea0003800000 */
.L_x_601:
[-C--:B------:R-:W-:Y:S01]  /*f2f0*/  FFMA R34, R15, R83.reuse, R34 ;  /* 0x000000530f227223 */ /* 0x080fe20000000022 */
[----:B------:R-:W-:Y:S01]  /*f300*/  FFMA R35, R28, R83, R35 ;  /* 0x000000531c237223 */ /* 0x000fe20000000023 */
[----:B------:R-:W-:Y:S02]  /*f310*/  MOV R101, R21 ;  /* 0x0000001500657202 */ /* 0x000fe40000000f00 */
[----:B------:R-:W-:-:S07]  /*f320*/  MOV R85, R96 ;  /* 0x0000006000557202 */ /* 0x000fce0000000f00 */
[----:B------:R-:W-:Y:S05]  /*f330*/  WARPSYNC.COLLECTIVE R90, `(.L_x_602) ;  /* 0x000000005a087348 */ /* 0x000fea0003c00000 */
[----:B------:R0:W1:Y:S02]  /*f340*/  SHFL.IDX P0, R96, R101, R92, R99 ;  /* 0x0000005c65607389 */ /* 0x0000640000000063 */
[----:B01----:R-:W-:Y:S05]  /*f350*/  ENDCOLLECTIVE ;  /* 0x000000000000791b */ /* 0x003fea0003800000 */
.L_x_602:
[-C--:B------:R-:W-:Y:S01]  /*f360*/  FFMA R36, R15, R85.reuse, R36 ;  /* 0x000000550f247223 */ /* 0x080fe20000000024 */
[----:B------:R-:W-:Y:S01]  /*f370*/  FFMA R37, R28, R85, R37 ;  /* 0x000000551c257223 */ /* 0x000fe20000000025 */
[----:B------:R-:W-:Y:S02]  /*f380*/  MOV R101, R20 ;  /* 0x0000001400657202 */ /* 0x000fe40000000f00 */
[----:B------:R-:W-:-:S07]  /*f390*/  MOV R87, R96 ;  /* 0x0000006000577202 */ /* 0x000fce0000000f00 */
[----:B------:R-:W-:Y:S05]  /*f3a0*/  WARPSYNC.COLLECTIVE R90, `(.L_x_603) ;  /* 0x000000005a087348 */ /* 0x000fea0003c00000 */
[----:B------:R0:W1:Y:S02]  /*f3b0*/  SHFL.IDX P0, R96, R101, R92, R99 ;  /* 0x0000005c65607389 */ /* 0x0000640000000063 */
[----:B01----:R-:W-:Y:S05]  /*f3c0*/  ENDCOLLECTIVE ;  /* 0x000000000000791b */ /* 0x003fea0003800000 */
.L_x_603:
[-C--:B------:R-:W-:Y:S01]  /*f3d0*/  FFMA R38, R15, R87.reuse, R38 ;  /* 0x000000570f267223 */ /* 0x080fe20000000026 */
[----:B------:R-:W-:Y:S01]  /*f3e0*/  FFMA R39, R28, R87, R39 ;  /* 0x000000571c277223 */ /* 0x000fe20000000027 */
[----:B------:R-:W-:Y:S02]  /*f3f0*/  MOV R101, R0 ;  /* 0x0000000000657202 */ /* 0x000fe40000000f00 */
[----:B------:R-:W-:-:S07]  /*f400*/  MOV R89, R96 ;  /* 0x0000006000597202 */ /* 0x000fce0000000f00 */
[----:B------:R-:W-:Y:S05]  /*f410*/  WARPSYNC.COLLECTIVE R90, `(.L_x_604) ;  /* 0x000000005a087348 */ /* 0x000fea0003c00000 */
[----:B------:R0:W1:Y:S02]  /*f420*/  SHFL.IDX P0, R96, R101, R92, R99 ;  /* 0x0000005c65607389 */ /* 0x0000640000000063 */
[----:B01----:R-:W-:Y:S05]  /*f430*/  ENDCOLLECTIVE ;  /* 0x000000000000791b */ /* 0x003fea0003800000 */
.L_x_604:
[-C--:B------:R-:W-:Y:S01]  /*f440*/  FFMA R40, R15, R89.reuse, R40 ;  /* 0x000000590f287223 */ /* 0x080fe20000000028 */
[----:B------:R-:W-:Y:S01]  /*f450*/  FFMA R41, R28, R89, R41 ;  /* 0x000000591c297223 */ /* 0x000fe20000000029 */
[----:B------:R-:W-:Y:S02]  /*f460*/  MOV R101, R76 ;  /* 0x0000004c00657202 */ /* 0x000fe40000000f00 */
[----:B------:R-:W-:-:S07]  /*f470*/  MOV R91, R96 ;  /* 0x00000060005b7202 */ /* 0x000fce0000000f00 */
[----:B------:R-:W-:Y:S05]  /*f480*/  WARPSYNC.COLLECTIVE R90, `(.L_x_605) ;  /* 0x000000005a087348 */ /* 0x000fea0003c00000 */
[----:B------:R0:W1:Y:S02]  /*f490*/  SHFL.IDX P0, R96, R101, R92, R99 ;  /* 0x0000005c65607389 */ /* 0x0000640000000063 */
[----:B01----:R-:W-:Y:S05]  /*f4a0*/  ENDCOLLECTIVE ;  /* 0x000000000000791b */ /* 0x003fea0003800000 */
.L_x_605:
[-C--:B------:R-:W-:Y:S01]  /*f4b0*/  FFMA R42, R15, R91.reuse, R42 ;  /* 0x0000005b0f2a7223 */ /* 0x080fe2000000002a */
[----:B------:R-:W-:Y:S01]  /*f4c0*/  FFMA R43, R28, R91, R43 ;  /* 0x0000005b1c2b7223 */ /* 0x000fe2000000002b */
[----:B------:R-:W-:Y:S02]  /*f4d0*/  MOV R101, R79 ;  /* 0x0000004f00657202 */ /* 0x000fe40000000f00 */
[----:B------:R-:W-:-:S07]  /*f4e0*/  MOV R93, R96 ;  /* 0x00000060005d7202 */ /* 0x000fce0000000f00 */
[----:B------:R-:W-:Y:S05]  /*f4f0*/  WARPSYNC.COLLECTIVE R90, `(.L_x_606) ;  /* 0x000000005a087348 */ /* 0x000fea0003c00000 */
[----:B------:R0:W1:Y:S02]  /*f500*/  SHFL.IDX P0, R96, R101, R92, R99 ;  /* 0x0000005c65607389 */ /* 0x0000640000000063 */
[----:B01----:R-:W-:Y:S05]  /*f510*/  ENDCOLLECTIVE ;  /* 0x000000000000791b */ /* 0x003fea0003800000 */
.L_x_606:
        /* <DEDUP_REMOVED lines=8> */
.L_x_607:
[----:B------:R-:W-:Y:S02]  /*f5a0*/  MOV R101, R81 ;  /* 0x0000005100657202 */ /* 0x000fe40000000f00 */
[----:B------:R-:W-:-:S07]  /*f5b0*/  MOV R17, R96 ;  /* 0x0000006000117202 */ /* 0x000fce0000000f00 */
[----:B------:R-:W-:Y:S05]  /*f5c0*/  WARPSYNC.COLLECTIVE R90, `(.L_x_608) ;  /* 0x000000005a087348 */ /* 0x000fea0003c00000 */
[----:B------:R0:W1:Y:S02]  /*f5d0*/  SHFL.IDX P0, R96, R101, R92, R99 ;  /* 0x0000005c65607389 */ /* 0x0000640000000063 */
[----:B01----:R-:W-:Y:S05]  /*f5e0*/  ENDCOLLECTIVE ;  /* 0x000000000000791b */ /* 0x003fea0003800000 */
.L_x_608:
[-C--:B------:R-:W-:Y:S01]  /*f5f0*/  FFMA R48, R15, R17.reuse, R48 ;  /* 0x000000110f307223 */ /* 0x080fe20000000030 */
[----:B------:R-:W-:Y:S01]  /*f600*/  FFMA R49, R28, R17, R49 ;  /* 0x000000111c317223 */ /* 0x000fe20000000031 */
[----:B------:R-:W-:Y:S02]  /*f610*/  MOV R101, R12 ;  /* 0x0000000c00657202 */ /* 0x000fe40000000f00 */
[----:B------:R-:W-:-:S07]  /*f620*/  MOV R19, R96 ;  /* 0x0000006000137202 */ /* 0x000fce0000000f00 */
[----:B------:R-:W-:Y:S05]  /*f630*/  WARPSYNC.COLLECTIVE R90, `(.L_x_609) ;  /* 0x000000005a087348 */ /* 0x000fea0003c00000 */
[----:B------:R0:W1:Y:S02]  /*f640*/  SHFL.IDX P0, R96, R101, R92, R99 ;  /* 0x0000005c65607389 */ /* 0x0000640000000063 */
[----:B01----:R-:W-:Y:S05]  /*f650*/  ENDCOLLECTIVE ;  /* 0x000000000000791b */ /* 0x003fea0003800000 */
.L_x_609:
[-C--:B------:R-:W-:Y:S01]  /*f660*/  FFMA R50, R15, R19.reuse, R50 ;  /* 0x000000130f327223 */ /* 0x080fe20000000032 */
[----:B------:R-:W-:Y:S01]  /*f670*/  FFMA R51, R28, R19, R51 ;  /* 0x000000131c337223 */ /* 0x000fe20000000033 */
[----:B------:R-:W-:Y:S02]  /*f680*/  MOV R101, R14 ;  /* 0x0000000e00657202 */ /* 0x000fe40000000f00 */
[----:B------:R-:W-:-:S07]  /*f690*/  MOV R70, R96 ;  /* 0x0000006000467202 */ /* 0x000fce0000000f00 */
[----:B------:R-:W-:Y:S05]  /*f6a0*/  WARPSYNC.COLLECTIVE R90, `(.L_x_610) ;  /* 0x000000005a087348 */ /* 0x000fea0003c00000 */
[----:B------:R0:W1:Y:S02]  /*f6b0*/  SHFL.IDX P0, R96, R101, R92, R99 ;  /* 0x0000005c65607389 */ /* 0x0000640000000063 */
[----:B01----:R-:W-:Y:S05]  /*f6c0*/  ENDCOLLECTIVE ;  /* 0x000000000000791b */ /* 0x003fea0003800000 */
.L_x_610:
[-C--:B------:R-:W-:Y:S01]  /*f6d0*/  FFMA R52, R15, R70.reuse, R52 ;  /* 0x000000460f347223 */ /* 0x080fe20000000034 */
[----:B------:R-:W-:Y:S01]  /*f6e0*/  FFMA R53, R28, R70, R53 ;  /* 0x000000461c357223 */ /* 0x000fe20000000035 */
[----:B------:R-:W-:Y:S02]  /*f6f0*/  MOV R101, R16 ;  /* 0x0000001000657202 */ /* 0x000fe40000000f00 */
[----:B------:R-:W-:-:S07]  /*f700*/  MOV R83, R96 ;  /* 0x0000006000537202 */ /* 0x000fce0000000f00 */
[----:B------:R-:W-:Y:S05]  /*f710*/  WARPSYNC.COLLECTIVE R90, `(.L_x_611) ;  /* 0x000000005a087348 */ /* 0x000fea0003c00000 */
[----:B------:R0:W1:Y:S02]  /*f720*/  SHFL.IDX P0, R96, R101, R92, R99 ;  /* 0x0000005c65607389 */ /* 0x0000640000000063 */
[----:B01----:R-:W-:Y:S05]  /*f730*/  ENDCOLLECTIVE ;  /* 0x000000000000791b */ /* 0x003fea0003800000 */
.L_x_611:
[-C--:B------:R-:W-:Y:S01]  /*f740*/  FFMA R54, R15, R83.reuse, R54 ;  /* 0x000000530f367223 */ /* 0x080fe20000000036 */
[----:B------:R-:W-:Y:S01]  /*f750*/  FFMA R55, R28, R83, R55 ;  /* 0x000000531c377223 */ /* 0x000fe20000000037 */
[----:B------:R-:W-:Y:S02]  /*f760*/  MOV R101, R18 ;  /* 0x0000001200657202 */ /* 0x000fe40000000f00 */
[----:B------:R-:W-:-:S07]  /*f770*/  MOV R85, R96 ;  /* 0x0000006000557202 */ /* 0x000fce0000000f00 */
[----:B------:R-:W-:Y:S05]  /*f780*/  WARPSYNC.COLLECTIVE R90, `(.L_x_612) ;  /* 0x000000005a087348 */ /* 0x000fea0003c00000 */
[----:B------:R0:W1:Y:S02]  /*f790*/  SHFL.IDX P0, R96, R101, R92, R99 ;  /* 0x0000005c65607389 */ /* 0x0000640000000063 */
[----:B01----:R-:W-:Y:S05]  /*f7a0*/  ENDCOLLECTIVE ;  /* 0x000000000000791b */ /* 0x003fea0003800000 */
.L_x_612:
[-C--:B------:R-:W-:Y:S01]  /*f7b0*/  FFMA R56, R15, R85.reuse, R56 ;  /* 0x000000550f387223 */ /* 0x080fe20000000038 */
[----:B------:R-:W-:Y:S01]  /*f7c0*/  FFMA R57, R28, R85, R57 ;  /* 0x000000551c397223 */ /* 0x000fe20000000039 */
[----:B------:R-:W-:Y:S02]  /*f7d0*/  MOV R101, R13 ;  /* 0x0000000d00657202 */ /* 0x000fe40000000f00 */
[----:B------:R-:W-:-:S07]  /*f7e0*/  MOV R87, R96 ;  /* 0x0000006000577202 */ /* 0x000fce0000000f00 */
[----:B------:R-:W-:Y:S05]  /*f7f0*/  WARPSYNC.COLLECTIVE R90, `(.L_x_613) ;  /* 0x000000005a087348 */ /* 0x000fea0003c00000 */
[----:B------:R0:W1:Y:S02]  /*f800*/  SHFL.IDX P0, R96, R101, R92, R99 ;  /* 0x0000005c65607389 */ /* 0x0000640000000063 */
[----:B01----:R-:W-:Y:S05]  /*f810*/  ENDCOLLECTIVE ;  /* 0x000000000000791b */ /* 0x003fea0003800000 */
.L_x_613:
[-C--:B------:R-:W-:Y:S01]  /*f820*/  FFMA R58, R15, R87.reuse, R58 ;  /* 0x000000570f3a7223 */ /* 0x080fe2000000003a */
[----:B------:R-:W-:Y:S01]  /*f830*/  FFMA R59, R28, R87, R59 ;  /* 0x000000571c3b7223 */ /* 0x000fe2000000003b */
[----:B------:R-:W-:Y:S02]  /*f840*/  MOV R101, R82 ;  /* 0x0000005200657202 */ /* 0x000fe40000000f00 */
[----:B------:R-:W-:-:S07]  /*f850*/  MOV R88, R96 ;  /* 0x0000006000587202 */ /* 0x000fce0000000f00 */
[----:B------:R-:W-:Y:S05]  /*f860*/  WARPSYNC.COLLECTIVE R90, `(.L_x_614) ;  /* 0x000000005a087348 */ /* 0x000fea0003c00000 */
[----:B------:R0:W1:Y:S02]  /*f870*/  SHFL.IDX P0, R96, R101, R92, R99 ;  /* 0x0000005c65607389 */ /* 0x0000640000000063 */
[----:B01----:R-:W-:Y:S05]  /*f880*/  ENDCOLLECTIVE ;  /* 0x000000000000791b */ /* 0x003fea0003800000 */
.L_x_614:
[-C--:B------:R-:W-:Y:S01]  /*f890*/  FFMA R60, R15, R88.reuse, R60 ;  /* 0x000000580f3c7223 */ /* 0x080fe2000000003c */
[----:B------:R-:W-:Y:S01]  /*f8a0*/  FFMA R61, R28, R88, R61 ;  /* 0x000000581c3d7223 */ /* 0x000fe2000000003d */
[----:B------:R-:W-:Y:S02]  /*f8b0*/  MOV R101, R8 ;  /* 0x0000000800657202 */ /* 0x000fe40000000f00 */
[----:B------:R-:W-:-:S07]  /*f8c0*/  MOV R89, R96 ;  /* 0x0000006000597202 */ /* 0x000fce0000000f00 */
[----:B------:R-:W-:Y:S05]  /*f8d0*/  WARPSYNC.COLLECTIVE R90, `(.L_x_615) ;  /* 0x000000005a087348 */ /* 0x000fea0003c00000 */
[----:B------:R0:W1:Y:S02]  /*f8e0*/  SHFL.IDX P0, R96, R101, R92, R99 ;  /* 0x0000005c65607389 */ /* 0x0000640000000063 */
[----:B01----:R-:W-:Y:S05]  /*f8f0*/  ENDCOLLECTIVE ;  /* 0x000000000000791b */ /* 0x003fea0003800000 */
.L_x_615:
[-C--:B------:R-:W-:Y:S01]  /*f900*/  FFMA R62, R15, R89.reuse, R62 ;  /* 0x000000590f3e7223 */ /* 0x080fe2000000003e */
[----:B------:R-:W-:Y:S01]  /*f910*/  FFMA R63, R28, R89, R63 ;  /* 0x000000591c3f7223 */ /* 0x000fe2000000003f */
[----:B------:R-:W-:Y:S02]  /*f920*/  MOV R101, R10 ;  /* 0x0000000a00657202 */ /* 0x000fe40000000f00 */
[----:B------:R-:W-:-:S07]  /*f930*/  MOV R91, R96 ;  /* 0x00000060005b7202 */ /* 0x000fce0000000f00 */
[----:B------:R-:W-:Y:S05]  /*f940*/  WARPSYNC.COLLECTIVE R90, `(.L_x_616) ;  /* 0x000000005a087348 */ /* 0x000fea0003c00000 */
[----:B------:R0:W1:Y:S02]  /*f950*/  SHFL.IDX P0, R96, R101, R92, R99 ;  /* 0x0000005c65607389 */ /* 0x0000640000000063 */
[----:B01----:R-:W-:Y:S05]  /*f960*/  ENDCOLLECTIVE ;  /* 0x000000000000791b */ /* 0x003fea0003800000 */
.L_x_616:
[-C--:B------:R-:W-:Y:S01]  /*f970*/  FFMA R64, R15, R91.reuse, R64 ;  /* 0x0000005b0f407223 */ /* 0x080fe20000000040 */
[----:B------:R-:W-:Y:S01]  /*f980*/  FFMA R65, R28, R91, R65 ;  /* 0x0000005b1c417223 */ /* 0x000fe20000000041 */
[----:B------:R-:W-:Y:S02]  /*f990*/  MOV R101, R86 ;  /* 0x0000005600657202 */ /* 0x000fe40000000f00 */
[----:B------:R-:W-:-:S07]  /*f9a0*/  MOV R93, R96 ;  /* 0x00000060005d7202 */ /* 0x000fce0000000f00 */
[----:B------:R-:W-:Y:S05]  /*f9b0*/  WARPSYNC.COLLECTIVE R90, `(.L_x_617) ;  /* 0x000000005a087348 */ /* 0x000fea0003c00000 */
[----:B------:R0:W1:Y:S02]  /*f9c0*/  SHFL.IDX P0, R96, R101, R92, R99 ;  /* 0x0000005c65607389 */ /* 0x0000640000000063 */
[----:B01----:R-:W-:Y:S05]  /*f9d0*/  ENDCOLLECTIVE ;  /* 0x000000000000791b */ /* 0x003fea0003800000 */
.L_x_617:
        /* <DEDUP_REMOVED lines=8> */
.L_x_618:
[-C--:B------:R-:W-:Y:S01]  /*fa60*/  FFMA R68, R15, R94.reuse, R68 ;  /* 0x0000005e0f447223 */ /* 0x080fe20000000044 */
[----:B------:R-:W-:Y:S01]  /*fa70*/  FFMA R69, R28, R94, R69 ;  /* 0x0000005e1c457223 */ /* 0x000fe20000000045 */
[----:B------:R-:W-:Y:S01]  /*fa80*/  MOV R101, R26 ;  /* 0x0000001a00657202 */ /* 0x000fe20000000f00 */
[C---:B------:R-:W-:Y:S01]  /*fa90*/  FFMA R78, R96.reuse, R5, R78 ;  /* 0x00000005604e7223 */ /* 0x040fe2000000004e */
[----:B------:R-:W-:-:S07]  /*faa0*/  FFMA R77, R96, R4, R77 ;  /* 0x00000004604d7223 */ /* 0x000fce000000004d */
[----:B------:R-:W-:Y:S05]  /*fab0*/  WARPSYNC.COLLECTIVE R90, `(.L_x_619) ;  /* 0x000000005a087348 */ /* 0x000fea0003c00000 */
[----:B------:R0:W1:Y:S02]  /*fac0*/  SHFL.IDX P0, R96, R101, R92, R99 ;  /* 0x0000005c65607389 */ /* 0x0000640000000063 */
[----:B01----:R-:W-:Y:S05]  /*fad0*/  ENDCOLLECTIVE ;  /* 0x000000000000791b */ /* 0x003fea0003800000 */
.L_x_619:
[----:B------:R-:W-:Y:S02]  /*fae0*/  MOV R101, R25 ;  /* 0x0000001900657202 */ /* 0x000fe40000000f00 */
[----:B------:R-:W-:-:S07]  /*faf0*/  MOV R70, R96 ;  /* 0x0000006000467202 */ /* 0x000fce0000000f00 */
[----:B------:R-:W-:Y:S05]  /*fb00*/  WARPSYNC.COLLECTIVE R90, `(.L_x_620) ;  /* 0x000000005a087348 */ /* 0x000fea0003c00000 */
[----:B------:R0:W1:Y:S02]  /*fb10*/  SHFL.IDX P0, R96, R101, R92, R99 ;  /* 0x0000005c65607389 */ /* 0x0000640000000063 */
[----:B01----:R-:W-:Y:S05]  /*fb20*/  ENDCOLLECTIVE ;  /* 0x000000000000791b */ /* 0x003fea0003800000 */
.L_x_620:
[----:B------:R-:W-:Y:S02]  /*fb30*/  MOV R101, R24 ;  /* 0x0000001800657202 */ /* 0x000fe40000000f00 */
[----:B------:R-:W-:-:S07]  /*fb40*/  MOV R3, R96 ;  /* 0x0000006000037202 */ /* 0x000fce0000000f00 */
[----:B------:R-:W-:Y:S05]  /*fb50*/  WARPSYNC.COLLECTIVE R90, `(.L_x_621) ;  /* 0x000000005a087348 */ /* 0x000fea0003c00000 */
[----:B------:R0:W1:Y:S02]  /*fb60*/  SHFL.IDX P0, R96, R101, R92, R99 ;  /* 0x0000005c65607389 */ /* 0x0000640000000063 */
[----:B01----:R-:W-:Y:S05]  /*fb70*/  ENDCOLLECTIVE ;  /* 0x000000000000791b */ /* 0x003fea0003800000 */
.L_x_621:
[----:B------:R-:W-:Y:S02]  /*fb80*/  MOV R101, R23 ;  /* 0x0000001700657202 */ /* 0x000fe40000000f00 */
[----:B------:R-:W-:-:S07]  /*fb90*/  MOV R11, R96 ;  /* 0x00000060000b7202 */ /* 0x000fce0000000f00 */
[----:B------:R-:W-:Y:S05]  /*fba0*/  WARPSYNC.COLLECTIVE R90, `(.L_x_622) ;  /* 0x000000005a087348 */ /* 0x000fea0003c00000 */
[----:B------:R0:W1:Y:S02]  /*fbb0*/  SHFL.IDX P0, R96, R101, R92, R99 ;  /* 0x0000005c65607389 */ /* 0x0000640000000063 */
[----:B01----:R-:W-:Y:S05]  /*fbc0*/  ENDCOLLECTIVE ;  /* 0x000000000000791b */ /* 0x003fea0003800000 */
.L_x_622:
[----:B------:R-:W-:Y:S02]  /*fbd0*/  MOV R101, R22 ;  /* 0x0000001600657202 */ /* 0x000fe40000000f00 */
[----:B------:R-:W-:-:S07]  /*fbe0*/  MOV R15, R96 ;  /* 0x00000060000f7202 */ /* 0x000fce0000000f00 */
[----:B------:R-:W-:Y:S05]  /*fbf0*/  WARPSYNC.COLLECTIVE R90, `(.L_x_623) ;  /* 0x000000005a087348 */ /* 0x000fea0003c00000 */
[----:B------:R0:W1:Y:S02]  /*fc00*/  SHFL.IDX P0, R96, R101, R92, R99 ;  /* 0x0000005c65607389 */ /* 0x0000640000000063 */
[----:B01----:R-:W-:Y:S05]  /*fc10*/  ENDCOLLECTIVE ;  /* 0x000000000000791b */ /* 0x003fea0003800000 */
.L_x_623:
[----:B------:R-:W-:Y:S02]  /*fc20*/  MOV R101, R21 ;  /* 0x0000001500657202 */ /* 0x000fe40000000f00 */
[----:B------:R-:W-:-:S07]  /*fc30*/  MOV R17, R96 ;  /* 0x0000006000117202 */ /* 0x000fce0000000f00 */
[----:B------:R-:W-:Y:S05]  /*fc40*/  WARPSYNC.COLLECTIVE R90, `(.L_x_624) ;  /* 0x000000005a087348 */ /* 0x000fea0003c00000 */
[----:B------:R0:W1:Y:S02]  /*fc50*/  SHFL.IDX P0, R96, R101, R92, R99 ;  /* 0x0000005c65607389 */ /* 0x0000640000000063 */
[----:B01----:R-:W-:Y:S05]  /*fc60*/  ENDCOLLECTIVE ;  /* 0x000000000000791b */ /* 0x003fea0003800000 */
.L_x_624:
[----:B------:R-:W-:Y:S02]  /*fc70*/  MOV R101, R20 ;  /* 0x0000001400657202 */ /* 0x000fe40000000f00 */
[----:B------:R-:W-:-:S07]  /*fc80*/  MOV R19, R96 ;  /* 0x0000006000137202 */ /* 0x000fce0000000f00 */
[----:B------:R-:W-:Y:S05]  /*fc90*/  WARPSYNC.COLLECTIVE R90, `(.L_x_625) ;  /* 0x000000005a087348 */ /* 0x000fea0003c00000 */
[----:B------:R0:W1:Y:S02]  /*fca0*/  SHFL.IDX P0, R96, R101, R92, R99 ;  /* 0x0000005c65607389 */ /* 0x0000640000000063 */
[----:B01----:R-:W-:Y:S05]  /*fcb0*/  ENDCOLLECTIVE ;  /* 0x000000000000791b */ /* 0x003fea0003800000 */
.L_x_625:
[----:B------:R-:W-:Y:S02]  /*fcc0*/  MOV R101, R0 ;  /* 0x0000000000657202 */ /* 0x000fe40000000f00 */
[----:B------:R-:W-:-:S07]  /*fcd0*/  MOV R2, R96 ;  /* 0x0000006000027202 */ /* 0x000fce0000000f00 */
[----:B------:R-:W-:Y:S05]  /*fce0*/  WARPSYNC.COLLECTIVE R90, `(.L_x_626) ;  /* 0x000000005a087348 */ /* 0x000fea0003c00000 */
[----:B------:R0:W1:Y:S02]  /*fcf0*/  SHFL.IDX P0, R96, R101, R92, R99 ;  /* 0x0000005c65607389 */ /* 0x0000640000000063 */
[----:B01----:R-:W-:Y:S05]  /*fd00*/  ENDCOLLECTIVE ;  /* 0x000000000000791b */ /* 0x003fea0003800000 */
.L_x_626:
[----:B------:R-:W-:Y:S02]  /*fd10*/  MOV R101, R76 ;  /* 0x0000004c00657202 */ /* 0x000fe40000000f00 */
[----:B------:R-:W-:-:S07]  /*fd20*/  MOV R28, R96 ;  /* 0x00000060001c7202 */ /* 0x000fce0000000f00 */
[----:B------:R-:W-:Y:S05]  /*fd30*/  WARPSYNC.COLLECTIVE R90, `(.L_x_627) ;  /* 0x000000005a087348 */ /* 0x000fea0003c00000 */
[----:B------:R0:W1:Y:S02]  /*fd40*/  SHFL.IDX P0, R96, R101, R92, R99 ;  /* 0x0000005c65607389 */ /* 0x0000640000000063 */
[----:B01----:R-:W-:Y:S05]  /*fd50*/  ENDCOLLECTIVE ;  /* 0x000000000000791b */ /* 0x003fea0003800000 */
.L_x_627:
[----:B------:R-:W-:Y:S01]  /*fd60*/  MOV R101, R79 ;  /* 0x0000004f00657202 */ /* 0x000fe20000000f00 */
[-C--:B------:R-:W-:Y:S01]  /*fd70*/  FFMA R44, R5, R96.reuse, R44 ;  /* 0x00000060052c7223 */ /* 0x080fe2000000002c */
[----:B------:R-:W-:-:S07]  /*fd80*/  FFMA R45, R4, R96, R45 ;  /* 0x00000060042d7223 */ /* 0x000fce000000002d */
[----:B------:R-:W-:Y:S05]  /*fd90*/  WARPSYNC.COLLECTIVE R90, `(.L_x_628) ;  /* 0x000000005a087348 */ /* 0x000fea0003c00000 */
[----:B------:R0:W1:Y:S02]  /*fda0*/  SHFL.IDX P0, R96, R101, R92, R99 ;  /* 0x0000005c65607389 */ /* 0x0000640000000063 */
[----:B01----:R-:W-:Y:S05]  /*fdb0*/  ENDCOLLECTIVE ;  /* 0x000000000000791b */ /* 0x003fea0003800000 */
.L_x_628:
[-C--:B------:R-:W-:Y:S01]  /*fdc0*/  FFMA R30, R5, R3.reuse, R30 ;  /* 0x00000003051e7223 */ /* 0x080fe2000000001e */
[----:B------:R-:W-:Y:S01]  /*fdd0*/  FFMA R31, R4, R3, R31 ;  /* 0x00000003041f7223 */ /* 0x000fe2000000001f */
[----:B------:R-:W-:Y:S02]  /*fde0*/  MOV R101, R80 ;  /* 0x0000005000657202 */ /* 0x000fe40000000f00 */
[----:B------:R-:W-:-:S07]  /*fdf0*/  MOV R3, R96 ;  /* 0x0000006000037202 */ /* 0x000fce0000000f00 */
[----:B------:R-:W-:Y:S05]  /*fe00*/  WARPSYNC.COLLECTIVE R90, `(.L_x_629) ;  /* 0x000000005a087348 */ /* 0x000fea0003c00000 */
[----:B------:R0:W1:Y:S02]  /*fe10*/  SHFL.IDX P0, R96, R101, R92, R99 ;  /* 0x0000005c65607389 */ /* 0x0000640000000063 */
[----:B01----:R-:W-:Y:S05]  /*fe20*/  ENDCOLLECTIVE ;  /* 0x000000000000791b */ /* 0x003fea0003800000 */
.L_x_629:
[-C--:B------:R-:W-:Y:S01]  /*fe30*/  FFMA R32, R5, R11.reuse, R32 ;  /* 0x0000000b05207223 */ /* 0x080fe20000000020 */
[----:B------:R-:W-:Y:S01]  /*fe40*/  FFMA R33, R4, R11, R33 ;  /* 0x0000000b04217223 */ /* 0x000fe20000000021 */
[----:B------:R-:W-:Y:S02]  /*fe50*/  MOV R101, R81 ;  /* 0x0000005100657202 */ /* 0x000fe40000000f00 */
[----:B------:R-:W-:-:S07]  /*fe60*/  MOV R11, R96 ;  /* 0x00000060000b7202 */ /* 0x000fce0000000f00 */
[----:B------:R-:W-:Y:S05]  /*fe70*/  WARPSYNC.COLLECTIVE R90, `(.L_x_630) ;  /* 0x000000005a087348 */ /* 0x000fea0003c00000 */
[----:B------:R0:W1:Y:S02]  /*fe80*/  SHFL.IDX P0, R96, R101, R92, R99 ;  /* 0x0000005c65607389 */ /* 0x0000640000000063 */
[----:B01----:R-:W-:Y:S05]  /*fe90*/  ENDCOLLECTIVE ;  /* 0x000000000000791b */ /* 0x003fea0003800000 */
.L_x_630:
[-C--:B------:R-:W-:Y:S01]  /*fea0*/  FFMA R34, R5, R15.reuse, R34 ;  /* 0x0000000f05227223 */ /* 0x080fe20000000022 */
[----:B------:R-:W-:Y:S01]  /*feb0*/  FFMA R35, R4, R15, R35 ;  /* 0x0000000f04237223 */ /* 0x000fe20000000023 */
[----:B------:R-:W-:Y:S02]  /*fec0*/  MOV R101, R12 ;  /* 0x0000000c00657202 */ /* 0x000fe40000000f00 */
[----:B------:R-:W-:-:S07]  /*fed0*/  MOV R15, R96 ;  /* 0x00000060000f7202 */ /* 0x000fce0000000f00 */
[----:B------:R-:W-:Y:S05]  /*fee0*/  WARPSYNC.COLLECTIVE R90, `(.L_x_631) ;  /* 0x000000005a087348 */ /* 0x000fea0003c00000 */
[----:B------:R0:W1:Y:S02]  /*fef0*/  SHFL.IDX P0, R96, R101, R92, R99 ;  /* 0x0000005c65607389 */ /* 0x0000640000000063 */
[----:B01----:R-:W-:Y:S05]  /*ff00*/  ENDCOLLECTIVE ;  /* 0x000000000000791b */ /* 0x003fea0003800000 */
.L_x_631:
[-C--:B------:R-:W-:Y:S01]  /*ff10*/  FFMA R36, R5, R17.reuse, R36 ;  /* 0x0000001105247223 */ /* 0x080fe20000000024 */
[----:B------:R-:W-:Y:S01]  /*ff20*/  FFMA R37, R4, R17, R37 ;  /* 0x0000001104257223 */ /* 0x000fe20000000025 */
[----:B------:R-:W-:Y:S02]  /*ff30*/  MOV R101, R14 ;  /* 0x0000000e00657202 */ /* 0x000fe40000000f00 */
[----:B------:R-:W-:-:S07]  /*ff40*/  MOV R17, R96 ;  /* 0x0000006000117202 */ /* 0x000fce0000000f00 */
[----:B------:R-:W-:Y:S05]  /*ff50*/  WARPSYNC.COLLECTIVE R90, `(.L_x_632) ;  /* 0x000000005a087348 */ /* 0x000fea0003c00000 */
[----:B------:R0:W1:Y:S02]  /*ff60*/  SHFL.IDX P0, R96, R101, R92, R99 ;  /* 0x0000005c65607389 */ /* 0x0000640000000063 */
[----:B01----:R-:W-:Y:S05]  /*ff70*/  ENDCOLLECTIVE ;  /* 0x000000000000791b */ /* 0x003fea0003800000 */
.L_x_632:
[-C--:B------:R-:W-:Y:S01]  /*ff80*/  FFMA R38, R5, R19.reuse, R38 ;  /* 0x0000001305267223 */ /* 0x080fe20000000026 */
[----:B------:R-:W-:Y:S01]  /*ff90*/  FFMA R39, R4, R19, R39 ;  /* 0x0000001304277223 */ /* 0x000fe20000000027 */
[----:B------:R-:W-:Y:S02]  /*ffa0*/  MOV R101, R16 ;  /* 0x0000001000657202 */ /* 0x000fe40000000f00 */
[----:B------:R-:W-:-:S07]  /*ffb0*/  MOV R19, R96 ;  /* 0x0000006000137202 */ /* 0x000fce0000000f00 */
[----:B------:R-:W-:Y:S05]  /*ffc0*/  WARPSYNC.COLLECTIVE R90, `(.L_x_633) ;  /* 0x000000005a087348 */ /* 0x000fea0003c00000 */
[----:B------:R0:W1:Y:S02]  /*ffd0*/  SHFL.IDX P0, R96, R101, R92, R99 ;  /* 0x0000005c65607389 */ /* 0x0000640000000063 */
[----:B01----:R-:W-:Y:S05]  /*ffe0*/  ENDCOLLECTIVE ;  /* 0x000000000000791b */ /* 0x003fea0003800000 */
.L_x_633:
[----:B------:R-:W-:Y:S02]  /*fff0*/  MOV R101, R18 ;  /* 0x0000001200657202 */ /* 0x000fe40000000f00 */
[----:B------:R-:W-:-:S07]  /*10000*/  MOV R71, R96 ;  /* 0x0000006000477202 */ /* 0x000fce0000000f00 */
[----:B------:R-:W-:Y:S05]  /*10010*/  WARPSYNC.COLLECTIVE R90, `(.L_x_634) ;  /* 0x000000005a087348 */ /* 0x000fea0003c00000 */
[----:B------:R0:W1:Y:S02]  /*10020*/  SHFL.IDX P0, R96, R101, R92, R99 ;  /* 0x0000005c65607389 */ /* 0x0000640000000063 */
[----:B01----:R-:W-:Y:S05]  /*10030*/  ENDCOLLECTIVE ;  /* 0x000000000000791b */ /* 0x003fea0003800000 */
.L_x_634:
[----:B------:R-:W-:Y:S02]  /*10040*/  MOV R101, R13 ;  /* 0x0000000d00657202 */ /* 0x000fe40000000f00 */
[----:B------:R-:W-:-:S07]  /*10050*/  MOV R83, R96 ;  /* 0x0000006000537202 */ /* 0x000fce0000000f00 */
[----:B------:R-:W-:Y:S05]  /*10060*/  WARPSYNC.COLLECTIVE R90, `(.L_x_635) ;  /* 0x000000005a087348 */ /* 0x000fea0003c00000 */
[----:B------:R0:W1:Y:S02]  /*10070*/  SHFL.IDX P0, R96, R101, R92, R99 ;  /* 0x0000005c65607389 */ /* 0x0000640000000063 */
[----:B01----:R-:W-:Y:S05]  /*10080*/  ENDCOLLECTIVE ;  /* 0x000000000000791b */ /* 0x003fea0003800000 */
.L_x_635:
[----:B------:R-:W-:Y:S01]  /*10090*/  MOV R101, R82 ;  /* 0x0000005200657202 */ /* 0x000fe20000000f00 */
[-C--:B------:R-:W-:Y:S01]  /*100a0*/  FFMA R60, R5, R96.reuse, R60 ;  /* 0x00000060053c7223 */ /* 0x080fe2000000003c */
[----:B------:R-:W-:-:S07]  /*100b0*/  FFMA R61, R4, R96, R61 ;  /* 0x00000060043d7223 */ /* 0x000fce000000003d */
[----:B------:R-:W-:Y:S05]  /*100c0*/  WARPSYNC.COLLECTIVE R90, `(.L_x_636) ;  /* 0x000000005a087348 */ /* 0x000fea0003c00000 */
[----:B------:R0:W1:Y:S02]  /*100d0*/  SHFL.IDX P0, R96, R101, R92, R99 ;  /* 0x0000005c65607389 */ /* 0x0000640000000063 */
[----:B01----:R-:W-:Y:S05]  /*100e0*/  ENDCOLLECTIVE ;  /* 0x000000000000791b */ /* 0x003fea0003800000 */
.L_x_636:
[----:B------:R-:W-:Y:S02]  /*100f0*/  MOV R101, R8 ;  /* 0x0000000800657202 */ /* 0x000fe40000000f00 */
[----:B------:R-:W-:-:S07]  /*10100*/  MOV R85, R96 ;  /* 0x0000006000557202 */ /* 0x000fce0000000f00 */
[----:B------:R-:W-:Y:S05]  /*10110*/  WARPSYNC.COLLECTIVE R90, `(.L_x_637) ;  /* 0x000000005a087348 */ /* 0x000fea0003c00000 */
[----:B------:R0:W1:Y:S02]  /*10120*/  SHFL.IDX P0, R96, R101, R92, R99 ;  /* 0x0000005c65607389 */ /* 0x0000640000000063 */
[----:B01----:R-:W-:Y:S05]  /*10130*/  ENDCOLLECTIVE ;  /* 0x000000000000791b */ /* 0x003fea0003800000 */
.L_x_637:
[----:B------:R-:W-:Y:S02]  /*10140*/  MOV R101, R10 ;  /* 0x0000000a00657202 */ /* 0x000fe40000000f00 */
[----:B------:R-:W-:-:S07]  /*10150*/  MOV R87, R96 ;  /* 0x0000006000577202 */ /* 0x000fce0000000f00 */
[----:B------:R-:W-:Y:S05]  /*10160*/  WARPSYNC.COLLECTIVE R90, `(.L_x_638) ;  /* 0x000000005a087348 */ /* 0x000fea0003c00000 */
[----:B------:R0:W1:Y:S02]  /*10170*/  SHFL.IDX P0, R96, R101, R92, R99 ;  /* 0x0000005c65607389 */ /* 0x0000640000000063 */
[----:B01----:R-:W-:Y:S05]  /*10180*/  ENDCOLLECTIVE ;  /* 0x000000000000791b */ /* 0x003fea0003800000 */
.L_x_638:
[----:B------:R-:W-:Y:S02]  /*10190*/  MOV R101, R86 ;  /* 0x0000005600657202 */ /* 0x000fe40000000f00 */
[----:B------:R-:W-:-:S07]  /*101a0*/  MOV R89, R96 ;  /* 0x0000006000597202 */ /* 0x000fce0000000f00 */
[----:B------:R-:W-:Y:S05]  /*101b0*/  WARPSYNC.COLLECTIVE R90, `(.L_x_639) ;  /* 0x000000005a087348 */ /* 0x000fea0003c00000 */
[----:B------:R0:W1:Y:S02]  /*101c0*/  SHFL.IDX P0, R96, R101, R92, R99 ;  /* 0x0000005c65607389 */ /* 0x0000640000000063 */
[----:B01----:R-:W-:Y:S05]  /*101d0*/  ENDCOLLECTIVE ;  /* 0x000000000000791b */ /* 0x003fea0003800000 */
.L_x_639:
        /* <DEDUP_REMOVED lines=27> */
.L_x_312:
[----:B------:R-:W-:Y:S01]  /*10390*/  HFMA2 R99, -RZ, RZ, 0, 1.847743988037109375e-06 ;  /* 0x0000001fff637431 */ /* 0x000fe200000001ff */
[----:B------:R-:W-:Y:S01]  /*103a0*/  BSSY B1, `(.L_x_641) ;  /* 0x0000006000017945 */ /* 0x000fe20003800000 */
[----:B------:R-:W-:Y:S02]  /*103b0*/  MOV R101, R84 ;  /* 0x0000005400657202 */ /* 0x000fe40000000f00 */
[----:B------:R-:W-:-:S07]  /*103c0*/  MOV R90, 0xffffffff ;  /* 0xffffffff005a7802 */ /* 0x000fce0000000f00 */
[----:B-----5:R-:W-:Y:S05]  /*103d0*/  WARPSYNC.COLLECTIVE R90, `(.L_x_642) ;  /* 0x000000005a087348 */ /* 0x020fea0003c00000 */
[----:B------:R0:W1:Y:S02]  /*103e0*/  SHFL.IDX P0, R96, R101, R92, R99 ;  /* 0x0000005c65607389 */ /* 0x0000640000000063 */
[----:B01---5:R-:W-:Y:S05]  /*103f0*/  ENDCOLLECTIVE ;  /* 0x000000000000791b */ /* 0x023fea0003800000 */
.L_x_642:
[----:B------:R-:W-:Y:S05]  /*10400*/  BSYNC B1 ;  /* 0x0000000000017941 */ /* 0x000fea0003800000 */
.L_x_641:
[----:B------:R-:W0:Y:S02]  /*10410*/  LDC.64 R2, c[0x0][0x380] ;  /* 0x0000e000ff027b82 */ /* 0x000e240000000a00 */
[----:B0-----:R-:W-:-:S05]  /*10420*/  IMAD.WIDE R2, R96, 0x4, R2 ;  /* 0x0000000460027825 */ /* 0x001fca00078e0202 */
[----:B------:R0:W5:Y:S04]  /*10430*/  LDG.E.CONSTANT R5, desc[UR4][R2.64] ;  /* 0x0000000402057981 */ /* 0x000168000c1e9900 */
[----:B------:R0:W5:Y:S01]  /*10440*/  LDG.E.CONSTANT R4, desc[UR4][R2.64+0x80] ;  /* 0x0000800402047981 */ /* 0x000162000c1e9900 */
[----:B------:R-:W-:Y:S01]  /*10450*/  HFMA2 R99, -RZ, RZ, 0, 1.847743988037109375e-06 ;  /* 0x0000001fff637431 */ /* 0x000fe200000001ff */
[----:B------:R-:W-:Y:S02]  /*10460*/  MOV R101, R27 ;  /* 0x0000001b00657202 */ /* 0x000fe40000000f00 */
[----:B------:R-:W-:-:S07]  /*10470*/  MOV R90, 0xffffffff ;  /* 0xffffffff005a7802 */ /* 0x000fce0000000f00 */
[----:B0----5:R-:W-:Y:S05]  /*10480*/  WARPSYNC.COLLECTIVE R90, `(.L_x_643) ;  /* 0x000000005a087348 */ /* 0x021fea0003c00000 */
[----:B------:R1:W2:Y:S02]  /*10490*/  SHFL.IDX P0, R96, R101, R92, R99 ;  /* 0x0000005c65607389 */ /* 0x0002a40000000063 */
[----:B012--5:R-:W-:Y:S05]  /*104a0*/  ENDCOLLECTIVE ;  /* 0x000000000000791b */ /* 0x027fea0003800000 */
.L_x_643:
[----:B------:R-:W-:Y:S01]  /*104b0*/  MOV R101, R26 ;  /* 0x0000001a00657202 */ /* 0x000fe20000000f00 */
[C---:B------:R-:W-:Y:S01]  /*104c0*/  FFMA R78, R96.reuse, R5, R78 ;  /* 0x00000005604e7223 */ /* 0x040fe2000000004e */
[----:B------:R-:W-:-:S07]  /*104d0*/  FFMA R77, R96, R4, R77 ;  /* 0x00000004604d7223 */ /* 0x000fce000000004d */
[----:B------:R-:W-:Y:S05]  /*104e0*/  WARPSYNC.COLLECTIVE R90, `(.L_x_644) ;  /* 0x000000005a087348 */ /* 0x000fea0003c00000 */
[----:B------:R0:W1:Y:S02]  /*104f0*/  SHFL.IDX P0, R96, R101, R92, R99 ;  /* 0x0000005c65607389 */ /* 0x0000640000000063 */
[----:B01----:R-:W-:Y:S05]  /*10500*/  ENDCOLLECTIVE ;  /* 0x000000000000791b */ /* 0x003fea0003800000 */
.L_x_644:
[----:B------:R-:W-:Y:S02]  /*10510*/  MOV R101, R25 ;  /* 0x0000001900657202 */ /* 0x000fe40000000f00 */
[----:B------:R-:W-:-:S07]  /*10520*/  MOV R26, R96 ;  /* 0x00000060001a7202 */ /* 0x000fce0000000f00 */
[----:B------:R-:W-:Y:S05]  /*10530*/  WARPSYNC.COLLECTIVE R90, `(.L_x_645) ;  /* 0x000000005a087348 */ /* 0x000fea0003c00000 */
[----:B------:R0:W1:Y:S02]  /*10540*/  SHFL.IDX P0, R96, R101, R92, R99 ;  /* 0x0000005c65607389 */ /* 0x0000640000000063 */
[----:B01----:R-:W-:Y:S05]  /*10550*/  ENDCOLLECTIVE ;  /* 0x000000000000791b */ /* 0x003fea0003800000 */
.L_x_645:
[-C--:B------:R-:W-:Y:S01]  /*10560*/  FFMA R75, R5, R26.reuse, R75 ;  /* 0x0000001a054b7223 */ /* 0x080fe2000000004b */
[----:B------:R-:W-:Y:S01]  /*10570*/  FFMA R29, R4, R26, R29 ;  /* 0x0000001a041d7223 */ /* 0x000fe2000000001d */
[----:B------:R-:W-:Y:S02]  /*10580*/  MOV R101, R24 ;  /* 0x0000001800657202 */ /* 0x000fe40000000f00 */
[----:B------:R-:W-:-:S07]  /*10590*/  MOV R25, R96 ;  /* 0x0000006000197202 */ /* 0x000fce0000000f00 */
[----:B------:R-:W-:Y:S05]  /*105a0*/  WARPSYNC.COLLECTIVE R90, `(.L_x_646) ;  /* 0x000000005a087348 */ /* 0x000fea0003c00000 */
[----:B------:R0:W1:Y:S02]  /*105b0*/  SHFL.IDX P0, R96, R101, R92, R99 ;  /* 0x0000005c65607389 */ /* 0x0000640000000063 */
[----:B01----:R-:W-:Y:S05]  /*105c0*/  ENDCOLLECTIVE ;  /* 0x000000000000791b */ /* 0x003fea0003800000 */
.L_x_646:
[-C--:B------:R-:W-:Y:S01]  /*105d0*/  FFMA R30, R5, R25.reuse, R30 ;  /* 0x00000019051e7223 */ /* 0x080fe2000000001e */
[----:B------:R-:W-:Y:S01]  /*105e0*/  FFMA R31, R4, R25, R31 ;  /* 0x00000019041f7223 */ /* 0x000fe2000000001f */
[----:B------:R-:W-:Y:S02]  /*105f0*/  MOV R101, R23 ;  /* 0x0000001700657202 */ /* 0x000fe40000000f00 */
[----:B------:R-:W-:-:S07]  /*10600*/  MOV R7, R96 ;  /* 0x0000006000077202 */ /* 0x000fce0000000f00 */
[----:B------:R-:W-:Y:S05]  /*10610*/  WARPSYNC.COLLECTIVE R90, `(.L_x_647) ;  /* 0x000000005a087348 */ /* 0x000fea0003c00000 */
[----:B------:R0:W1:Y:S02]  /*10620*/  SHFL.IDX P0, R96, R101, R92, R99 ;  /* 0x0000005c65607389 */ /* 0x0000640000000063 */
[----:B01----:R-:W-:Y:S05]  /*10630*/  ENDCOLLECTIVE ;  /* 0x000000000000791b */ /* 0x003fea0003800000 */
.L_x_647:
[-C--:B------:R-:W-:Y:S01]  /*10640*/  FFMA R32, R5, R7.reuse, R32 ;  /* 0x0000000705207223 */ /* 0x080fe20000000020 */
[----:B------:R-:W-:Y:S01]  /*10650*/  FFMA R33, R4, R7, R33 ;  /* 0x0000000704217223 */ /* 0x000fe20000000021 */
[----:B------:R-:W-:Y:S02]  /*10660*/  MOV R101, R22 ;  /* 0x0000001600657202 */ /* 0x000fe40000000f00 */
[----:B------:R-:W-:-:S07]  /*10670*/  MOV R23, R96 ;  /* 0x0000006000177202 */ /* 0x000fce0000000f00 */
[----:B------:R-:W-:Y:S05]  /*10680*/  WARPSYNC.COLLECTIVE R90, `(.L_x_648) ;  /* 0x000000005a087348 */ /* 0x000fea0003c00000 */
[----:B------:R0:W1:Y:S02]  /*10690*/  SHFL.IDX P0, R96, R101, R92, R99 ;  /* 0x0000005c65607389 */ /* 0x0000640000000063 */
[----:B01----:R-:W-:Y:S05]  /*106a0*/  ENDCOLLECTIVE ;  /* 0x000000000000791b */ /* 0x003fea0003800000 */
.L_x_648:
[-C--:B------:R-:W-:Y:S01]  /*106b0*/  FFMA R34, R5, R23.reuse, R34 ;  /* 0x0000001705227223 */ /* 0x080fe20000000022 */
[----:B------:R-:W-:Y:S01]  /*106c0*/  FFMA R35, R4, R23, R35 ;  /* 0x0000001704237223 */ /* 0x000fe20000000023 */
[----:B------:R-:W-:Y:S02]  /*106d0*/  MOV R101, R21 ;  /* 0x0000001500657202 */ /* 0x000fe40000000f00 */
[----:B------:R-:W-:-:S07]  /*106e0*/  MOV R9, R96 ;  /* 0x0000006000097202 */ /* 0x000fce0000000f00 */
[----:B------:R-:W-:Y:S05]  /*106f0*/  WARPSYNC.COLLECTIVE R90, `(.L_x_649) ;  /* 0x000000005a087348 */ /* 0x000fea0003c00000 */
[----:B------:R0:W1:Y:S02]  /*10700*/  SHFL.IDX P0, R96, R101, R92, R99 ;  /* 0x0000005c65607389 */ /* 0x0000640000000063 */
[----:B01----:R-:W-:Y:S05]  /*10710*/  ENDCOLLECTIVE ;  /* 0x000000000000791b */ /* 0x003fea0003800000 */
.L_x_649:
[-C--:B------:R-:W-:Y:S01]  /*10720*/  FFMA R36, R5, R9.reuse, R36 ;  /* 0x0000000905247223 */ /* 0x080fe20000000024 */
[----:B------:R-:W-:Y:S01]  /*10730*/  FFMA R37, R4, R9, R37 ;  /* 0x0000000904257223 */ /* 0x000fe20000000025 */
[----:B------:R-:W-:Y:S02]  /*10740*/  MOV R101, R20 ;  /* 0x0000001400657202 */ /* 0x000fe40000000f00 */
[----:B------:R-:W-:-:S07]  /*10750*/  MOV R21, R96 ;  /* 0x0000006000157202 */ /* 0x000fce0000000f00 */
[----:B------:R-:W-:Y:S05]  /*10760*/  WARPSYNC.COLLECTIVE R90, `(.L_x_650) ;  /* 0x000000005a087348 */ /* 0x000fea0003c00000 */
[----:B------:R0:W1:Y:S02]  /*10770*/  SHFL.IDX P0, R96, R101, R92, R99 ;  /* 0x0000005c65607389 */ /* 0x0000640000000063 */
[----:B01----:R-:W-:Y:S05]  /*10780*/  ENDCOLLECTIVE ;  /* 0x000000000000791b */ /* 0x003fea0003800000 */
.L_x_650:
[-C--:B------:R-:W-:Y:S01]  /*10790*/  FFMA R38, R5, R21.reuse, R38 ;  /* 0x0000001505267223 */ /* 0x080fe20000000026 */
[----:B------:R-:W-:Y:S01]  /*107a0*/  FFMA R39, R4, R21, R39 ;  /* 0x0000001504277223 */ /* 0x000fe20000000027 */
[----:B------:R-:W-:Y:S02]  /*107b0*/  MOV R101, R0 ;  /* 0x0000000000657202 */ /* 0x000fe40000000f00 */
[----:B------:R-:W-:-:S07]  /*107c0*/  MOV R11, R96 ;  /* 0x00000060000b7202 */ /* 0x000fce0000000f00 */
[----:B------:R-:W-:Y:S05]  /*107d0*/  WARPSYNC.COLLECTIVE R90, `(.L_x_651) ;  /* 0x000000005a087348 */ /* 0x000fea0003c00000 */
[----:B------:R0:W1:Y:S02]  /*107e0*/  SHFL.IDX P0, R96, R101, R92, R99 ;  /* 0x0000005c65607389 */ /* 0x0000640000000063 */
[----:B01----:R-:W-:Y:S05]  /*107f0*/  ENDCOLLECTIVE ;  /* 0x000000000000791b */ /* 0x003fea0003800000 */
.L_x_651:
[-C--:B------:R-:W-:Y:S01]  /*10800*/  FFMA R40, R5, R11.reuse, R40 ;  /* 0x0000000b05287223 */ /* 0x080fe20000000028 */
[----:B------:R-:W-:Y:S01]  /*10810*/  FFMA R41, R4, R11, R41 ;  /* 0x0000000b04297223 */ /* 0x000fe20000000029 */
[----:B------:R-:W-:Y:S02]  /*10820*/  MOV R101, R76 ;  /* 0x0000004c00657202 */ /* 0x000fe40000000f00 */
[----:B------:R-:W-:-:S07]  /*10830*/  MOV R15, R96 ;  /* 0x00000060000f7202 */ /* 0x000fce0000000f00 */
[----:B------:R-:W-:Y:S05]  /*10840*/  WARPSYNC.COLLECTIVE R90, `(.L_x_652) ;  /* 0x000000005a087348 */ /* 0x000fea0003c00000 */
[----:B------:R0:W1:Y:S02]  /*10850*/  SHFL.IDX P0, R96, R101, R92, R99 ;  /* 0x0000005c65607389 */ /* 0x0000640000000063 */
[----:B01----:R-:W-:Y:S05]  /*10860*/  ENDCOLLECTIVE ;  /* 0x000000000000791b */ /* 0x003fea0003800000 */
.L_x_652:
[-C--:B------:R-:W-:Y:S01]  /*10870*/  FFMA R42, R5, R15.reuse, R42 ;  /* 0x0000000f052a7223 */ /* 0x080fe2000000002a */
[----:B------:R-:W-:Y:S01]  /*10880*/  FFMA R43, R4, R15, R43 ;  /* 0x0000000f042b7223 */ /* 0x000fe2000000002b */
[----:B------:R-:W-:Y:S02]  /*10890*/  MOV R101, R79 ;  /* 0x0000004f00657202 */ /* 0x000fe40000000f00 */
[----:B------:R-:W-:-:S07]  /*108a0*/  MOV R17, R96 ;  /* 0x0000006000117202 */ /* 0x000fce0000000f00 */
[----:B------:R-:W-:Y:S05]  /*108b0*/  WARPSYNC.COLLECTIVE R90, `(.L_x_653) ;  /* 0x000000005a087348 */ /* 0x000fea0003c00000 */
[----:B------:R0:W1:Y:S02]  /*108c0*/  SHFL.IDX P0, R96, R101, R92, R99 ;  /* 0x0000005c65607389 */ /* 0x0000640000000063 */
[----:B01----:R-:W-:Y:S05]  /*108d0*/  ENDCOLLECTIVE ;  /* 0x000000000000791b */ /* 0x003fea0003800000 */
.L_x_653:
[-C--:B------:R-:W-:Y:S01]  /*108e0*/  FFMA R44, R5, R17.reuse, R44 ;  /* 0x00000011052c7223 */ /* 0x080fe2000000002c */
[----:B------:R-:W-:Y:S01]  /*108f0*/  FFMA R45, R4, R17, R45 ;  /* 0x00000011042d7223 */ /* 0x000fe2000000002d */
[----:B------:R-:W-:Y:S02]  /*10900*/  MOV R101, R80 ;  /* 0x0000005000657202 */ /* 0x000fe40000000f00 */
[----:B------:R-:W-:-:S07]  /*10910*/  MOV R79, R96 ;  /* 0x00000060004f7202 */ /* 0x000fce0000000f00 */
[----:B------:R-:W-:Y:S05]  /*10920*/  WARPSYNC.COLLECTIVE R90, `(.L_x_654) ;  /* 0x000000005a087348 */ /* 0x000fea0003c00000 */
[----:B------:R0:W1:Y:S02]  /*10930*/  SHFL.IDX P0, R96, R101, R92, R99 ;  /* 0x0000005c65607389 */ /* 0x0000640000000063 */
[----:B01----:R-:W-:Y:S05]  /*10940*/  ENDCOLLECTIVE ;  /* 0x000000000000791b */ /* 0x003fea0003800000 */
.L_x_654:
[-C--:B------:R-:W-:Y:S01]  /*10950*/  FFMA R46, R5, R79.reuse, R46 ;  /* 0x0000004f052e7223 */ /* 0x080fe2000000002e */
[----:B------:R-:W-:Y:S01]  /*10960*/  FFMA R47, R4, R79, R47 ;  /* 0x0000004f042f7223 */ /* 0x000fe2000000002f */
[----:B------:R-:W-:Y:S02]  /*10970*/  MOV R101, R81 ;  /* 0x0000005100657202 */ /* 0x000fe40000000f00 */
[----:B------:R-:W-:-:S07]  /*10980*/  MOV R3, R96 ;  /* 0x0000006000037202 */ /* 0x000fce0000000f00 */
[----:B------:R-:W-:Y:S05]  /*10990*/  WARPSYNC.COLLECTIVE R90, `(.L_x_655) ;  /* 0x000000005a087348 */ /* 0x000fea0003c00000 */
[----:B------:R0:W1:Y:S02]  /*109a0*/  SHFL.IDX P0, R96, R101, R92, R99 ;  /* 0x0000005c65607389 */ /* 0x0000640000000063 */
[----:B01----:R-:W-:Y:S05]  /*109b0*/  ENDCOLLECTIVE ;  /* 0x000000000000791b */ /* 0x003fea0003800000 */
.L_x_655:
[-C--:B------:R-:W-:Y:S01]  /*109c0*/  FFMA R48, R5, R3.reuse, R48 ;  /* 0x0000000305307223 */ /* 0x080fe20000000030 */
[----:B------:R-:W-:Y:S01]  /*109d0*/  FFMA R49, R4, R3, R49 ;  /* 0x0000000304317223 */ /* 0x000fe20000000031 */
[----:B------:R-:W-:Y:S02]  /*109e0*/  MOV R101, R12 ;  /* 0x0000000c00657202 */ /* 0x000fe40000000f00 */
[----:B------:R-:W-:-:S07]  /*109f0*/  MOV R81, R96 ;  /* 0x0000006000517202 */ /* 0x000fce0000000f00 */
[----:B------:R-:W-:Y:S05]  /*10a00*/  WARPSYNC.COLLECTIVE R90, `(.L_x_656) ;  /* 0x000000005a087348 */ /* 0x000fea0003c00000 */
[----:B------:R0:W1:Y:S02]  /*10a10*/  SHFL.IDX P0, R96, R101, R92, R99 ;  /* 0x0000005c65607389 */ /* 0x0000640000000063 */
[----:B01----:R-:W-:Y:S05]  /*10a20*/  ENDCOLLECTIVE ;  /* 0x000000000000791b */ /* 0x003fea0003800000 */
.L_x_656:
[-C--:B------:R-:W-:Y:S01]  /*10a30*/  FFMA R50, R5, R81.reuse, R50 ;  /* 0x0000005105327223 */ /* 0x080fe20000000032 */
[----:B------:R-:W-:Y:S01]  /*10a40*/  FFMA R51, R4, R81, R51 ;  /* 0x0000005104337223 */ /* 0x000fe20000000033 */
[----:B------:R-:W-:Y:S02]  /*10a50*/  MOV R101, R14 ;  /* 0x0000000e00657202 */ /* 0x000fe40000000f00 */
[----:B------:R-:W-:-:S07]  /*10a60*/  MOV R19, R96 ;  /* 0x0000006000137202 */ /* 0x000fce0000000f00 */
[----:B------:R-:W-:Y:S05]  /*10a70*/  WARPSYNC.COLLECTIVE R90, `(.L_x_657) ;  /* 0x000000005a087348 */ /* 0x000fea0003c00000 */
[----:B------:R0:W1:Y:S02]  /*10a80*/  SHFL.IDX P0, R96, R101, R92, R99 ;  /* 0x0000005c65607389 */ /* 0x0000640000000063 */
[----:B01----:R-:W-:Y:S05]  /*10a90*/  ENDCOLLECTIVE ;  /* 0x000000000000791b */ /* 0x003fea0003800000 */
.L_x_657:
[-C--:B------:R-:W-:Y:S01]  /*10aa0*/  FFMA R52, R5, R19.reuse, R52 ;  /* 0x0000001305347223 */ /* 0x080fe20000000034 */
[----:B------:R-:W-:Y:S01]  /*10ab0*/  FFMA R53, R4, R19, R53 ;  /* 0x0000001304357223 */ /* 0x000fe20000000035 */
[----:B------:R-:W-:Y:S02]  /*10ac0*/  MOV R101, R16 ;  /* 0x0000001000657202 */ /* 0x000fe40000000f00 */
[----:B------:R-:W-:-:S07]  /*10ad0*/  MOV R27, R96 ;  /* 0x00000060001b7202 */ /* 0x000fce0000000f00 */
[----:B------:R-:W-:Y:S05]  /*10ae0*/  WARPSYNC.COLLECTIVE R90, `(.L_x_658) ;  /* 0x000000005a087348 */ /* 0x000fea0003c00000 */
[----:B------:R0:W1:Y:S02]  /*10af0*/  SHFL.IDX P0, R96, R101, R92, R99 ;  /* 0x0000005c65607389 */ /* 0x0000640000000063 */
[----:B01----:R-:W-:Y:S05]  /*10b00*/  ENDCOLLECTIVE ;  /* 0x000000000000791b */ /* 0x003fea0003800000 */
.L_x_658:
[-C--:B------:R-:W-:Y:S01]  /*10b10*/  FFMA R54, R5, R27.reuse, R54 ;  /* 0x0000001b05367223 */ /* 0x080fe20000000036 */
[----:B------:R-:W-:Y:S01]  /*10b20*/  FFMA R55, R4, R27, R55 ;  /* 0x0000001b04377223 */ /* 0x000fe20000000037 */
[----:B------:R-:W-:Y:S02]  /*10b30*/  MOV R101, R18 ;  /* 0x0000001200657202 */ /* 0x000fe40000000f00 */
[----:B------:R-:W-:-:S07]  /*10b40*/  MOV R71, R96 ;  /* 0x0000006000477202 */ /* 0x000fce0000000f00 */
[----:B------:R-:W-:Y:S05]  /*10b50*/  WARPSYNC.COLLECTIVE R90, `(.L_x_659) ;  /* 0x000000005a087348 */ /* 0x000fea0003c00000 */
[----:B------:R0:W1:Y:S02]  /*10b60*/  SHFL.IDX P0, R96, R101, R92, R99 ;  /* 0x0000005c65607389 */ /* 0x0000640000000063 */
[----:B01----:R-:W-:Y:S05]  /*10b70*/  ENDCOLLECTIVE ;  /* 0x000000000000791b */ /* 0x003fea0003800000 */
.L_x_659:
[-C--:B------:R-:W-:Y:S01]  /*10b80*/  FFMA R56, R5, R71.reuse, R56 ;  /* 0x0000004705387223 */ /* 0x080fe20000000038 */
[----:B------:R-:W-:Y:S01]  /*10b90*/  FFMA R57, R4, R71, R57 ;  /* 0x0000004704397223 */ /* 0x000fe20000000039 */
[----:B------:R-:W-:Y:S02]  /*10ba0*/  MOV R101, R13 ;  /* 0x0000000d00657202 */ /* 0x000fe40000000f00 */
[----:B------:R-:W-:-:S07]  /*10bb0*/  MOV R73, R96 ;  /* 0x0000006000497202 */ /* 0x000fce0000000f00 */
[----:B------:R-:W-:Y:S05]  /*10bc0*/  WARPSYNC.COLLECTIVE R90, `(.L_x_660) ;  /* 0x000000005a087348 */ /* 0x000fea0003c00000 */
[----:B------:R0:W1:Y:S02]  /*10bd0*/  SHFL.IDX P0, R96, R101, R92, R99 ;  /* 0x0000005c65607389 */ /* 0x0000640000000063 */
[----:B01----:R-:W-:Y:S05]  /*10be0*/  ENDCOLLECTIVE ;  /* 0x000000000000791b */ /* 0x003fea0003800000 */
.L_x_660:
[-C--:B------:R-:W-:Y:S01]  /*10bf0*/  FFMA R58, R5, R73.reuse, R58 ;  /* 0x00000049053a7223 */ /* 0x080fe2000000003a */
[----:B------:R-:W-:Y:S01]  /*10c00*/  FFMA R59, R4, R73, R59 ;  /* 0x00000049043b7223 */ /* 0x000fe2000000003b */
[----:B------:R-:W-:Y:S02]  /*10c10*/  MOV R101, R82 ;  /* 0x0000005200657202 */ /* 0x000fe40000000f00 */
[----:B------:R-:W-:-:S07]  /*10c20*/  MOV R13, R96 ;  /* 0x00000060000d7202 */ /* 0x000fce0000000f00 */
[----:B------:R-:W-:Y:S05]  /*10c30*/  WARPSYNC.COLLECTIVE R90, `(.L_x_661) ;  /* 0x000000005a087348 */ /* 0x000fea0003c00000 */
[----:B------:R0:W1:Y:S02]  /*10c40*/  SHFL.IDX P0, R96, R101, R92, R99 ;  /* 0x0000005c65607389 */ /* 0x0000640000000063 */
[----:B01----:R-:W-:Y:S05]  /*10c50*/  ENDCOLLECTIVE ;  /* 0x000000000000791b */ /* 0x003fea0003800000 */
.L_x_661:
[-C--:B------:R-:W-:Y:S01]  /*10c60*/  FFMA R60, R5, R13.reuse, R60 ;  /* 0x0000000d053c7223 */ /* 0x080fe2000000003c */
[----:B------:R-:W-:Y:S01]  /*10c70*/  FFMA R61, R4, R13, R61 ;  /* 0x0000000d043d7223 */ /* 0x000fe2000000003d */
[----:B------:R-:W-:Y:S02]  /*10c80*/  MOV R101, R8 ;  /* 0x0000000800657202 */ /* 0x000fe40000000f00 */
[----:B------:R-:W-:-:S07]  /*10c90*/  MOV R83, R96 ;  /* 0x0000006000537202 */ /* 0x000fce0000000f00 */
[----:B------:R-:W-:Y:S05]  /*10ca0*/  WARPSYNC.COLLECTIVE R90, `(.L_x_662) ;  /* 0x000000005a087348 */ /* 0x000fea0003c00000 */
[----:B------:R0:W1:Y:S02]  /*10cb0*/  SHFL.IDX P0, R96, R101, R92, R99 ;  /* 0x0000005c65607389 */ /* 0x0000640000000063 */
[----:B01----:R-:W-:Y:S05]  /*10cc0*/  ENDCOLLECTIVE ;  /* 0x000000000000791b */ /* 0x003fea0003800000 */
.L_x_662:
[-C--:B------:R-:W-:Y:S01]  /*10cd0*/  FFMA R62, R5, R83.reuse, R62 ;  /* 0x00000053053e7223 */ /* 0x080fe2000000003e */
[----:B------:R-:W-:Y:S01]  /*10ce0*/  FFMA R63, R4, R83, R63 ;  /* 0x00000053043f7223 */ /* 0x000fe2000000003f */
[----:B------:R-:W-:Y:S02]  /*10cf0*/  MOV R101, R10 ;  /* 0x0000000a00657202 */ /* 0x000fe40000000f00 */
[----:B------:R-:W-:-:S07]  /*10d00*/  MOV R85, R96 ;  /* 0x0000006000557202 */ /* 0x000fce0000000f00 */
[----:B------:R-:W-:Y:S05]  /*10d10*/  WARPSYNC.COLLECTIVE R90, `(.L_x_663) ;  /* 0x000000005a087348 */ /* 0x000fea0003c00000 */
[----:B------:R0:W1:Y:S02]  /*10d20*/  SHFL.IDX P0, R96, R101, R92, R99 ;  /* 0x0000005c65607389 */ /* 0x0000640000000063 */
[----:B01----:R-:W-:Y:S05]  /*10d30*/  ENDCOLLECTIVE ;  /* 0x000000000000791b */ /* 0x003fea0003800000 */
.L_x_663:
[-C--:B------:R-:W-:Y:S01]  /*10d40*/  FFMA R64, R5, R85.reuse, R64 ;  /* 0x0000005505407223 */ /* 0x080fe20000000040 */
[----:B------:R-:W-:Y:S01]  /*10d50*/  FFMA R65, R4, R85, R65 ;  /* 0x0000005504417223 */ /* 0x000fe20000000041 */
[----:B------:R-:W-:Y:S02]  /*10d60*/  MOV R101, R86 ;  /* 0x0000005600657202 */ /* 0x000fe40000000f00 */
[----:B------:R-:W-:-:S07]  /*10d70*/  MOV R87, R96 ;  /* 0x0000006000577202 */ /* 0x000fce0000000f00 */
[----:B------:R-:W-:Y:S05]  /*10d80*/  WARPSYNC.COLLECTIVE R90, `(.L_x_664) ;  /* 0x000000005a087348 */ /* 0x000fea0003c00000 */
[----:B------:R0:W1:Y:S02]  /*10d90*/  SHFL.IDX P0, R96, R101, R92, R99 ;  /* 0x0000005c65607389 */ /* 0x0000640000000063 */
[----:B01----:R-:W-:Y:S05]  /*10da0*/  ENDCOLLECTIVE ;  /* 0x000000000000791b */ /* 0x003fea0003800000 */
.L_x_664:
[-C--:B------:R-:W-:Y:S01]  /*10db0*/  FFMA R66, R5, R87.reuse, R66 ;  /* 0x0000005705427223 */ /* 0x080fe20000000042 */
[----:B------:R-:W-:Y:S01]  /*10dc0*/  FFMA R67, R4, R87, R67 ;  /* 0x0000005704437223 */ /* 0x000fe20000000043 */
[----:B------:R-:W-:Y:S01]  /*10dd0*/  MOV R86, R96 ;  /* 0x0000006000567202 */ /* 0x000fe20000000f00 */
[----:B------:R-:W-:Y:S06]  /*10de0*/  BRA `(.L_x_665) ;  /* 0xffffff5000c87947 */ /* 0x000fec000383ffff */
.L_x_666:
        /* <DEDUP_REMOVED lines=9> */
.L_x_1425:


//--------------------- .text._Z12_spmm_conv_1PKfPfiiPKiS3_S3_S0_ --------------------------
	.section	.text._Z12_spmm_conv_1PKfPfiiPKiS3_S3_S0_,"ax",@progbits
	.align	128
        .global         _Z12_spmm_conv_1PKfPfiiPKiS3_S3_S0_
        .type           _Z12_spmm_conv_1PKfPfiiPKiS3_S3_S0_,@function
        .size           _Z12_spmm_conv_1PKfPfiiPKiS3_S3_S0_,(.L_x_1426 - _Z12_spmm_conv_1PKfPfiiPKiS3_S3_S0_)
        .other          _Z12_spmm_conv_1PKfPfiiPKiS3_S3_S0_,@"STO_CUDA_ENTRY STV_DEFAULT"
_Z12_spmm_conv_1PKfPfiiPKiS3_S3_S0_:
.text._Z12_spmm_conv_1PKfPfiiPKiS3_S3_S0_:
        /* <DEDUP_REMOVED lines=51> */
.L_x_672:
        /* <DEDUP_REMOVED lines=98> */
.L_x_670:
[----:B------:R-:W-:Y:S05]  /*0950*/  BSYNC.RECONVERGENT B1 ;  /* 0x0000000000017941 */ /* 0x000fea0003800200 */
.L_x_669:
        /* <DEDUP_REMOVED lines=579> */
.L_x_869:
[----:B------:R-:W-:Y:S01]  /*2d90*/  LOP3.LUT R3, R3, 0xfffffff8, RZ, 0xc0, !PT ;  /* 0xfffffff803037812 */ /* 0x000fe200078ec0ff */
[-C--:B------:R-:W-:Y:S01]  /*2da0*/  FFMA R68, R68, R96.reuse, R9 ;  /* 0x0000006044447223 */ /* 0x080fe20000000009 */
[----:B------:R-:W-:Y:S01]  /*2db0*/  IADD3 R28, PT, PT, R28, 0x8, RZ ;  /* 0x000000081c1c7810 */ /* 0x000fe20007ffe0ff */
[----:B------:R-:W-:Y:S01]  /*2dc0*/  FFMA R69, R4, R96, R69 ;  /* 0x0000006004457223 */ /* 0x000fe20000000045 */
[----:B------:R-:W-:-:S04]  /*2dd0*/  IADD3 R3, PT, PT, R70, R3, RZ ;  /* 0x0000000346037210 */ /* 0x000fc80007ffe0ff */
[----:B------:R-:W-:-:S13]  /*2de0*/  ISETP.GE.AND P0, PT, R28, R3, PT ;  /* 0x000000031c00720c */ /* 0x000fda0003f06270 */
[----:B------:R-:W-:Y:S05]  /*2df0*/  @!P0 BRA `(.L_x_672) ;  /* 0xffffffd4004c8947 */ /* 0x000fea000383ffff */
.L_x_668:
[----:B------:R-:W-:Y:S05]  /*2e00*/  BSYNC B0 ;  /* 0x0000000000007941 */ /* 0x000fea0003800000 */
.L_x_667:
        /* <DEDUP_REMOVED lines=104> */
.L_x_674:
[----:B------:R-:W-:Y:S05]  /*3490*/  BSYNC.RECONVERGENT B0 ;  /* 0x0000000000007941 */ /* 0x000fea0003800200 */
.L_x_673:
        /* <DEDUP_REMOVED lines=481> */
.L_x_963:
[-C--:B------:R-:W-:Y:S01]  /*52b0*/  FFMA R68, R5, R96.reuse, R68 ;  /* 0x0000006005447223 */ /* 0x080fe20000000044 */
[----:B------:R-:W-:-:S07]  /*52c0*/  FFMA R69, R4, R96, R69 ;  /* 0x0000006004457223 */ /* 0x000fce0000000045 */
.L_x_676:
[----:B------:R-:W-:Y:S05]  /*52d0*/  BSYNC B0 ;  /* 0x0000000000007941 */ /* 0x000fea0003800000 */
.L_x_675:
        /* <DEDUP_REMOVED lines=149> */
.L_x_1011:
[-C--:B------:R-:W-:Y:S01]  /*5c30*/  FFMA R68, R5, R96.reuse, R68 ;  /* 0x0000006005447223 */ /* 0x080fe20000000044 */
[----:B------:R-:W-:-:S07]  /*5c40*/  FFMA R69, R4, R96, R69 ;  /* 0x0000006004457223 */ /* 0x000fce0000000045 */
.L_x_679:
[----:B------:R-:W-:Y:S05]  /*5c50*/  BSYNC B0 ;  /* 0x0000000000007941 */ /* 0x000fea0003800000 */
.L_x_678:
        /* <DEDUP_REMOVED lines=75> */
.L_x_1036:
[-C--:B------:R-:W-:Y:S01]  /*6110*/  FFMA R68, R5, R86.reuse, R68 ;  /* 0x0000005605447223 */ /* 0x080fe20000000044 */
[----:B------:R-:W-:-:S07]  /*6120*/  FFMA R69, R4, R86, R69 ;  /* 0x0000005604457223 */ /* 0x000fce0000000045 */
.L_x_682:
[----:B------:R-:W-:Y:S05]  /*6130*/  BSYNC B0 ;  /* 0x0000000000007941 */ /* 0x000fea0003800000 */
.L_x_681:
        /* <DEDUP_REMOVED lines=129> */
.L_x_671:
        /* <DEDUP_REMOVED lines=8> */
.L_x_685:
[----:B------:R-:W-:Y:S05]  /*69d0*/  BSYNC B1 ;  /* 0x0000000000017941 */ /* 0x000fea0003800000 */
.L_x_684:
        /* <DEDUP_REMOVED lines=14> */
.L_x_686:
        /* <DEDUP_REMOVED lines=9> */
.L_x_687:
        /* <DEDUP_REMOVED lines=8> */
.L_x_688:
[----:B------:R-:W-:Y:S02]  /*6bd0*/  MOV R92, R19 ;  /* 0x00000013005c7202 */ /* 0x000fe40000000f00 */
[----:B------:R-:W-:-:S07]  /*6be0*/  MOV R83, R96 ;  /* 0x0000006000537202 */ /* 0x000fce0000000f00 */
[----:B------:R-:W-:Y:S05]  /*6bf0*/  WARPSYNC.COLLECTIVE R90, `(.L_x_689) ;  /* 0x000000005a087348 */ /* 0x000fea0003c00000 */
[----:B------:R0:W1:Y:S02]  /*6c00*/  SHFL.IDX P0, R96, R101, R92, R99 ;  /* 0x0000005c65607389 */ /* 0x0000640000000063 */
[----:B01----:R-:W-:Y:S05]  /*6c10*/  ENDCOLLECTIVE ;  /* 0x000000000000791b */ /* 0x003fea0003800000 */
.L_x_689:
[----:B------:R-:W-:Y:S02]  /*6c20*/  MOV R92, R17 ;  /* 0x00000011005c7202 */ /* 0x000fe40000000f00 */
[----:B------:R-:W-:-:S07]  /*6c30*/  MOV R19, R96 ;  /* 0x0000006000137202 */ /* 0x000fce0000000f00 */
[----:B------:R-:W-:Y:S05]  /*6c40*/  WARPSYNC.COLLECTIVE R90, `(.L_x_690) ;  /* 0x000000005a087348 */ /* 0x000fea0003c00000 */
[----:B------:R0:W1:Y:S02]  /*6c50*/  SHFL.IDX P0, R96, R101, R92, R99 ;  /* 0x0000005c65607389 */ /* 0x0000640000000063 */
[----:B01----:R-:W-:Y:S05]  /*6c60*/  ENDCOLLECTIVE ;  /* 0x000000000000791b */ /* 0x003fea0003800000 */
.L_x_690:
[----:B------:R-:W-:Y:S02]  /*6c70*/  MOV R92, R89 ;  /* 0x00000059005c7202 */ /* 0x000fe40000000f00 */
[----:B------:R-:W-:-:S07]  /*6c80*/  MOV R17, R96 ;  /* 0x0000006000117202 */ /* 0x000fce0000000f00 */
[----:B------:R-:W-:Y:S05]  /*6c90*/  WARPSYNC.COLLECTIVE R90, `(.L_x_691) ;  /* 0x000000005a087348 */ /* 0x000fea0003c00000 */
[----:B------:R0:W1:Y:S02]  /*6ca0*/  SHFL.IDX P0, R96, R101, R92, R99 ;  /* 0x0000005c65607389 */ /* 0x0000640000000063 */
[----:B01----:R-:W-:Y:S05]  /*6cb0*/  ENDCOLLECTIVE ;  /* 0x000000000000791b */ /* 0x003fea0003800000 */
.L_x_691:
[----:B------:R-:W-:Y:S02]  /*6cc0*/  MOV R92, R87 ;  /* 0x00000057005c7202 */ /* 0x000fe40000000f00 */
[----:B------:R-:W-:-:S07]  /*6cd0*/  MOV R15, R96 ;  /* 0x00000060000f7202 */ /* 0x000fce0000000f00 */
[----:B------:R-:W-:Y:S05]  /*6ce0*/  WARPSYNC.COLLECTIVE R90, `(.L_x_692) ;  /* 0x000000005a087348 */ /* 0x000fea0003c00000 */
[----:B------:R0:W1:Y:S02]  /*6cf0*/  SHFL.IDX P0, R96, R101, R92, R99 ;  /* 0x0000005c65607389 */ /* 0x0000640000000063 */
[----:B01----:R-:W-:Y:S05]  /*6d00*/  ENDCOLLECTIVE ;  /* 0x000000000000791b */ /* 0x003fea0003800000 */
.L_x_692:
[----:B------:R-:W-:Y:S02]  /*6d10*/  MOV R101, R27 ;  /* 0x0000001b00657202 */ /* 0x000fe40000000f00 */
[----:B------:R-:W-:Y:S02]  /*6d20*/  MOV R92, R11 ;  /* 0x0000000b005c7202 */ /* 0x000fe40000000f00 */
[----:B------:R-:W-:-:S07]  /*6d30*/  MOV R5, R96 ;  /* 0x0000006000057202 */ /* 0x000fce0000000f00 */
[----:B------:R-:W-:Y:S05]  /*6d40*/  WARPSYNC.COLLECTIVE R90, `(.L_x_693) ;  /* 0x000000005a087348 */ /* 0x000fea0003c00000 */
[----:B------:R0:W1:Y:S02]  /*6d50*/  SHFL.IDX P0, R96, R101, R92, R99 ;  /* 0x0000005c65607389 */ /* 0x0000640000000063 */
[----:B01----:R-:W-:Y:S05]  /*6d60*/  ENDCOLLECTIVE ;  /* 0x000000000000791b */ /* 0x003fea0003800000 */
.L_x_693:
[----:B------:R-:W-:Y:S01]  /*6d70*/  MOV R101, R26 ;  /* 0x0000001a00657202 */ /* 0x000fe20000000f00 */
[C---:B------:R-:W-:Y:S01]  /*6d80*/  FFMA R78, R96.reuse, R9, R78 ;  /* 0x00000009604e7223 */ /* 0x040fe2000000004e */
[----:B------:R-:W-:-:S07]  /*6d90*/  FFMA R77, R96, R88, R77 ;  /* 0x00000058604d7223 */ /* 0x000fce000000004d */
[----:B------:R-:W-:Y:S05]  /*6da0*/  WARPSYNC.COLLECTIVE R90, `(.L_x_694) ;  /* 0x000000005a087348 */ /* 0x000fea0003c00000 */
[----:B------:R0:W1:Y:S02]  /*6db0*/  SHFL.IDX P0, R96, R101, R92, R99 ;  /* 0x0000005c65607389 */ /* 0x0000640000000063 */
[----:B01----:R-:W-:Y:S05]  /*6dc0*/  ENDCOLLECTIVE ;  /* 0x000000000000791b */ /* 0x003fea0003800000 */
.L_x_694:
[----:B------:R-:W-:Y:S02]  /*6dd0*/  MOV R101, R25 ;  /* 0x0000001900657202 */ /* 0x000fe40000000f00 */
[----:B------:R-:W-:-:S07]  /*6de0*/  MOV R98, R96 ;  /* 0x0000006000627202 */ /* 0x000fce0000000f00 */
[----:B------:R-:W-:Y:S05]  /*6df0*/  WARPSYNC.COLLECTIVE R90, `(.L_x_695) ;  /* 0x000000005a087348 */ /* 0x000fea0003c00000 */
[----:B------:R0:W1:Y:S02]  /*6e00*/  SHFL.IDX P0, R96, R101, R92, R99 ;  /* 0x0000005c65607389 */ /* 0x0000640000000063 */
[----:B01----:R-:W-:Y:S05]  /*6e10*/  ENDCOLLECTIVE ;  /* 0x000000000000791b */ /* 0x003fea0003800000 */
.L_x_695:
        /* <DEDUP_REMOVED lines=8> */
.L_x_696:
[----:B------:R-:W-:Y:S02]  /*6ea0*/  MOV R101, R23 ;  /* 0x0000001700657202 */ /* 0x000fe40000000f00 */
[----:B------:R-:W-:-:S07]  /*6eb0*/  MOV R103, R96 ;  /* 0x0000006000677202 */ /* 0x000fce0000000f00 */
[----:B------:R-:W-:Y:S05]  /*6ec0*/  WARPSYNC.COLLECTIVE R90, `(.L_x_697) ;  /* 0x000000005a087348 */ /* 0x000fea0003c00000 */
[----:B------:R0:W1:Y:S02]  /*6ed0*/  SHFL.IDX P0, R96, R101, R92, R99 ;  /* 0x0000005c65607389 */ /* 0x0000640000000063 */
[----:B01----:R-:W-:Y:S05]  /*6ee0*/  ENDCOLLECTIVE ;  /* 0x000000000000791b */ /* 0x003fea0003800000 */
.L_x_697:
[-C--:B------:R-:W-:Y:S01]  /*6ef0*/  FFMA R32, R9, R103.reuse, R32 ;  /* 0x0000006709207223 */ /* 0x080fe20000000020 */
[----:B------:R-:W-:Y:S01]  /*6f00*/  FFMA R33, R88, R103, R33 ;  /* 0x0000006758217223 */ /* 0x000fe20000000021 */
[----:B------:R-:W-:Y:S02]  /*6f10*/  MOV R101, R22 ;  /* 0x0000001600657202 */ /* 0x000fe40000000f00 */
[----:B------:R-:W-:-:S07]  /*6f20*/  MOV R105, R96 ;  /* 0x0000006000697202 */ /* 0x000fce0000000f00 */
[----:B------:R-:W-:Y:S05]  /*6f30*/  WARPSYNC.COLLECTIVE R90, `(.L_x_698) ;  /* 0x000000005a087348 */ /* 0x000fea0003c00000 */
[----:B------:R0:W1:Y:S02]  /*6f40*/  SHFL.IDX P0, R96, R101, R92, R99 ;  /* 0x0000005c65607389 */ /* 0x0000640000000063 */
[----:B01----:R-:W-:Y:S05]  /*6f50*/  ENDCOLLECTIVE ;  /* 0x000000000000791b */ /* 0x003fea0003800000 */
.L_x_698:
[-C--:B------:R-:W-:Y:S01]  /*6f60*/  FFMA R34, R9, R105.reuse, R34 ;  /* 0x0000006909227223 */ /* 0x080fe20000000022 */
[----:B------:R-:W-:Y:S01]  /*6f70*/  FFMA R35, R88, R105, R35 ;  /* 0x0000006958237223 */ /* 0x000fe20000000023 */
[----:B------:R-:W-:Y:S02]  /*6f80*/  MOV R101, R21 ;  /* 0x0000001500657202 */ /* 0x000fe40000000f00 */
[----:B------:R-:W-:-:S07]  /*6f90*/  MOV R107, R96 ;  /* 0x00000060006b7202 */ /* 0x000fce0000000f00 */
[----:B------:R-:W-:Y:S05]  /*6fa0*/  WARPSYNC.COLLECTIVE R90, `(.L_x_699) ;  /* 0x000000005a087348 */ /* 0x000fea0003c00000 */
[----:B------:R0:W1:Y:S02]  /*6fb0*/  SHFL.IDX P0, R96, R101, R92, R99 ;  /* 0x0000005c65607389 */ /* 0x0000640000000063 */
[----:B01----:R-:W-:Y:S05]  /*6fc0*/  ENDCOLLECTIVE ;  /* 0x000000000000791b */ /* 0x003fea0003800000 */
.L_x_699:
[-C--:B------:R-:W-:Y:S01]  /*6fd0*/  FFMA R36, R9, R107.reuse, R36 ;  /* 0x0000006b09247223 */ /* 0x080fe20000000024 */
[----:B------:R-:W-:Y:S01]  /*6fe0*/  FFMA R37, R88, R107, R37 ;  /* 0x0000006b58257223 */ /* 0x000fe20000000025 */
[----:B------:R-:W-:Y:S02]  /*6ff0*/  MOV R101, R20 ;  /* 0x0000001400657202 */ /* 0x000fe40000000f00 */
[----:B------:R-:W-:-:S07]  /*7000*/  MOV R109, R96 ;  /* 0x00000060006d7202 */ /* 0x000fce0000000f00 */
[----:B------:R-:W-:Y:S05]  /*7010*/  WARPSYNC.COLLECTIVE R90, `(.L_x_700) ;  /* 0x000000005a087348 */ /* 0x000fea0003c00000 */
[----:B------:R0:W1:Y:S02]  /*7020*/  SHFL.IDX P0, R96, R101, R92, R99 ;  /* 0x0000005c65607389 */ /* 0x0000640000000063 */
[----:B01----:R-:W-:Y:S05]  /*7030*/  ENDCOLLECTIVE ;  /* 0x000000000000791b */ /* 0x003fea0003800000 */
.L_x_700:
[-C--:B------:R-:W-:Y:S01]  /*7040*/  FFMA R38, R9, R109.reuse, R38 ;  /* 0x0000006d09267223 */ /* 0x080fe20000000026 */
[----:B------:R-:W-:Y:S01]  /*7050*/  FFMA R39, R88, R109, R39 ;  /* 0x0000006d58277223 */ /* 0x000fe20000000027 */
[----:B------:R-:W-:Y:S02]  /*7060*/  MOV R101, R0 ;  /* 0x0000000000657202 */ /* 0x000fe40000000f00 */
[----:B------:R-:W-:-:S07]  /*7070*/  MOV R111, R96 ;  /* 0x00000060006f7202 */ /* 0x000fce0000000f00 */
[----:B------:R-:W-:Y:S05]  /*7080*/  WARPSYNC.COLLECTIVE R90, `(.L_x_701) ;  /* 0x000000005a087348 */ /* 0x000fea0003c00000 */
[----:B------:R0:W1:Y:S02]  /*7090*/  SHFL.IDX P0, R96, R101, R92, R99 ;  /* 0x0000005c65607389 */ /* 0x0000640000000063 */
[----:B01----:R-:W-:Y:S05]  /*70a0*/  ENDCOLLECTIVE ;  /* 0x000000000000791b */ /* 0x003fea0003800000 */
.L_x_701:
        /* <DEDUP_REMOVED lines=8> */
.L_x_702:
[----:B------:R-:W-:Y:S02]  /*7130*/  MOV R101, R79 ;  /* 0x0000004f00657202 */ /* 0x000fe40000000f00 */
[----:B------:R-:W-:-:S07]  /*7140*/  MOV R75, R96 ;  /* 0x00000060004b7202 */ /* 0x000fce0000000f00 */
[----:B------:R-:W-:Y:S05]  /*7150*/  WARPSYNC.COLLECTIVE R90, `(.L_x_703) ;  /* 0x000000005a087348 */ /* 0x000fea0003c00000 */
[----:B------:R0:W1:Y:S02]  /*7160*/  SHFL.IDX P0, R96, R101, R92, R99 ;  /* 0x0000005c65607389 */ /* 0x0000640000000063 */
[----:B01----:R-:W-:Y:S05]  /*7170*/  ENDCOLLECTIVE ;  /* 0x000000000000791b */ /* 0x003fea0003800000 */
.L_x_703:
[-C--:B------:R-:W-:Y:S01]  /*7180*/  FFMA R44, R9, R75.reuse, R44 ;  /* 0x0000004b092c7223 */ /* 0x080fe2000000002c */
[----:B------:R-:W-:Y:S01]  /*7190*/  FFMA R45, R88, R75, R45 ;  /* 0x0000004b582d7223 */ /* 0x000fe2000000002d */
[----:B------:R-:W-:Y:S02]  /*71a0*/  MOV R101, R80 ;  /* 0x0000005000657202 */ /* 0x000fe40000000f00 */
[----:B------:R-:W-:-:S07]  /*71b0*/  MOV R103, R96 ;  /* 0x0000006000677202 */ /* 0x000fce0000000f00 */
[----:B------:R-:W-:Y:S05]  /*71c0*/  WARPSYNC.COLLECTIVE R90, `(.L_x_704) ;  /* 0x000000005a087348 */ /* 0x000fea0003c00000 */
[----:B------:R0:W1:Y:S02]  /*71d0*/  SHFL.IDX P0, R96, R101, R92, R99 ;  /* 0x0000005c65607389 */ /* 0x0000640000000063 */
[----:B01----:R-:W-:Y:S05]  /*71e0*/  ENDCOLLECTIVE ;  /* 0x000000000000791b */ /* 0x003fea0003800000 */
.L_x_704:
[-C--:B------:R-:W-:Y:S01]  /*71f0*/  FFMA R46, R9, R103.reuse, R46 ;  /* 0x00000067092e7223 */ /* 0x080fe2000000002e */
[----:B------:R-:W-:Y:S01]  /*7200*/  FFMA R47, R88, R103, R47 ;  /* 0x00000067582f7223 */ /* 0x000fe2000000002f */
[----:B------:R-:W-:Y:S02]  /*7210*/  MOV R101, R81 ;  /* 0x0000005100657202 */ /* 0x000fe40000000f00 */
[----:B------:R-:W-:-:S07]  /*7220*/  MOV R105, R96 ;  /* 0x0000006000697202 */ /* 0x000fce0000000f00 */
[----:B------:R-:W-:Y:S05]  /*7230*/  WARPSYNC.COLLECTIVE R90, `(.L_x_705) ;  /* 0x000000005a087348 */ /* 0x000fea0003c00000 */
[----:B------:R0:W1:Y:S02]  /*7240*/  SHFL.IDX P0, R96, R101, R92, R99 ;  /* 0x0000005c65607389 */ /* 0x0000640000000063 */
[----:B01----:R-:W-:Y:S05]  /*7250*/  ENDCOLLECTIVE ;  /* 0x000000000000791b */ /* 0x003fea0003800000 */
.L_x_705:
[-C--:B------:R-:W-:Y:S01]  /*7260*/  FFMA R48, R9, R105.reuse, R48 ;  /* 0x0000006909307223 */ /* 0x080fe20000000030 */
[----:B------:R-:W-:Y:S01]  /*7270*/  FFMA R49, R88, R105, R49 ;  /* 0x0000006958317223 */ /* 0x000fe20000000031 */
[----:B------:R-:W-:Y:S02]  /*7280*/  MOV R101, R12 ;  /* 0x0000000c00657202 */ /* 0x000fe40000000f00 */
[----:B------:R-:W-:-:S07]  /*7290*/  MOV R107, R96 ;  /* 0x00000060006b7202 */ /* 0x000fce0000000f00 */
[----:B------:R-:W-:Y:S05]  /*72a0*/  WARPSYNC.COLLECTIVE R90, `(.L_x_706) ;  /* 0x000000005a087348 */ /* 0x000fea0003c00000 */
[----:B------:R0:W1:Y:S02]  /*72b0*/  SHFL.IDX P0, R96, R101, R92, R99 ;  /* 0x0000005c65607389 */ /* 0x0000640000000063 */
[----:B01----:R-:W-:Y:S05]  /*72c0*/  ENDCOLLECTIVE ;  /* 0x000000000000791b */ /* 0x003fea0003800000 */
.L_x_706:
[-C--:B------:R-:W-:Y:S01]  /*72d0*/  FFMA R50, R9, R107.reuse, R50 ;  /* 0x0000006b09327223 */ /* 0x080fe20000000032 */
[----:B------:R-:W-:Y:S01]  /*72e0*/  FFMA R51, R88, R107, R51 ;  /* 0x0000006b58337223 */ /* 0x000fe20000000033 */
[----:B------:R-:W-:Y:S02]  /*72f0*/  MOV R101, R14 ;  /* 0x0000000e00657202 */ /* 0x000fe40000000f00 */
[----:B------:R-:W-:-:S07]  /*7300*/  MOV R109, R96 ;  /* 0x00000060006d7202 */ /* 0x000fce0000000f00 */
[----:B------:R-:W-:Y:S05]  /*7310*/  WARPSYNC.COLLECTIVE R90, `(.L_x_707) ;  /* 0x000000005a087348 */ /* 0x000fea0003c00000 */
[----:B------:R0:W1:Y:S02]  /*7320*/  SHFL.IDX P0, R96, R101, R92, R99 ;  /* 0x0000005c65607389 */ /* 0x0000640000000063 */
[----:B01----:R-:W-:Y:S05]  /*7330*/  ENDCOLLECTIVE ;  /* 0x000000000000791b */ /* 0x003fea0003800000 */
.L_x_707:
[-C--:B------:R-:W-:Y:S01]  /*7340*/  FFMA R52, R9, R109.reuse, R52 ;  /* 0x0000006d09347223 */ /* 0x080fe20000000034 */
[----:B------:R-:W-:Y:S01]  /*7350*/  FFMA R53, R88, R109, R53 ;  /* 0x0000006d58357223 */ /* 0x000fe20000000035 */
[----:B------:R-:W-:Y:S02]  /*7360*/  MOV R101, R16 ;  /* 0x0000001000657202 */ /* 0x000fe40000000f00 */
[----:B------:R-:W-:-:S07]  /*7370*/  MOV R111, R96 ;  /* 0x00000060006f7202 */ /* 0x000fce0000000f00 */
[----:B------:R-:W-:Y:S05]  /*7380*/  WARPSYNC.COLLECTIVE R90, `(.L_x_708) ;  /* 0x000000005a087348 */ /* 0x000fea0003c00000 */
[----:B------:R0:W1:Y:S02]  /*7390*/  SHFL.IDX P0, R96, R101, R92, R99 ;  /* 0x0000005c65607389 */ /* 0x0000640000000063 */
[----:B01----:R-:W-:Y:S05]  /*73a0*/  ENDCOLLECTIVE ;  /* 0x000000000000791b */ /* 0x003fea0003800000 */
.L_x_708:
        /* <DEDUP_REMOVED lines=8> */
.L_x_709:
[----:B------:R-:W-:Y:S02]  /*7430*/  MOV R101, R13 ;  /* 0x0000000d00657202 */ /* 0x000fe40000000f00 */
[----:B------:R-:W-:-:S07]  /*7440*/  MOV R75, R96 ;  /* 0x00000060004b7202 */ /* 0x000fce0000000f00 */
[----:B------:R-:W-:Y:S05]  /*7450*/  WARPSYNC.COLLECTIVE R90, `(.L_x_710) ;  /* 0x000000005a087348 */ /* 0x000fea0003c00000 */
[----:B------:R0:W1:Y:S02]  /*7460*/  SHFL.IDX P0, R96, R101, R92, R99 ;  /* 0x0000005c65607389 */ /* 0x0000640000000063 */
[----:B01----:R-:W-:Y:S05]  /*7470*/  ENDCOLLECTIVE ;  /* 0x000000000000791b */ /* 0x003fea0003800000 */
.L_x_710:
[-C--:B------:R-:W-:Y:S01]  /*7480*/  FFMA R58, R9, R75.reuse, R58 ;  /* 0x0000004b093a7223 */ /* 0x080fe2000000003a */
[----:B------:R-:W-:Y:S01]  /*7490*/  FFMA R59, R88, R75, R59 ;  /* 0x0000004b583b7223 */ /* 0x000fe2000000003b */
[----:B------:R-:W-:Y:S02]  /*74a0*/  MOV R101, R82 ;  /* 0x0000005200657202 */ /* 0x000fe40000000f00 */
[----:B------:R-:W-:-:S07]  /*74b0*/  MOV R103, R96 ;  /* 0x0000006000677202 */ /* 0x000fce0000000f00 */
[----:B------:R-:W-:Y:S05]  /*74c0*/  WARPSYNC.COLLECTIVE R90, `(.L_x_711) ;  /* 0x000000005a087348 */ /* 0x000fea0003c00000 */
[----:B------:R0:W1:Y:S02]  /*74d0*/  SHFL.IDX P0, R96, R101, R92, R99 ;  /* 0x0000005c65607389 */ /* 0x0000640000000063 */
[----:B01----:R-:W-:Y:S05]  /*74e0*/  ENDCOLLECTIVE ;  /* 0x000000000000791b */ /* 0x003fea0003800000 */
.L_x_711:
[-C--:B------:R-:W-:Y:S01]  /*74f0*/  FFMA R60, R9, R103.reuse, R60 ;  /* 0x00000067093c7223 */ /* 0x080fe2000000003c */
[----:B------:R-:W-:Y:S01]  /*7500*/  FFMA R61, R88, R103, R61 ;  /* 0x00000067583d7223 */ /* 0x000fe2000000003d */
[----:B------:R-:W-:Y:S02]  /*7510*/  MOV R101, R8 ;  /* 0x0000000800657202 */ /* 0x000fe40000000f00 */
[----:B------:R-:W-:-:S07]  /*7520*/  MOV R105, R96 ;  /* 0x0000006000697202 */ /* 0x000fce0000000f00 */
[----:B------:R-:W-:Y:S05]  /*7530*/  WARPSYNC.COLLECTIVE R90, `(.L_x_712) ;  /* 0x000000005a087348 */ /* 0x000fea0003c00000 */
[----:B------:R0:W1:Y:S02]  /*7540*/  SHFL.IDX P0, R96, R101, R92, R99 ;  /* 0x0000005c65607389 */ /* 0x0000640000000063 */
[----:B01----:R-:W-:Y:S05]  /*7550*/  ENDCOLLECTIVE ;  /* 0x000000000000791b */ /* 0x003fea0003800000 */
.L_x_712:
[-C--:B------:R-:W-:Y:S01]  /*7560*/  FFMA R62, R9, R105.reuse, R62 ;  /* 0x00000069093e7223 */ /* 0x080fe2000000003e */
[----:B------:R-:W-:Y:S01]  /*7570*/  FFMA R63, R88, R105, R63 ;  /* 0x00000069583f7223 */ /* 0x000fe2000000003f */
[----:B------:R-:W-:Y:S02]  /*7580*/  MOV R101, R10 ;  /* 0x0000000a00657202 */ /* 0x000fe40000000f00 */
[----:B------:R-:W-:-:S07]  /*7590*/  MOV R107, R96 ;  /* 0x00000060006b7202 */ /* 0x000fce0000000f00 */
[----:B------:R-:W-:Y:S05]  /*75a0*/  WARPSYNC.COLLECTIVE R90, `(.L_x_713) ;  /* 0x000000005a087348 */ /* 0x000fea0003c00000 */
[----:B------:R0:W1:Y:S02]  /*75b0*/  SHFL.IDX P0, R96, R101, R92, R99 ;  /* 0x0000005c65607389 */ /* 0x0000640000000063 */
[----:B01----:R-:W-:Y:S05]  /*75c0*/  ENDCOLLECTIVE ;  /* 0x000000000000791b */ /* 0x003fea0003800000 */
.L_x_713:
[-C--:B------:R-:W-:Y:S01]  /*75d0*/  FFMA R64, R9, R107.reuse, R64 ;  /* 0x0000006b09407223 */ /* 0x080fe20000000040 */
[----:B------:R-:W-:Y:S01]  /*75e0*/  FFMA R65, R88, R107, R65 ;  /* 0x0000006b58417223 */ /* 0x000fe20000000041 */
[----:B------:R-:W-:Y:S02]  /*75f0*/  MOV R101, R86 ;  /* 0x0000005600657202 */ /* 0x000fe40000000f00 */
[----:B------:R-:W-:-:S07]  /*7600*/  MOV R109, R96 ;  /* 0x00000060006d7202 */ /* 0x000fce0000000f00 */
[----:B------:R-:W-:Y:S05]  /*7610*/  WARPSYNC.COLLECTIVE R90, `(.L_x_714) ;  /* 0x000000005a087348 */ /* 0x000fea0003c00000 */
[----:B------:R0:W1:Y:S02]  /*7620*/  SHFL.IDX P0, R96, R101, R92, R99 ;  /* 0x0000005c65607389 */ /* 0x0000640000000063 */
[----:B01----:R-:W-:Y:S05]  /*7630*/  ENDCOLLECTIVE ;  /* 0x000000000000791b */ /* 0x003fea0003800000 */
.L_x_714:
        /* <DEDUP_REMOVED lines=8> */
.L_x_715:
[-C--:B------:R-:W-:Y:S01]  /*76c0*/  FFMA R68, R9, R111.reuse, R68 ;  /* 0x0000006f09447223 */ /* 0x080fe20000000044 */
[----:B------:R-:W-:Y:S01]  /*76d0*/  FFMA R69, R88, R111, R69 ;  /* 0x0000006f58457223 */ /* 0x000fe20000000045 */
[----:B------:R-:W-:Y:S02]  /*76e0*/  MOV R101, R26 ;  /* 0x0000001a00657202 */ /* 0x000fe40000000f00 */
[----:B------:R-:W-:-:S07]  /*76f0*/  MOV R113, R96 ;  /* 0x0000006000717202 */ /* 0x000fce0000000f00 */
[----:B------:R-:W-:Y:S05]  /*7700*/  WARPSYNC.COLLECTIVE R90, `(.L_x_716) ;  /* 0x000000005a087348 */ /* 0x000fea0003c00000 */
[----:B------:R0:W1:Y:S02]  /*7710*/  SHFL.IDX P0, R96, R101, R92, R99 ;  /* 0x0000005c65607389 */ /* 0x0000640000000063 */
[----:B01----:R-:W-:Y:S05]  /*7720*/  ENDCOLLECTIVE ;  /* 0x000000000000791b */ /* 0x003fea0003800000 */
.L_x_716:
[----:B------:R-:W-:Y:S01]  /*7730*/  MOV R101, R25 ;  /* 0x0000001900657202 */ /* 0x000fe20000000f00 */
[-C--:B------:R-:W-:Y:S01]  /*7740*/  FFMA R4, R97, R96.reuse, R4 ;  /* 0x0000006061047223 */ /* 0x080fe20000000004 */
[----:B------:R-:W-:-:S07]  /*7750*/  FFMA R29, R94, R96, R29 ;  /* 0x000000605e1d7223 */ /* 0x000fce000000001d */
[----:B------:R-:W-:Y:S05]  /*7760*/  WARPSYNC.COLLECTIVE R90, `(.L_x_717) ;  /* 0x000000005a087348 */ /* 0x000fea0003c00000 */
[----:B------:R0:W1:Y:S02]  /*7770*/  SHFL.IDX P0, R96, R101, R92, R99 ;  /* 0x0000005c65607389 */ /* 0x0000640000000063 */
[----:B01----:R-:W-:Y:S05]  /*7780*/  ENDCOLLECTIVE ;  /* 0x000000000000791b */ /* 0x003fea0003800000 */
.L_x_717:
[----:B------:R-:W-:Y:S02]  /*7790*/  MOV R101, R24 ;  /* 0x0000001800657202 */ /* 0x000fe40000000f00 */
[----:B------:R-:W-:-:S07]  /*77a0*/  MOV R7, R96 ;  /* 0x0000006000077202 */ /* 0x000fce0000000f00 */
[----:B------:R-:W-:Y:S05]  /*77b0*/  WARPSYNC.COLLECTIVE R90, `(.L_x_718) ;  /* 0x000000005a087348 */ /* 0x000fea0003c00000 */
[----:B------:R0:W1:Y:S02]  /*77c0*/  SHFL.IDX P0, R96, R101, R92, R99 ;  /* 0x0000005c65607389 */ /* 0x0000640000000063 */
[----:B01----:R-:W-:Y:S05]  /*77d0*/  ENDCOLLECTIVE ;  /* 0x000000000000791b */ /* 0x003fea0003800000 */
.L_x_718:
[----:B------:R-:W-:Y:S02]  /*77e0*/  MOV R101, R23 ;  /* 0x0000001700657202 */ /* 0x000fe40000000f00 */
[----:B------:R-:W-:-:S07]  /*77f0*/  MOV R9, R96 ;  /* 0x0000006000097202 */ /* 0x000fce0000000f00 */
[----:B------:R-:W-:Y:S05]  /*7800*/  WARPSYNC.COLLECTIVE R90, `(.L_x_719) ;  /* 0x000000005a087348 */ /* 0x000fea0003c00000 */
[----:B------:R0:W1:Y:S02]  /*7810*/  SHFL.IDX P0, R96, R101, R92, R99 ;  /* 0x0000005c65607389 */ /* 0x0000640000000063 */
[----:B01----:R-:W-:Y:S05]  /*7820*/  ENDCOLLECTIVE ;  /* 0x000000000000791b */ /* 0x003fea0003800000 */
.L_x_719:
[----:B------:R-:W-:Y:S02]  /*7830*/  MOV R101, R22 ;  /* 0x0000001600657202 */ /* 0x000fe40000000f00 */
[----:B------:R-:W-:-:S07]  /*7840*/  MOV R75, R96 ;  /* 0x00000060004b7202 */ /* 0x000fce0000000f00 */
[----:B------:R-:W-:Y:S05]  /*7850*/  WARPSYNC.COLLECTIVE R90, `(.L_x_720) ;  /* 0x000000005a087348 */ /* 0x000fea0003c00000 */
[----:B------:R0:W1:Y:S02]  /*7860*/  SHFL.IDX P0, R96, R101, R92, R99 ;  /* 0x0000005c65607389 */ /* 0x0000640000000063 */
[----:B01----:R-:W-:Y:S05]  /*7870*/  ENDCOLLECTIVE ;  /* 0x000000000000791b */ /* 0x003fea0003800000 */
.L_x_720:
[----:B------:R-:W-:Y:S02]  /*7880*/  MOV R101, R21 ;  /* 0x0000001500657202 */ /* 0x000fe40000000f00 */
[----:B------:R-:W-:-:S07]  /*7890*/  MOV R103, R96 ;  /* 0x0000006000677202 */ /* 0x000fce0000000f00 */
[----:B------:R-:W-:Y:S05]  /*78a0*/  WARPSYNC.COLLECTIVE R90, `(.L_x_721) ;  /* 0x000000005a087348 */ /* 0x000fea0003c00000 */
[----:B------:R0:W1:Y:S02]  /*78b0*/  SHFL.IDX P0, R96, R101, R92, R99 ;  /* 0x0000005c65607389 */ /* 0x0000640000000063 */
[----:B01----:R-:W-:Y:S05]  /*78c0*/  ENDCOLLECTIVE ;  /* 0x000000000000791b */ /* 0x003fea0003800000 */
.L_x_721:
[----:B------:R-:W-:Y:S02]  /*78d0*/  MOV R101, R20 ;  /* 0x0000001400657202 */ /* 0x000fe40000000f00 */
[----:B------:R-:W-:-:S07]  /*78e0*/  MOV R105, R96 ;  /* 0x0000006000697202 */ /* 0x000fce0000000f00 */
[----:B------:R-:W-:Y:S05]  /*78f0*/  WARPSYNC.COLLECTIVE R90, `(.L_x_722) ;  /* 0x000000005a087348 */ /* 0x000fea0003c00000 */
[----:B------:R0:W1:Y:S02]  /*7900*/  SHFL.IDX P0, R96, R101, R92, R99 ;  /* 0x0000005c65607389 */ /* 0x0000640000000063 */
[----:B01----:R-:W-:Y:S05]  /*7910*/  ENDCOLLECTIVE ;  /* 0x000000000000791b */ /* 0x003fea0003800000 */
.L_x_722:
[----:B------:R-:W-:Y:S02]  /*7920*/  MOV R101, R0 ;  /* 0x0000000000657202 */ /* 0x000fe40000000f00 */
[----:B------:R-:W-:-:S07]  /*7930*/  MOV R107, R96 ;  /* 0x00000060006b7202 */ /* 0x000fce0000000f00 */
[----:B------:R-:W-:Y:S05]  /*7940*/  WARPSYNC.COLLECTIVE R90, `(.L_x_723) ;  /* 0x000000005a087348 */ /* 0x000fea0003c00000 */
[----:B------:R0:W1:Y:S02]  /*7950*/  SHFL.IDX P0, R96, R101, R92, R99 ;  /* 0x0000005c65607389 */ /* 0x0000640000000063 */
[----:B01----:R-:W-:Y:S05]  /*7960*/  ENDCOLLECTIVE ;  /* 0x000000000000791b */ /* 0x003fea0003800000 */
.L_x_723:
[----:B------:R-:W-:Y:S02]  /*7970*/  MOV R101, R76 ;  /* 0x0000004c00657202 */ /* 0x000fe40000000f00 */
[----:B------:R-:W-:-:S07]  /*7980*/  MOV R109, R96 ;  /* 0x00000060006d7202 */ /* 0x000fce0000000f00 */
[----:B------:R-:W-:Y:S05]  /*7990*/  WARPSYNC.COLLECTIVE R90, `(.L_x_724) ;  /* 0x000000005a087348 */ /* 0x000fea0003c00000 */
[----:B------:R0:W1:Y:S02]  /*79a0*/  SHFL.IDX P0, R96, R101, R92, R99 ;  /* 0x0000005c65607389 */ /* 0x0000640000000063 */
[----:B01----:R-:W-:Y:S05]  /*79b0*/  ENDCOLLECTIVE ;  /* 0x000000000000791b */ /* 0x003fea0003800000 */
.L_x_724:
[----:B------:R-:W-:Y:S02]  /*79c0*/  MOV R101, R79 ;  /* 0x0000004f00657202 */ /* 0x000fe40000000f00 */
[----:B------:R-:W-:-:S07]  /*79d0*/  MOV R111, R96 ;  /* 0x00000060006f7202 */ /* 0x000fce0000000f00 */
[----:B------:R-:W-:Y:S05]  /*79e0*/  WARPSYNC.COLLECTIVE R90, `(.L_x_725) ;  /* 0x000000005a087348 */ /* 0x000fea0003c00000 */
[----:B------:R0:W1:Y:S02]  /*79f0*/  SHFL.IDX P0, R96, R101, R92, R99 ;  /* 0x0000005c65607389 */ /* 0x0000640000000063 */
[----:B01----:R-:W-:Y:S05]  /*7a00*/  ENDCOLLECTIVE ;  /* 0x000000000000791b */ /* 0x003fea0003800000 */
.L_x_725:
[C---:B------:R-:W-:Y:S01]  /*7a10*/  FFMA R78, R113.reuse, R97, R78 ;  /* 0x00000061714e7223 */ /* 0x040fe2000000004e */
[----:B------:R-:W-:Y:S01]  /*7a20*/  FFMA R77, R113, R94, R77 ;  /* 0x0000005e714d7223 */ /* 0x000fe2000000004d */
[----:B------:R-:W-:Y:S02]  /*7a30*/  MOV R101, R80 ;  /* 0x0000005000657202 */ /* 0x000fe40000000f00 */
[----:B------:R-:W-:-:S07]  /*7a40*/  MOV R113, R96 ;  /* 0x0000006000717202 */ /* 0x000fce0000000f00 */
[----:B------:R-:W-:Y:S05]  /*7a50*/  WARPSYNC.COLLECTIVE R90, `(.L_x_726) ;  /* 0x000000005a087348 */ /* 0x000fea0003c00000 */
[----:B------:R0:W1:Y:S02]  /*7a60*/  SHFL.IDX P0, R96, R101, R92, R99 ;  /* 0x0000005c65607389 */ /* 0x0000640000000063 */
[----:B01----:R-:W-:Y:S05]  /*7a70*/  ENDCOLLECTIVE ;  /* 0x000000000000791b */ /* 0x003fea0003800000 */
.L_x_726:
[----:B------:R-:W-:Y:S02]  /*7a80*/  MOV R101, R81 ;  /* 0x0000005100657202 */ /* 0x000fe40000000f00 */
[----:B------:R-:W-:-:S07]  /*7a90*/  MOV R6, R96 ;  /* 0x0000006000067202 */ /* 0x000fce0000000f00 */
[----:B------:R-:W-:Y:S05]  /*7aa0*/  WARPSYNC.COLLECTIVE R90, `(.L_x_727) ;  /* 0x000000005a087348 */ /* 0x000fea0003c00000 */
[----:B------:R0:W1:Y:S02]  /*7ab0*/  SHFL.IDX P0, R96, R101, R92, R99 ;  /* 0x0000005c65607389 */ /* 0x0000640000000063 */
[----:B01----:R-:W-:Y:S05]  /*7ac0*/  ENDCOLLECTIVE ;  /* 0x000000000000791b */ /* 0x003fea0003800000 */
.L_x_727:
[-C--:B------:R-:W-:Y:S01]  /*7ad0*/  FFMA R30, R97, R7.reuse, R30 ;  /* 0x00000007611e7223 */ /* 0x080fe2000000001e */
[----:B------:R-:W-:Y:S01]  /*7ae0*/  FFMA R31, R94, R7, R31 ;  /* 0x000000075e1f7223 */ /* 0x000fe2000000001f */
[----:B------:R-:W-:Y:S02]  /*7af0*/  MOV R101, R12 ;  /* 0x0000000c00657202 */ /* 0x000fe40000000f00 */
[----:B------:R-:W-:-:S07]  /*7b00*/  MOV R7, R96 ;  /* 0x0000006000077202 */ /* 0x000fce0000000f00 */
[----:B------:R-:W-:Y:S05]  /*7b10*/  WARPSYNC.COLLECTIVE R90, `(.L_x_728) ;  /* 0x000000005a087348 */ /* 0x000fea0003c00000 */
[----:B------:R0:W1:Y:S02]  /*7b20*/  SHFL.IDX P0, R96, R101, R92, R99 ;  /* 0x0000005c65607389 */ /* 0x0000640000000063 */
[----:B01----:R-:W-:Y:S05]  /*7b30*/  ENDCOLLECTIVE ;  /* 0x000000000000791b */ /* 0x003fea0003800000 */
.L_x_728:
        /* <DEDUP_REMOVED lines=16> */
.L_x_729:
[-C--:B------:R-:W-:Y:S01]  /*7c40*/  FFMA R34, R97, R75.reuse, R34 ;  /* 0x0000004b61227223 */ /* 0x080fe20000000022 */
[----:B------:R-:W-:Y:S01]  /*7c50*/  FFMA R35, R94, R75, R35 ;  /* 0x0000004b5e237223 */ /* 0x000fe20000000023 */
[----:B------:R-:W-:Y:S02]  /*7c60*/  MOV R101, R16 ;  /* 0x0000001000657202 */ /* 0x000fe40000000f00 */
[----:B------:R-:W-:-:S07]  /*7c70*/  MOV R75, R96 ;  /* 0x00000060004b7202 */ /* 0x000fce0000000f00 */
[----:B------:R-:W-:Y:S05]  /*7c80*/  WARPSYNC.COLLECTIVE R90, `(.L_x_730) ;  /* 0x000000005a087348 */ /* 0x000fea0003c00000 */
[----:B------:R0:W1:Y:S02]  /*7c90*/  SHFL.IDX P0, R96, R101, R92, R99 ;  /* 0x0000005c65607389 */ /* 0x0000640000000063 */
[----:B01----:R-:W-:Y:S05]  /*7ca0*/  ENDCOLLECTIVE ;  /* 0x000000000000791b */ /* 0x003fea0003800000 */
.L_x_730:
[----:B------:R-:W-:Y:S02]  /*7cb0*/  MOV R101, R18 ;  /* 0x0000001200657202 */ /* 0x000fe40000000f00 */
[----:B------:R-:W-:-:S07]  /*7cc0*/  MOV R98, R96 ;  /* 0x0000006000627202 */ /* 0x000fce0000000f00 */
[----:B------:R-:W-:Y:S05]  /*7cd0*/  WARPSYNC.COLLECTIVE R90, `(.L_x_731) ;  /* 0x000000005a087348 */ /* 0x000fea0003c00000 */
[----:B------:R0:W1:Y:S02]  /*7ce0*/  SHFL.IDX P0, R96, R101, R92, R99 ;  /* 0x0000005c65607389 */ /* 0x0000640000000063 */
[----:B01----:R-:W-:Y:S05]  /*7cf0*/  ENDCOLLECTIVE ;  /* 0x000000000000791b */ /* 0x003fea0003800000 */
.L_x_731:
[----:B------:R-:W-:Y:S02]  /*7d00*/  MOV R101, R13 ;  /* 0x0000000d00657202 */ /* 0x000fe40000000f00 */
[----:B------:R-:W-:-:S07]  /*7d10*/  MOV R100, R96 ;  /* 0x0000006000647202 */ /* 0x000fce0000000f00 */
[----:B------:R-:W-:Y:S05]  /*7d20*/  WARPSYNC.COLLECTIVE R90, `(.L_x_732) ;  /* 0x000000005a087348 */ /* 0x000fea0003c00000 */
[----:B------:R0:W1:Y:S02]  /*7d30*/  SHFL.IDX P0, R96, R101, R92, R99 ;  /* 0x0000005c65607389 */ /* 0x0000640000000063 */
[----:B01----:R-:W-:Y:S05]  /*7d40*/  ENDCOLLECTIVE ;  /* 0x000000000000791b */ /* 0x003fea0003800000 */
.L_x_732:
[----:B------:R-:W-:Y:S02]  /*7d50*/  MOV R101, R82 ;  /* 0x0000005200657202 */ /* 0x000fe40000000f00 */
[----:B------:R-:W-:-:S07]  /*7d60*/  MOV R102, R96 ;  /* 0x0000006000667202 */ /* 0x000fce0000000f00 */
[----:B------:R-:W-:Y:S05]  /*7d70*/  WARPSYNC.COLLECTIVE R90, `(.L_x_733) ;  /* 0x000000005a087348 */ /* 0x000fea0003c00000 */
[----:B------:R0:W1:Y:S02]  /*7d80*/  SHFL.IDX P0, R96, R101, R92, R99 ;  /* 0x0000005c65607389 */ /* 0x0000640000000063 */
[----:B01----:R-:W-:Y:S05]  /*7d90*/  ENDCOLLECTIVE ;  /* 0x000000000000791b */ /* 0x003fea0003800000 */
.L_x_733:
[-C--:B------:R-:W-:Y:S01]  /*7da0*/  FFMA R36, R97, R103.reuse, R36 ;  /* 0x0000006761247223 */ /* 0x080fe20000000024 */
[----:B------:R-:W-:Y:S01]  /*7db0*/  FFMA R37, R94, R103, R37 ;  /* 0x000000675e257223 */ /* 0x000fe20000000025 */
[----:B------:R-:W-:Y:S02]  /*7dc0*/  MOV R101, R8 ;  /* 0x0000000800657202 */ /* 0x000fe40000000f00 */
[----:B------:R-:W-:-:S07]  /*7dd0*/  MOV R103, R96 ;  /* 0x0000006000677202 */ /* 0x000fce0000000f00 */
[----:B------:R-:W-:Y:S05]  /*7de0*/  WARPSYNC.COLLECTIVE R90, `(.L_x_734) ;  /* 0x000000005a087348 */ /* 0x000fea0003c00000 */
[----:B------:R0:W1:Y:S02]  /*7df0*/  SHFL.IDX P0, R96, R101, R92, R99 ;  /* 0x0000005c65607389 */ /* 0x0000640000000063 */
[----:B01----:R-:W-:Y:S05]  /*7e00*/  ENDCOLLECTIVE ;  /* 0x000000000000791b */ /* 0x003fea0003800000 */
.L_x_734:
[----:B------:R-:W-:Y:S02]  /*7e10*/  MOV R101, R10 ;  /* 0x0000000a00657202 */ /* 0x000fe40000000f00 */
[----:B------:R-:W-:-:S07]  /*7e20*/  MOV R104, R96 ;  /* 0x0000006000687202 */ /* 0x000fce0000000f00 */
[----:B------:R-:W-:Y:S05]  /*7e30*/  WARPSYNC.COLLECTIVE R90, `(.L_x_735) ;  /* 0x000000005a087348 */ /* 0x000fea0003c00000 */
[----:B------:R0:W1:Y:S02]  /*7e40*/  SHFL.IDX P0, R96, R101, R92, R99 ;  /* 0x0000005c65607389 */ /* 0x0000640000000063 */
[----:B01----:R-:W-:Y:S05]  /*7e50*/  ENDCOLLECTIVE ;  /* 0x000000000000791b */ /* 0x003fea0003800000 */
.L_x_735:
[-C--:B------:R-:W-:Y:S01]  /*7e60*/  FFMA R38, R97, R105.reuse, R38 ;  /* 0x0000006961267223 */ /* 0x080fe20000000026 */
[----:B------:R-:W-:Y:S01]  /*7e70*/  FFMA R39, R94, R105, R39 ;  /* 0x000000695e277223 */ /* 0x000fe20000000027 */
[----:B------:R-:W-:Y:S02]  /*7e80*/  MOV R101, R86 ;  /* 0x0000005600657202 */ /* 0x000fe40000000f00 */
[----:B------:R-:W-:-:S07]  /*7e90*/  MOV R105, R96 ;  /* 0x0000006000697202 */ /* 0x000fce0000000f00 */
[----:B------:R-:W-:Y:S05]  /*7ea0*/  WARPSYNC.COLLECTIVE R90, `(.L_x_736) ;  /* 0x000000005a087348 */ /* 0x000fea0003c00000 */
[----:B------:R0:W1:Y:S02]  /*7eb0*/  SHFL.IDX P0, R96, R101, R92, R99 ;  /* 0x0000005c65607389 */ /* 0x0000640000000063 */
[----:B01----:R-:W-:Y:S05]  /*7ec0*/  ENDCOLLECTIVE ;  /* 0x000000000000791b */ /* 0x003fea0003800000 */
.L_x_736:
[----:B------:R-:W-:Y:S02]  /*7ed0*/  MOV R101, R27 ;  /* 0x0000001b00657202 */ /* 0x000fe40000000f00 */
[----:B------:R-:W-:Y:S01]  /*7ee0*/  MOV R92, R93 ;  /* 0x0000005d005c7202 */ /* 0x000fe20000000f00 */
[-C--:B------:R-:W-:Y:S01]  /*7ef0*/  FFMA R68, R97, R96.reuse, R68 ;  /* 0x0000006061447223 */ /* 0x080fe20000000044 */
[----:B------:R-:W-:-:S07]  /*7f00*/  FFMA R69, R94, R96, R69 ;  /* 0x000000605e457223 */ /* 0x000fce0000000045 */
[----:B------:R-:W-:Y:S05]  /*7f10*/  WARPSYNC.COLLECTIVE R90, `(.L_x_737) ;  /* 0x000000005a087348 */ /* 0x000fea0003c00000 */
[----:B------:R0:W1:Y:S02]  /*7f20*/  SHFL.IDX P0, R96, R101, R92, R99 ;  /* 0x0000005c65607389 */ /* 0x0000640000000063 */
[----:B01----:R-:W-:Y:S05]  /*7f30*/  ENDCOLLECTIVE ;  /* 0x000000000000791b */ /* 0x003fea0003800000 */
.L_x_737:
[----:B------:R-:W-:Y:S02]  /*7f40*/  MOV R101, R26 ;  /* 0x0000001a00657202 */ /* 0x000fe40000000f00 */
[----:B------:R-:W-:-:S07]  /*7f50*/  MOV R85, R96 ;  /* 0x0000006000557202 */ /* 0x000fce0000000f00 */
[----:B------:R-:W-:Y:S05]  /*7f60*/  WARPSYNC.COLLECTIVE R90, `(.L_x_738) ;  /* 0x000000005a087348 */ /* 0x000fea0003c00000 */
[----:B------:R0:W1:Y:S02]  /*7f70*/  SHFL.IDX P0, R96, R101, R92, R99 ;  /* 0x0000005c65607389 */ /* 0x0000640000000063 */
[----:B01----:R-:W-:Y:S05]  /*7f80*/  ENDCOLLECTIVE ;  /* 0x000000000000791b */ /* 0x003fea0003800000 */
.L_x_738:
[-C--:B------:R-:W-:Y:S01]  /*7f90*/  FFMA R54, R97, R75.reuse, R54 ;  /* 0x0000004b61367223 */ /* 0x080fe20000000036 */
[----:B------:R-:W-:Y:S01]  /*7fa0*/  FFMA R55, R94, R75, R55 ;  /* 0x0000004b5e377223 */ /* 0x000fe20000000037 */
[----:B------:R-:W-:Y:S02]  /*7fb0*/  MOV R101, R25 ;  /* 0x0000001900657202 */ /* 0x000fe40000000f00 */
[----:B------:R-:W-:-:S07]  /*7fc0*/  MOV R75, R96 ;  /* 0x00000060004b7202 */ /* 0x000fce0000000f00 */
[----:B------:R-:W-:Y:S05]  /*7fd0*/  WARPSYNC.COLLECTIVE R90, `(.L_x_739) ;  /* 0x000000005a087348 */ /* 0x000fea0003c00000 */
[----:B------:R0:W1:Y:S02]  /*7fe0*/  SHFL.IDX P0, R96, R101, R92, R99 ;  /* 0x0000005c65607389 */ /* 0x0000640000000063 */
[----:B01----:R-:W-:Y:S05]  /*7ff0*/  ENDCOLLECTIVE ;  /* 0x000000000000791b */ /* 0x003fea0003800000 */
.L_x_739:
[----:B------:R-:W-:Y:S01]  /*8000*/  MOV R101, R24 ;  /* 0x0000001800657202 */ /* 0x000fe20000000f00 */
[-C--:B------:R-:W-:Y:S01]  /*8010*/  FFMA R31, R88, R96.reuse, R31 ;  /* 0x00000060581f7223 */ /* 0x080fe2000000001f */
[----:B------:R-:W-:-:S07]  /*8020*/  FFMA R30, R9, R96, R30 ;  /* 0x00000060091e7223 */ /* 0x000fce000000001e */
[----:B------:R-:W-:Y:S05]  /*8030*/  WARPSYNC.COLLECTIVE R90, `(.L_x_740) ;  /* 0x000000005a087348 */ /* 0x000fea0003c00000 */
[----:B------:R0:W1:Y:S02]  /*8040*/  SHFL.IDX P0, R96, R101, R92, R99 ;  /* 0x0000005c65607389 */ /* 0x0000640000000063 */
[----:B01----:R-:W-:Y:S05]  /*8050*/  ENDCOLLECTIVE ;  /* 0x000000000000791b */ /* 0x003fea0003800000 */
.L_x_740:
[----:B------:R-:W-:Y:S02]  /*8060*/  MOV R101, R23 ;  /* 0x0000001700657202 */ /* 0x000fe40000000f00 */
[----:B------:R-:W-:-:S07]  /*8070*/  MOV R7, R96 ;  /* 0x0000006000077202 */ /* 0x000fce0000000f00 */
[----:B------:R-:W-:Y:S05]  /*8080*/  WARPSYNC.COLLECTIVE R90, `(.L_x_741) ;  /* 0x000000005a087348 */ /* 0x000fea0003c00000 */
[----:B------:R0:W1:Y:S02]  /*8090*/  SHFL.IDX P0, R96, R101, R92, R99 ;  /* 0x0000005c65607389 */ /* 0x0000640000000063 */
[----:B01----:R-:W-:Y:S05]  /*80a0*/  ENDCOLLECTIVE ;  /* 0x000000000000791b */ /* 0x003fea0003800000 */
.L_x_741:
[C---:B------:R-:W-:Y:S01]  /*80b0*/  FFMA R78, R85.reuse, R9, R78 ;  /* 0x00000009554e7223 */ /* 0x040fe2000000004e */
[----:B------:R-:W-:Y:S01]  /*80c0*/  FFMA R77, R85, R88, R77 ;  /* 0x00000058554d7223 */ /* 0x000fe2000000004d */
[----:B------:R-:W-:Y:S02]  /*80d0*/  MOV R101, R22 ;  /* 0x0000001600657202 */ /* 0x000fe40000000f00 */
[----:B------:R-:W-:-:S07]  /*80e0*/  MOV R85, R96 ;  /* 0x0000006000557202 */ /* 0x000fce0000000f00 */
[----:B------:R-:W-:Y:S05]  /*80f0*/  WARPSYNC.COLLECTIVE R90, `(.L_x_742) ;  /* 0x000000005a087348 */ /* 0x000fea0003c00000 */
[----:B------:R0:W1:Y:S02]  /*8100*/  SHFL.IDX P0, R96, R101, R92, R99 ;  /* 0x0000005c65607389 */ /* 0x0000640000000063 */
[----:B01----:R-:W-:Y:S05]  /*8110*/  ENDCOLLECTIVE ;  /* 0x000000000000791b */ /* 0x003fea0003800000 */
.L_x_742:
[----:B------:R-:W-:Y:S02]  /*8120*/  MOV R101, R21 ;  /* 0x0000001500657202 */ /* 0x000fe40000000f00 */
[----:B------:R-:W-:-:S07]  /*8130*/  MOV R95, R96 ;  /* 0x00000060005f7202 */ /* 0x000fce0000000f00 */
[----:B------:R-:W-:Y:S05]  /*8140*/  WARPSYNC.COLLECTIVE R90, `(.L_x_743) ;  /* 0x000000005a087348 */ /* 0x000fea0003c00000 */
[----:B------:R0:W1:Y:S02]  /*8150*/  SHFL.IDX P0, R96, R101, R92, R99 ;  /* 0x0000005c65607389 */ /* 0x0000640000000063 */
[----:B01----:R-:W-:Y:S05]  /*8160*/  ENDCOLLECTIVE ;  /* 0x000000000000791b */ /* 0x003fea0003800000 */
.L_x_743:
        /* <DEDUP_REMOVED lines=15> */
.L_x_744:
[----:B------:R-:W-:Y:S01]  /*8260*/  FFMA R63, R94, R103, R63 ;  /* 0x000000675e3f7223 */ /* 0x000fe2000000003f */
[----:B------:R-:W-:Y:S02]  /*8270*/  MOV R101, R0 ;  /* 0x0000000000657202 */ /* 0x000fe40000000f00 */
[----:B------:R-:W-:-:S07]  /*8280*/  MOV R103, R96 ;  /* 0x0000006000677202 */ /* 0x000fce0000000f00 */
[----:B------:R-:W-:Y:S05]  /*8290*/  WARPSYNC.COLLECTIVE R90, `(.L_x_745) ;  /* 0x000000005a087348 */ /* 0x000fea0003c00000 */
[----:B------:R0:W1:Y:S02]  /*82a0*/  SHFL.IDX P0, R96, R101, R92, R99 ;  /* 0x0000005c65607389 */ /* 0x0000640000000063 */
[----:B01----:R-:W-:Y:S05]  /*82b0*/  ENDCOLLECTIVE ;  /* 0x000000000000791b */ /* 0x003fea0003800000 */
.L_x_745:
[----:B------:R-:W-:Y:S01]  /*82c0*/  FFMA R67, R94, R105, R67 ;  /* 0x000000695e437223 */ /* 0x000fe20000000043 */
[----:B------:R-:W-:Y:S02]  /*82d0*/  MOV R101, R76 ;  /* 0x0000004c00657202 */ /* 0x000fe40000000f00 */
[----:B------:R-:W-:-:S07]  /*82e0*/  MOV R105, R96 ;  /* 0x0000006000697202 */ /* 0x000fce0000000f00 */
[----:B------:R-:W-:Y:S05]  /*82f0*/  WARPSYNC.COLLECTIVE R90, `(.L_x_746) ;  /* 0x000000005a087348 */ /* 0x000fea0003c00000 */
[----:B------:R0:W1:Y:S02]  /*8300*/  SHFL.IDX P0, R96, R101, R92, R99 ;  /* 0x0000005c65607389 */ /* 0x0000640000000063 */
[----:B01----:R-:W-:Y:S05]  /*8310*/  ENDCOLLECTIVE ;  /* 0x000000000000791b */ /* 0x003fea0003800000 */
.L_x_746:
[----:B------:R-:W-:Y:S01]  /*8320*/  FFMA R41, R94, R107, R41 ;  /* 0x0000006b5e297223 */ /* 0x000fe20000000029 */
[----:B------:R-:W-:Y:S02]  /*8330*/  MOV R101, R79 ;  /* 0x0000004f00657202 */ /* 0x000fe40000000f00 */
[----:B------:R-:W-:-:S07]  /*8340*/  MOV R107, R96 ;  /* 0x00000060006b7202 */ /* 0x000fce0000000f00 */
[----:B------:R-:W-:Y:S05]  /*8350*/  WARPSYNC.COLLECTIVE R90, `(.L_x_747) ;  /* 0x000000005a087348 */ /* 0x000fea0003c00000 */
[----:B------:R0:W1:Y:S02]  /*8360*/  SHFL.IDX P0, R96, R101, R92, R99 ;  /* 0x0000005c65607389 */ /* 0x0000640000000063 */
[----:B01----:R-:W-:Y:S05]  /*8370*/  ENDCOLLECTIVE ;  /* 0x000000000000791b */ /* 0x003fea0003800000 */
.L_x_747:
[----:B------:R-:W-:Y:S01]  /*8380*/  FFMA R43, R94, R109, R43 ;  /* 0x0000006d5e2b7223 */ /* 0x000fe2000000002b */
[----:B------:R-:W-:Y:S02]  /*8390*/  MOV R101, R80 ;  /* 0x0000005000657202 */ /* 0x000fe40000000f00 */
[----:B------:R-:W-:-:S07]  /*83a0*/  MOV R109, R96 ;  /* 0x00000060006d7202 */ /* 0x000fce0000000f00 */
[----:B------:R-:W-:Y:S05]  /*83b0*/  WARPSYNC.COLLECTIVE R90, `(.L_x_748) ;  /* 0x000000005a087348 */ /* 0x000fea0003c00000 */
[----:B------:R0:W1:Y:S02]  /*83c0*/  SHFL.IDX P0, R96, R101, R92, R99 ;  /* 0x0000005c65607389 */ /* 0x0000640000000063 */
[----:B01----:R-:W-:Y:S05]  /*83d0*/  ENDCOLLECTIVE ;  /* 0x000000000000791b */ /* 0x003fea0003800000 */
.L_x_748:
[----:B------:R-:W-:Y:S01]  /*83e0*/  MOV R101, R81 ;  /* 0x0000005100657202 */ /* 0x000fe20000000f00 */
[-C--:B------:R-:W-:Y:S01]  /*83f0*/  FFMA R48, R9, R96.reuse, R48 ;  /* 0x0000006009307223 */ /* 0x080fe20000000030 */
[----:B------:R-:W-:-:S07]  /*8400*/  FFMA R49, R88, R96, R49 ;  /* 0x0000006058317223 */ /* 0x000fce0000000031 */
[----:B------:R-:W-:Y:S05]  /*8410*/  WARPSYNC.COLLECTIVE R90, `(.L_x_749) ;  /* 0x000000005a087348 */ /* 0x000fea0003c00000 */
[----:B------:R0:W1:Y:S02]  /*8420*/  SHFL.IDX P0, R96, R101, R92, R99 ;  /* 0x0000005c65607389 */ /* 0x0000640000000063 */
[----:B01----:R-:W-:Y:S05]  /*8430*/  ENDCOLLECTIVE ;  /* 0x000000000000791b */ /* 0x003fea0003800000 */
.L_x_749:
[----:B------:R-:W-:Y:S02]  /*8440*/  MOV R101, R12 ;  /* 0x0000000c00657202 */ /* 0x000fe40000000f00 */
[----:B------:R-:W-:-:S07]  /*8450*/  MOV R6, R96 ;  /* 0x0000006000067202 */ /* 0x000fce0000000f00 */
[----:B------:R-:W-:Y:S05]  /*8460*/  WARPSYNC.COLLECTIVE R90, `(.L_x_750) ;  /* 0x000000005a087348 */ /* 0x000fea0003c00000 */
[----:B------:R0:W1:Y:S02]  /*8470*/  SHFL.IDX P0, R96, R101, R92, R99 ;  /* 0x0000005c65607389 */ /* 0x0000640000000063 */
[----:B01----:R-:W-:Y:S05]  /*8480*/  ENDCOLLECTIVE ;  /* 0x000000000000791b */ /* 0x003fea0003800000 */
.L_x_750:
[-C--:B------:R-:W-:Y:S01]  /*8490*/  FFMA R32, R9, R7.reuse, R32 ;  /* 0x0000000709207223 */ /* 0x080fe20000000020 */
[----:B------:R-:W-:Y:S01]  /*84a0*/  FFMA R33, R88, R7, R33 ;  /* 0x0000000758217223 */ /* 0x000fe20000000021 */
[----:B------:R-:W-:Y:S02]  /*84b0*/  MOV R101, R14 ;  /* 0x0000000e00657202 */ /* 0x000fe40000000f00 */
[----:B------:R-:W-:-:S07]  /*84c0*/  MOV R7, R96 ;  /* 0x0000006000077202 */ /* 0x000fce0000000f00 */
[----:B------:R-:W-:Y:S05]  /*84d0*/  WARPSYNC.COLLECTIVE R90, `(.L_x_751) ;  /* 0x000000005a087348 */ /* 0x000fea0003c00000 */
[----:B------:R0:W1:Y:S02]  /*84e0*/  SHFL.IDX P0, R96, R101, R92, R99 ;  /* 0x0000005c65607389 */ /* 0x0000640000000063 */
[----:B01----:R-:W-:Y:S05]  /*84f0*/  ENDCOLLECTIVE ;  /* 0x000000000000791b */ /* 0x003fea0003800000 */
.L_x_751:
[-C--:B------:R-:W-:Y:S01]  /*8500*/  FFMA R34, R9, R85.reuse, R34 ;  /* 0x0000005509227223 */ /* 0x080fe20000000022 */
[----:B------:R-:W-:Y:S01]  /*8510*/  FFMA R35, R88, R85, R35 ;  /* 0x0000005558237223 */ /* 0x000fe20000000023 */
[----:B------:R-:W-:Y:S02]  /*8520*/  MOV R101, R16 ;  /* 0x0000001000657202 */ /* 0x000fe40000000f00 */
[----:B------:R-:W-:-:S07]  /*8530*/  MOV R85, R96 ;  /* 0x0000006000557202 */ /* 0x000fce0000000f00 */
[----:B------:R-:W-:Y:S05]  /*8540*/  WARPSYNC.COLLECTIVE R90, `(.L_x_752) ;  /* 0x000000005a087348 */ /* 0x000fea0003c00000 */
[----:B------:R0:W1:Y:S02]  /*8550*/  SHFL.IDX P0, R96, R101, R92, R99 ;  /* 0x0000005c65607389 */ /* 0x0000640000000063 */
[----:B01----:R-:W-:Y:S05]  /*8560*/  ENDCOLLECTIVE ;  /* 0x000000000000791b */ /* 0x003fea0003800000 */
.L_x_752:
        /* <DEDUP_REMOVED lines=11> */
.L_x_753:
[-C--:B------:R-:W-:Y:S01]  /*8620*/  FFMA R36, R9, R95.reuse, R36 ;  /* 0x0000005f09247223 */ /* 0x080fe20000000024 */
[----:B------:R-:W-:Y:S01]  /*8630*/  FFMA R37, R88, R95, R37 ;  /* 0x0000005f58257223 */ /* 0x000fe20000000025 */
[----:B------:R-:W-:Y:S02]  /*8640*/  MOV R101, R13 ;  /* 0x0000000d00657202 */ /* 0x000fe40000000f00 */
[----:B------:R-:W-:-:S07]  /*8650*/  MOV R95, R96 ;  /* 0x00000060005f7202 */ /* 0x000fce0000000f00 */
[----:B------:R-:W-:Y:S05]  /*8660*/  WARPSYNC.COLLECTIVE R90, `(.L_x_754) ;  /* 0x000000005a087348 */ /* 0x000fea0003c00000 */
[----:B------:R0:W1:Y:S02]  /*8670*/  SHFL.IDX P0, R96, R101, R92, R99 ;  /* 0x0000005c65607389 */ /* 0x0000640000000063 */
[----:B01----:R-:W-:Y:S05]  /*8680*/  ENDCOLLECTIVE ;  /* 0x000000000000791b */ /* 0x003fea0003800000 */
.L_x_754:
[-C--:B------:R-:W-:Y:S01]  /*8690*/  FFMA R38, R9, R97.reuse, R38 ;  /* 0x0000006109267223 */ /* 0x080fe20000000026 */
[----:B------:R-:W-:Y:S01]  /*86a0*/  FFMA R39, R88, R97, R39 ;  /* 0x0000006158277223 */ /* 0x000fe20000000027 */
[----:B------:R-:W-:Y:S02]  /*86b0*/  MOV R101, R82 ;  /* 0x0000005200657202 */ /* 0x000fe40000000f00 */
[----:B------:R-:W-:-:S07]  /*86c0*/  MOV R97, R96 ;  /* 0x0000006000617202 */ /* 0x000fce0000000f00 */
[----:B------:R-:W-:Y:S05]  /*86d0*/  WARPSYNC.COLLECTIVE R90, `(.L_x_755) ;  /* 0x000000005a087348 */ /* 0x000fea0003c00000 */
[----:B------:R0:W1:Y:S02]  /*86e0*/  SHFL.IDX P0, R96, R101, R92, R99 ;  /* 0x0000005c65607389 */ /* 0x0000640000000063 */
[----:B01----:R-:W-:Y:S05]  /*86f0*/  ENDCOLLECTIVE ;  /* 0x000000000000791b */ /* 0x003fea0003800000 */
.L_x_755:
[----:B------:R-:W-:Y:S02]  /*8700*/  MOV R101, R8 ;  /* 0x0000000800657202 */ /* 0x000fe40000000f00 */
[----:B------:R-:W-:-:S07]  /*8710*/  MOV R98, R96 ;  /* 0x0000006000627202 */ /* 0x000fce0000000f00 */
[----:B------:R-:W-:Y:S05]  /*8720*/  WARPSYNC.COLLECTIVE R90, `(.L_x_756) ;  /* 0x000000005a087348 */ /* 0x000fea0003c00000 */
[----:B------:R0:W1:Y:S02]  /*8730*/  SHFL.IDX P0, R96, R101, R92, R99 ;  /* 0x0000005c65607389 */ /* 0x0000640000000063 */
[----:B01----:R-:W-:Y:S05]  /*8740*/  ENDCOLLECTIVE ;  /* 0x000000000000791b */ /* 0x003fea0003800000 */
.L_x_756:
[----:B------:R-:W-:Y:S02]  /*8750*/  MOV R101, R10 ;  /* 0x0000000a00657202 */ /* 0x000fe40000000f00 */
[----:B------:R-:W-:-:S07]  /*8760*/  MOV R100, R96 ;  /* 0x0000006000647202 */ /* 0x000fce0000000f00 */
[----:B------:R-:W-:Y:S05]  /*8770*/  WARPSYNC.COLLECTIVE R90, `(.L_x_757) ;  /* 0x000000005a087348 */ /* 0x000fea0003c00000 */
[----:B------:R0:W1:Y:S02]  /*8780*/  SHFL.IDX P0, R96, R101, R92, R99 ;  /* 0x0000005c65607389 */ /* 0x0000640000000063 */
[----:B01----:R-:W-:Y:S05]  /*8790*/  ENDCOLLECTIVE ;  /* 0x000000000000791b */ /* 0x003fea0003800000 */
.L_x_757:
[----:B------:R-:W-:Y:S02]  /*87a0*/  MOV R101, R86 ;  /* 0x0000005600657202 */ /* 0x000fe40000000f00 */
[----:B------:R-:W-:-:S07]  /*87b0*/  MOV R102, R96 ;  /* 0x0000006000667202 */ /* 0x000fce0000000f00 */
[----:B------:R-:W-:Y:S05]  /*87c0*/  WARPSYNC.COLLECTIVE R90, `(.L_x_758) ;  /* 0x000000005a087348 */ /* 0x000fea0003c00000 */
[----:B------:R0:W1:Y:S02]  /*87d0*/  SHFL.IDX P0, R96, R101, R92, R99 ;  /* 0x0000005c65607389 */ /* 0x0000640000000063 */
[----:B01----:R-:W-:Y:S05]  /*87e0*/  ENDCOLLECTIVE ;  /* 0x000000000000791b */ /* 0x003fea0003800000 */
.L_x_758:
        /* <DEDUP_REMOVED lines=28> */
.L_x_759:
        /* <DEDUP_REMOVED lines=12> */
.L_x_760:
[----:B------:R-:W-:Y:S02]  /*8a70*/  MOV R101, R25 ;  /* 0x0000001900657202 */ /* 0x000fe40000000f00 */
[----:B------:R-:W-:-:S07]  /*8a80*/  MOV R83, R96 ;  /* 0x0000006000537202 */ /* 0x000fce0000000f00 */
[----:B------:R-:W-:Y:S05]  /*8a90*/  WARPSYNC.COLLECTIVE R90, `(.L_x_761) ;  /* 0x000000005a087348 */ /* 0x000fea0003c00000 */
[----:B------:R0:W1:Y:S02]  /*8aa0*/  SHFL.IDX P0, R96, R101, R92, R99 ;  /* 0x0000005c65607389 */ /* 0x0000640000000063 */
[----:B01----:R-:W-:Y:S05]  /*8ab0*/  ENDCOLLECTIVE ;  /* 0x000000000000791b */ /* 0x003fea0003800000 */
.L_x_761:
[----:B------:R-:W-:Y:S02]  /*8ac0*/  MOV R101, R24 ;  /* 0x0000001800657202 */ /* 0x000fe40000000f00 */
[----:B------:R-:W-:-:S07]  /*8ad0*/  MOV R7, R96 ;  /* 0x0000006000077202 */ /* 0x000fce0000000f00 */
[----:B------:R-:W-:Y:S05]  /*8ae0*/  WARPSYNC.COLLECTIVE R90, `(.L_x_762) ;  /* 0x000000005a087348 */ /* 0x000fea0003c00000 */
[----:B------:R0:W1:Y:S02]  /*8af0*/  SHFL.IDX P0, R96, R101, R92, R99 ;  /* 0x0000005c65607389 */ /* 0x0000640000000063 */
[----:B01----:R-:W-:Y:S05]  /*8b00*/  ENDCOLLECTIVE ;  /* 0x000000000000791b */ /* 0x003fea0003800000 */
.L_x_762:
[----:B------:R-:W-:Y:S02]  /*8b10*/  MOV R101, R23 ;  /* 0x0000001700657202 */ /* 0x000fe40000000f00 */
[----:B------:R-:W-:-:S07]  /*8b20*/  MOV R85, R96 ;  /* 0x0000006000557202 */ /* 0x000fce0000000f00 */
[----:B------:R-:W-:Y:S05]  /*8b30*/  WARPSYNC.COLLECTIVE R90, `(.L_x_763) ;  /* 0x000000005a087348 */ /* 0x000fea0003c00000 */
[----:B------:R0:W1:Y:S02]  /*8b40*/  SHFL.IDX P0, R96, R101, R92, R99 ;  /* 0x0000005c65607389 */ /* 0x0000640000000063 */
[----:B01----:R-:W-:Y:S05]  /*8b50*/  ENDCOLLECTIVE ;  /* 0x000000000000791b */ /* 0x003fea0003800000 */
.L_x_763:
[----:B------:R-:W-:Y:S01]  /*8b60*/  MOV R101, R22 ;  /* 0x0000001600657202 */ /* 0x000fe20000000f00 */
[-C--:B------:R-:W-:Y:S01]  /*8b70*/  FFMA R34, R75, R96.reuse, R34 ;  /* 0x000000604b227223 */ /* 0x080fe20000000022 */
[----:B------:R-:W-:-:S07]  /*8b80*/  FFMA R35, R68, R96, R35 ;  /* 0x0000006044237223 */ /* 0x000fce0000000023 */
[----:B------:R-:W-:Y:S05]  /*8b90*/  WARPSYNC.COLLECTIVE R90, `(.L_x_764) ;  /* 0x000000005a087348 */ /* 0x000fea0003c00000 */
[----:B------:R0:W1:Y:S02]  /*8ba0*/  SHFL.IDX P0, R96, R101, R92, R99 ;  /* 0x0000005c65607389 */ /* 0x0000640000000063 */
[----:B01----:R-:W-:Y:S05]  /*8bb0*/  ENDCOLLECTIVE ;  /* 0x000000000000791b */ /* 0x003fea0003800000 */
.L_x_764:
[----:B------:R-:W-:Y:S02]  /*8bc0*/  MOV R101, R21 ;  /* 0x0000001500657202 */ /* 0x000fe40000000f00 */
[----:B------:R-:W-:-:S07]  /*8bd0*/  MOV R93, R96 ;  /* 0x00000060005d7202 */ /* 0x000fce0000000f00 */
[----:B------:R-:W-:Y:S05]  /*8be0*/  WARPSYNC.COLLECTIVE R90, `(.L_x_765) ;  /* 0x000000005a087348 */ /* 0x000fea0003c00000 */
[----:B------:R0:W1:Y:S02]  /*8bf0*/  SHFL.IDX P0, R96, R101, R92, R99 ;  /* 0x0000005c65607389 */ /* 0x0000640000000063 */
[----:B01----:R-:W-:Y:S05]  /*8c00*/  ENDCOLLECTIVE ;  /* 0x000000000000791b */ /* 0x003fea0003800000 */
.L_x_765:
[----:B------:R-:W-:Y:S02]  /*8c10*/  MOV R101, R20 ;  /* 0x0000001400657202 */ /* 0x000fe40000000f00 */
[----:B------:R-:W-:-:S07]  /*8c20*/  MOV R95, R96 ;  /* 0x00000060005f7202 */ /* 0x000fce0000000f00 */
[----:B------:R-:W-:Y:S05]  /*8c30*/  WARPSYNC.COLLECTIVE R90, `(.L_x_766) ;  /* 0x000000005a087348 */ /* 0x000fea0003c00000 */
[----:B------:R0:W1:Y:S02]  /*8c40*/  SHFL.IDX P0, R96, R101, R92, R99 ;  /* 0x0000005c65607389 */ /* 0x0000640000000063 */
[----:B01----:R-:W-:Y:S05]  /*8c50*/  ENDCOLLECTIVE ;  /* 0x000000000000791b */ /* 0x003fea0003800000 */
.L_x_766:
[----:B------:R-:W-:Y:S02]  /*8c60*/  MOV R101, R0 ;  /* 0x0000000000657202 */ /* 0x000fe40000000f00 */
[----:B------:R-:W-:-:S07]  /*8c70*/  MOV R97, R96 ;  /* 0x0000006000617202 */ /* 0x000fce0000000f00 */
[----:B------:R-:W-:Y:S05]  /*8c80*/  WARPSYNC.COLLECTIVE R90, `(.L_x_767) ;  /* 0x000000005a087348 */ /* 0x000fea0003c00000 */
[----:B------:R0:W1:Y:S02]  /*8c90*/  SHFL.IDX P0, R96, R101, R92, R99 ;  /* 0x0000005c65607389 */ /* 0x0000640000000063 */
[----:B01----:R-:W-:Y:S05]  /*8ca0*/  ENDCOLLECTIVE ;  /* 0x000000000000791b */ /* 0x003fea0003800000 */
.L_x_767:
[----:B------:R-:W-:Y:S02]  /*8cb0*/  MOV R101, R76 ;  /* 0x0000004c00657202 */ /* 0x000fe40000000f00 */
[----:B------:R-:W-:-:S07]  /*8cc0*/  MOV R103, R96 ;  /* 0x0000006000677202 */ /* 0x000fce0000000f00 */
[----:B------:R-:W-:Y:S05]  /*8cd0*/  WARPSYNC.COLLECTIVE R90, `(.L_x_768) ;  /* 0x000000005a087348 */ /* 0x000fea0003c00000 */
[----:B------:R0:W1:Y:S02]  /*8ce0*/  SHFL.IDX P0, R96, R101, R92, R99 ;  /* 0x0000005c65607389 */ /* 0x0000640000000063 */
[----:B01----:R-:W-:Y:S05]  /*8cf0*/  ENDCOLLECTIVE ;  /* 0x000000000000791b */ /* 0x003fea0003800000 */
.L_x_768:
[----:B------:R-:W-:Y:S02]  /*8d00*/  MOV R101, R79 ;  /* 0x0000004f00657202 */ /* 0x000fe40000000f00 */
[----:B------:R-:W-:-:S07]  /*8d10*/  MOV R105, R96 ;  /* 0x0000006000697202 */ /* 0x000fce0000000f00 */
[----:B------:R-:W-:Y:S05]  /*8d20*/  WARPSYNC.COLLECTIVE R90, `(.L_x_769) ;  /* 0x000000005a087348 */ /* 0x000fea0003c00000 */
[----:B------:R0:W1:Y:S02]  /*8d30*/  SHFL.IDX P0, R96, R101, R92, R99 ;  /* 0x0000005c65607389 */ /* 0x0000640000000063 */
[----:B01----:R-:W-:Y:S05]  /*8d40*/  ENDCOLLECTIVE ;  /* 0x000000000000791b */ /* 0x003fea0003800000 */
.L_x_769:
[----:B------:R-:W-:Y:S02]  /*8d50*/  MOV R101, R80 ;  /* 0x0000005000657202 */ /* 0x000fe40000000f00 */
[----:B------:R-:W-:-:S07]  /*8d60*/  MOV R107, R96 ;  /* 0x00000060006b7202 */ /* 0x000fce0000000f00 */
[----:B------:R-:W-:Y:S05]  /*8d70*/  WARPSYNC.COLLECTIVE R90, `(.L_x_770) ;  /* 0x000000005a087348 */ /* 0x000fea0003c00000 */
[----:B------:R0:W1:Y:S02]  /*8d80*/  SHFL.IDX P0, R96, R101, R92, R99 ;  /* 0x0000005c65607389 */ /* 0x0000640000000063 */
[----:B01----:R-:W-:Y:S05]  /*8d90*/  ENDCOLLECTIVE ;  /* 0x000000000000791b */ /* 0x003fea0003800000 */
.L_x_770:
[----:B------:R-:W-:Y:S01]  /*8da0*/  MOV R101, R81 ;  /* 0x0000005100657202 */ /* 0x000fe20000000f00 */
[-C--:B------:R-:W-:Y:S01]  /*8db0*/  FFMA R48, R75, R96.reuse, R48 ;  /* 0x000000604b307223 */ /* 0x080fe20000000030 */
[----:B------:R-:W-:-:S07]  /*8dc0*/  FFMA R49, R68, R96, R49 ;  /* 0x0000006044317223 */ /* 0x000fce0000000031 */
[----:B------:R-:W-:Y:S05]  /*8dd0*/  WARPSYNC.COLLECTIVE R90, `(.L_x_771) ;  /* 0x000000005a087348 */ /* 0x000fea0003c00000 */
[----:B------:R0:W1:Y:S02]  /*8de0*/  SHFL.IDX P0, R96, R101, R92, R99 ;  /* 0x0000005c65607389 */ /* 0x0000640000000063 */
[----:B01----:R-:W-:Y:S05]  /*8df0*/  ENDCOLLECTIVE ;  /* 0x000000000000791b */ /* 0x003fea0003800000 */
.L_x_771:
[----:B------:R-:W-:Y:S02]  /*8e00*/  MOV R101, R12 ;  /* 0x0000000c00657202 */ /* 0x000fe40000000f00 */
[----:B------:R-:W-:-:S07]  /*8e10*/  MOV R6, R96 ;  /* 0x0000006000067202 */ /* 0x000fce0000000f00 */
[----:B------:R-:W-:Y:S05]  /*8e20*/  WARPSYNC.COLLECTIVE R90, `(.L_x_772) ;  /* 0x000000005a087348 */ /* 0x000fea0003c00000 */
[----:B------:R0:W1:Y:S02]  /*8e30*/  SHFL.IDX P0, R96, R101, R92, R99 ;  /* 0x0000005c65607389 */ /* 0x0000640000000063 */
[----:B01----:R-:W-:Y:S05]  /*8e40*/  ENDCOLLECTIVE ;  /* 0x000000000000791b */ /* 0x003fea0003800000 */
.L_x_772:
[-C--:B------:R-:W-:Y:S01]  /*8e50*/  FFMA R4, R75, R83.reuse, R4 ;  /* 0x000000534b047223 */ /* 0x080fe20000000004 */
[----:B------:R-:W-:Y:S01]  /*8e60*/  FFMA R29, R68, R83, R29 ;  /* 0x00000053441d7223 */ /* 0x000fe2000000001d */
[----:B------:R-:W-:Y:S02]  /*8e70*/  MOV R101, R14 ;  /* 0x0000000e00657202 */ /* 0x000fe40000000f00 */
[----:B------:R-:W-:-:S07]  /*8e80*/  MOV R83, R96 ;  /* 0x0000006000537202 */ /* 0x000fce0000000f00 */
[----:B------:R-:W-:Y:S05]  /*8e90*/  WARPSYNC.COLLECTIVE R90, `(.L_x_773) ;  /* 0x000000005a087348 */ /* 0x000fea0003c00000 */
[----:B------:R0:W1:Y:S02]  /*8ea0*/  SHFL.IDX P0, R96, R101, R92, R99 ;  /* 0x0000005c65607389 */ /* 0x0000640000000063 */
[----:B01----:R-:W-:Y:S05]  /*8eb0*/  ENDCOLLECTIVE ;  /* 0x000000000000791b */ /* 0x003fea0003800000 */
.L_x_773:
[-C--:B------:R-:W-:Y:S01]  /*8ec0*/  FFMA R32, R75, R85.reuse, R32 ;  /* 0x000000554b207223 */ /* 0x080fe20000000020 */
[----:B------:R-:W-:Y:S01]  /*8ed0*/  FFMA R33, R68, R85, R33 ;  /* 0x0000005544217223 */ /* 0x000fe20000000021 */
[----:B------:R-:W-:Y:S02]  /*8ee0*/  MOV R101, R16 ;  /* 0x0000001000657202 */ /* 0x000fe40000000f00 */
[----:B------:R-:W-:-:S07]  /*8ef0*/  MOV R85, R96 ;  /* 0x0000006000557202 */ /* 0x000fce0000000f00 */
[----:B------:R-:W-:Y:S05]  /*8f00*/  WARPSYNC.COLLECTIVE R90, `(.L_x_774) ;  /* 0x000000005a087348 */ /* 0x000fea0003c00000 */
[----:B------:R0:W1:Y:S02]  /*8f10*/  SHFL.IDX P0, R96, R101, R92, R99 ;  /* 0x0000005c65607389 */ /* 0x0000640000000063 */
[----:B01----:R-:W-:Y:S05]  /*8f20*/  ENDCOLLECTIVE ;  /* 0x000000000000791b */ /* 0x003fea0003800000 */
.L_x_774:
[-C--:B------:R-:W-:Y:S01]  /*8f30*/  FFMA R36, R75, R93.reuse, R36 ;  /* 0x0000005d4b247223 */ /* 0x080fe20000000024 */
[----:B------:R-:W-:Y:S01]  /*8f40*/  FFMA R37, R68, R93, R37 ;  /* 0x0000005d44257223 */ /* 0x000fe20000000025 */
[----:B------:R-:W-:Y:S02]  /*8f50*/  MOV R101, R18 ;  /* 0x0000001200657202 */ /* 0x000fe40000000f00 */
[----:B------:R-:W-:-:S07]  /*8f60*/  MOV R93, R96 ;  /* 0x00000060005d7202 */ /* 0x000fce0000000f00 */
[----:B------:R-:W-:Y:S05]  /*8f70*/  WARPSYNC.COLLECTIVE R90, `(.L_x_775) ;  /* 0x000000005a087348 */ /* 0x000fea0003c00000 */
[----:B------:R0:W1:Y:S02]  /*8f80*/  SHFL.IDX P0, R96, R101, R92, R99 ;  /* 0x0000005c65607389 */ /* 0x0000640000000063 */
[----:B01----:R-:W-:Y:S05]  /*8f90*/  ENDCOLLECTIVE ;  /* 0x000000000000791b */ /* 0x003fea0003800000 */
.L_x_775:
[----:B------:R-:W-:Y:S01]  /*8fa0*/  FFMA R57, R88, R94, R57 ;  /* 0x0000005e58397223 */ /* 0x000fe20000000039 */
[----:B------:R-:W-:Y:S02]  /*8fb0*/  MOV R101, R13 ;  /* 0x0000000d00657202 */ /* 0x000fe40000000f00 */
[----:B------:R-:W-:-:S07]  /*8fc0*/  MOV R94, R96 ;  /* 0x00000060005e7202 */ /* 0x000fce0000000f00 */
[----:B------:R-:W-:Y:S05]  /*8fd0*/  WARPSYNC.COLLECTIVE R90, `(.L_x_776) ;  /* 0x000000005a087348 */ /* 0x000fea0003c00000 */
[----:B------:R0:W1:Y:S02]  /*8fe0*/  SHFL.IDX P0, R96, R101, R92, R99 ;  /* 0x0000005c65607389 */ /* 0x0000640000000063 */
[----:B01----:R-:W-:Y:S05]  /*8ff0*/  ENDCOLLECTIVE ;  /* 0x000000000000791b */ /* 0x003fea0003800000 */
.L_x_776:
[-C--:B------:R-:W-:Y:S01]  /*9000*/  FFMA R38, R75, R95.reuse, R38 ;  /* 0x0000005f4b267223 */ /* 0x080fe20000000026 */
[----:B------:R-:W-:Y:S01]  /*9010*/  FFMA R39, R68, R95, R39 ;  /* 0x0000005f44277223 */ /* 0x000fe20000000027 */
[----:B------:R-:W-:Y:S02]  /*9020*/  MOV R101, R82 ;  /* 0x0000005200657202 */ /* 0x000fe40000000f00 */
[----:B------:R-:W-:-:S07]  /*9030*/  MOV R95, R96 ;  /* 0x00000060005f7202 */ /* 0x000fce0000000f00 */
[----:B------:R-:W-:Y:S05]  /*9040*/  WARPSYNC.COLLECTIVE R90, `(.L_x_777) ;  /* 0x000000005a087348 */ /* 0x000fea0003c00000 */
[----:B------:R0:W1:Y:S02]  /*9050*/  SHFL.IDX P0, R96, R101, R92, R99 ;  /* 0x0000005c65607389 */ /* 0x0000640000000063 */
[----:B01----:R-:W-:Y:S05]  /*9060*/  ENDCOLLECTIVE ;  /* 0x000000000000791b */ /* 0x003fea0003800000 */
.L_x_777:
[-C--:B------:R-:W-:Y:S01]  /*9070*/  FFMA R40, R75, R97.reuse, R40 ;  /* 0x000000614b287223 */ /* 0x080fe20000000028 */
[----:B------:R-:W-:Y:S01]  /*9080*/  FFMA R41, R68, R97, R41 ;  /* 0x0000006144297223 */ /* 0x000fe20000000029 */
[----:B------:R-:W-:Y:S02]  /*9090*/  MOV R101, R8 ;  /* 0x0000000800657202 */ /* 0x000fe40000000f00 */
[----:B------:R-:W-:-:S07]  /*90a0*/  MOV R97, R96 ;  /* 0x0000006000617202 */ /* 0x000fce0000000f00 */
[----:B------:R-:W-:Y:S05]  /*90b0*/  WARPSYNC.COLLECTIVE R90, `(.L_x_778) ;  /* 0x000000005a087348 */ /* 0x000fea0003c00000 */
[----:B------:R0:W1:Y:S02]  /*90c0*/  SHFL.IDX P0, R96, R101, R92, R99 ;  /* 0x0000005c65607389 */ /* 0x0000640000000063 */
[----:B01----:R-:W-:Y:S05]  /*90d0*/  ENDCOLLECTIVE ;  /* 0x000000000000791b */ /* 0x003fea0003800000 */
.L_x_778:
[----:B------:R-:W-:Y:S01]  /*90e0*/  FFMA R63, R88, R98, R63 ;  /* 0x00000062583f7223 */ /* 0x000fe2000000003f */
[----:B------:R-:W-:Y:S02]  /*90f0*/  MOV R101, R10 ;  /* 0x0000000a00657202 */ /* 0x000fe40000000f00 */
[----:B------:R-:W-:-:S07]  /*9100*/  MOV R98, R96 ;  /* 0x0000006000627202 */ /* 0x000fce0000000f00 */
[----:B------:R-:W-:Y:S05]  /*9110*/  WARPSYNC.COLLECTIVE R90, `(.L_x_779) ;  /* 0x000000005a087348 */ /* 0x000fea0003c00000 */
[----:B------:R0:W1:Y:S02]  /*9120*/  SHFL.IDX P0, R96, R101, R92, R99 ;  /* 0x0000005c65607389 */ /* 0x0000640000000063 */
[----:B01----:R-:W-:Y:S05]  /*9130*/  ENDCOLLECTIVE ;  /* 0x000000000000791b */ /* 0x003fea0003800000 */
.L_x_779:
[----:B------:R-:W-:Y:S01]  /*9140*/  FFMA R65, R88, R100, R65 ;  /* 0x0000006458417223 */ /* 0x000fe20000000041 */
[----:B------:R-:W-:Y:S02]  /*9150*/  MOV R101, R86 ;  /* 0x0000005600657202 */ /* 0x000fe40000000f00 */
[----:B------:R-:W-:-:S07]  /*9160*/  MOV R100, R96 ;  /* 0x0000006000647202 */ /* 0x000fce0000000f00 */
[----:B------:R-:W-:Y:S05]  /*9170*/  WARPSYNC.COLLECTIVE R90, `(.L_x_780) ;  /* 0x000000005a087348 */ /* 0x000fea0003c00000 */
[----:B------:R0:W1:Y:S02]  /*9180*/  SHFL.IDX P0, R96, R101, R92, R99 ;  /* 0x0000005c65607389 */ /* 0x0000640000000063 */
[----:B01----:R-:W-:Y:S05]  /*9190*/  ENDCOLLECTIVE ;  /* 0x000000000000791b */ /* 0x003fea0003800000 */
.L_x_780:
        /* <DEDUP_REMOVED lines=27> */
.L_x_781:
        /* <DEDUP_REMOVED lines=11> */
.L_x_782:
[----:B------:R-:W-:Y:S02]  /*9400*/  MOV R101, R25 ;  /* 0x0000001900657202 */ /* 0x000fe40000000f00 */
[----:B------:R-:W-:-:S07]  /*9410*/  MOV R6, R96 ;  /* 0x0000006000067202 */ /* 0x000fce0000000f00 */
[----:B------:R-:W-:Y:S05]  /*9420*/  WARPSYNC.COLLECTIVE R90, `(.L_x_783) ;  /* 0x000000005a087348 */ /* 0x000fea0003c00000 */
[----:B------:R0:W1:Y:S02]  /*9430*/  SHFL.IDX P0, R96, R101, R92, R99 ;  /* 0x0000005c65607389 */ /* 0x0000640000000063 */
[----:B01----:R-:W-:Y:S05]  /*9440*/  ENDCOLLECTIVE ;  /* 0x000000000000791b */ /* 0x003fea0003800000 */
.L_x_783:
[----:B------:R-:W-:Y:S02]  /*9450*/  MOV R101, R24 ;  /* 0x0000001800657202 */ /* 0x000fe40000000f00 */
[----:B------:R-:W-:-:S07]  /*9460*/  MOV R7, R96 ;  /* 0x0000006000077202 */ /* 0x000fce0000000f00 */
[----:B------:R-:W-:Y:S05]  /*9470*/  WARPSYNC.COLLECTIVE R90, `(.L_x_784) ;  /* 0x000000005a087348 */ /* 0x000fea0003c00000 */
[----:B------:R0:W1:Y:S02]  /*9480*/  SHFL.IDX P0, R96, R101, R92, R99 ;  /* 0x0000005c65607389 */ /* 0x0000640000000063 */
[----:B01----:R-:W-:Y:S05]  /*9490*/  ENDCOLLECTIVE ;  /* 0x000000000000791b */ /* 0x003fea0003800000 */
.L_x_784:
[----:B------:R-:W-:Y:S02]  /*94a0*/  MOV R101, R23 ;  /* 0x0000001700657202 */ /* 0x000fe40000000f00 */
[----:B------:R-:W-:-:S07]  /*94b0*/  MOV R19, R96 ;  /* 0x0000006000137202 */ /* 0x000fce0000000f00 */
[----:B------:R-:W-:Y:S05]  /*94c0*/  WARPSYNC.COLLECTIVE R90, `(.L_x_785) ;  /* 0x000000005a087348 */ /* 0x000fea0003c00000 */
[----:B------:R0:W1:Y:S02]  /*94d0*/  SHFL.IDX P0, R96, R101, R92, R99 ;  /* 0x0000005c65607389 */ /* 0x0000640000000063 */
[----:B01----:R-:W-:Y:S05]  /*94e0*/  ENDCOLLECTIVE ;  /* 0x000000000000791b */ /* 0x003fea0003800000 */
.L_x_785:
[----:B------:R-:W-:Y:S01]  /*94f0*/  MOV R101, R22 ;  /* 0x0000001600657202 */ /* 0x000fe20000000f00 */
[-C--:B------:R-:W-:Y:S01]  /*9500*/  FFMA R34, R75, R96.reuse, R34 ;  /* 0x000000604b227223 */ /* 0x080fe20000000022 */
[----:B------:R-:W-:-:S07]  /*9510*/  FFMA R35, R88, R96, R35 ;  /* 0x0000006058237223 */ /* 0x000fce0000000023 */
[----:B------:R-:W-:Y:S05]  /*9520*/  WARPSYNC.COLLECTIVE R90, `(.L_x_786) ;  /* 0x000000005a087348 */ /* 0x000fea0003c00000 */
[----:B------:R0:W1:Y:S02]  /*9530*/  SHFL.IDX P0, R96, R101, R92, R99 ;  /* 0x0000005c65607389 */ /* 0x0000640000000063 */
[----:B01----:R-:W-:Y:S05]  /*9540*/  ENDCOLLECTIVE ;  /* 0x000000000000791b */ /* 0x003fea0003800000 */
.L_x_786:
[----:B------:R-:W-:Y:S02]  /*9550*/  MOV R101, R21 ;  /* 0x0000001500657202 */ /* 0x000fe40000000f00 */
[----:B------:R-:W-:-:S07]  /*9560*/  MOV R83, R96 ;  /* 0x0000006000537202 */ /* 0x000fce0000000f00 */
[----:B------:R-:W-:Y:S05]  /*9570*/  WARPSYNC.COLLECTIVE R90, `(.L_x_787) ;  /* 0x000000005a087348 */ /* 0x000fea0003c00000 */
[----:B------:R0:W1:Y:S02]  /*9580*/  SHFL.IDX P0, R96, R101, R92, R99 ;  /* 0x0000005c65607389 */ /* 0x0000640000000063 */
[----:B01----:R-:W-:Y:S05]  /*9590*/  ENDCOLLECTIVE ;  /* 0x000000000000791b */ /* 0x003fea0003800000 */
.L_x_787:
[----:B------:R-:W-:Y:S02]  /*95a0*/  MOV R101, R20 ;  /* 0x0000001400657202 */ /* 0x000fe40000000f00 */
[----:B------:R-:W-:-:S07]  /*95b0*/  MOV R85, R96 ;  /* 0x0000006000557202 */ /* 0x000fce0000000f00 */
[----:B------:R-:W-:Y:S05]  /*95c0*/  WARPSYNC.COLLECTIVE R90, `(.L_x_788) ;  /* 0x000000005a087348 */ /* 0x000fea0003c00000 */
[----:B------:R0:W1:Y:S02]  /*95d0*/  SHFL.IDX P0, R96, R101, R92, R99 ;  /* 0x0000005c65607389 */ /* 0x0000640000000063 */
[----:B01----:R-:W-:Y:S05]  /*95e0*/  ENDCOLLECTIVE ;  /* 0x000000000000791b */ /* 0x003fea0003800000 */
.L_x_788:
[----:B------:R-:W-:Y:S02]  /*95f0*/  MOV R101, R0 ;  /* 0x0000000000657202 */ /* 0x000fe40000000f00 */
[----:B------:R-:W-:-:S07]  /*9600*/  MOV R91, R96 ;  /* 0x00000060005b7202 */ /* 0x000fce0000000f00 */
[----:B------:R-:W-:Y:S05]  /*9610*/  WARPSYNC.COLLECTIVE R90, `(.L_x_789) ;  /* 0x000000005a087348 */ /* 0x000fea0003c00000 */
[----:B------:R0:W1:Y:S02]  /*9620*/  SHFL.IDX P0, R96, R101, R92, R99 ;  /* 0x0000005c65607389 */ /* 0x0000640000000063 */
[----:B01----:R-:W-:Y:S05]  /*9630*/  ENDCOLLECTIVE ;  /* 0x000000000000791b */ /* 0x003fea0003800000 */
.L_x_789:
[----:B------:R-:W-:Y:S02]  /*9640*/  MOV R101, R76 ;  /* 0x0000004c00657202 */ /* 0x000fe40000000f00 */
[----:B------:R-:W-:-:S07]  /*9650*/  MOV R93, R96 ;  /* 0x00000060005d7202 */ /* 0x000fce0000000f00 */
[----:B------:R-:W-:Y:S05]  /*9660*/  WARPSYNC.COLLECTIVE R90, `(.L_x_790) ;  /* 0x000000005a087348 */ /* 0x000fea0003c00000 */
[----:B------:R0:W1:Y:S02]  /*9670*/  SHFL.IDX P0, R96, R101, R92, R99 ;  /* 0x0000005c65607389 */ /* 0x0000640000000063 */
[----:B01----:R-:W-:Y:S05]  /*9680*/  ENDCOLLECTIVE ;  /* 0x000000000000791b */ /* 0x003fea0003800000 */
.L_x_790:
[----:B------:R-:W-:Y:S02]  /*9690*/  MOV R101, R79 ;  /* 0x0000004f00657202 */ /* 0x000fe40000000f00 */
[----:B------:R-:W-:-:S07]  /*96a0*/  MOV R95, R96 ;  /* 0x00000060005f7202 */ /* 0x000fce0000000f00 */
[----:B------:R-:W-:Y:S05]  /*96b0*/  WARPSYNC.COLLECTIVE R90, `(.L_x_791) ;  /* 0x000000005a087348 */ /* 0x000fea0003c00000 */
[----:B------:R0:W1:Y:S02]  /*96c0*/  SHFL.IDX P0, R96, R101, R92, R99 ;  /* 0x0000005c65607389 */ /* 0x0000640000000063 */
[----:B01----:R-:W-:Y:S05]  /*96d0*/  ENDCOLLECTIVE ;  /* 0x000000000000791b */ /* 0x003fea0003800000 */
.L_x_791:
[----:B------:R-:W-:Y:S02]  /*96e0*/  MOV R101, R80 ;  /* 0x0000005000657202 */ /* 0x000fe40000000f00 */
[----:B------:R-:W-:-:S07]  /*96f0*/  MOV R97, R96 ;  /* 0x0000006000617202 */ /* 0x000fce0000000f00 */
[----:B------:R-:W-:Y:S05]  /*9700*/  WARPSYNC.COLLECTIVE R90, `(.L_x_792) ;  /* 0x000000005a087348 */ /* 0x000fea0003c00000 */
[----:B------:R0:W1:Y:S02]  /*9710*/  SHFL.IDX P0, R96, R101, R92, R99 ;  /* 0x0000005c65607389 */ /* 0x0000640000000063 */
[----:B01----:R-:W-:Y:S05]  /*9720*/  ENDCOLLECTIVE ;  /* 0x000000000000791b */ /* 0x003fea0003800000 */
.L_x_792:
[----:B------:R-:W-:Y:S01]  /*9730*/  MOV R101, R81 ;  /* 0x0000005100657202 */ /* 0x000fe20000000f00 */
[-C--:B------:R-:W-:Y:S01]  /*9740*/  FFMA R48, R75, R96.reuse, R48 ;  /* 0x000000604b307223 */ /* 0x080fe20000000030 */
[----:B------:R-:W-:-:S07]  /*9750*/  FFMA R49, R88, R96, R49 ;  /* 0x0000006058317223 */ /* 0x000fce0000000031 */
[----:B------:R-:W-:Y:S05]  /*9760*/  WARPSYNC.COLLECTIVE R90, `(.L_x_793) ;  /* 0x000000005a087348 */ /* 0x000fea0003c00000 */
[----:B------:R0:W1:Y:S02]  /*9770*/  SHFL.IDX P0, R96, R101, R92, R99 ;  /* 0x0000005c65607389 */ /* 0x0000640000000063 */
[----:B01----:R-:W-:Y:S05]  /*9780*/  ENDCOLLECTIVE ;  /* 0x000000000000791b */ /* 0x003fea0003800000 */
.L_x_793:
        /* <DEDUP_REMOVED lines=23> */
.L_x_794:
[-C--:B------:R-:W-:Y:S01]  /*9900*/  FFMA R36, R75, R83.reuse, R36 ;  /* 0x000000534b247223 */ /* 0x080fe20000000024 */
[----:B------:R-:W-:Y:S01]  /*9910*/  FFMA R37, R88, R83, R37 ;  /* 0x0000005358257223 */ /* 0x000fe20000000025 */
[----:B------:R-:W-:Y:S02]  /*9920*/  MOV R101, R14 ;  /* 0x0000000e00657202 */ /* 0x000fe40000000f00 */
[----:B------:R-:W-:-:S07]  /*9930*/  MOV R83, R96 ;  /* 0x0000006000537202 */ /* 0x000fce0000000f00 */
[----:B------:R-:W-:Y:S05]  /*9940*/  WARPSYNC.COLLECTIVE R90, `(.L_x_795) ;  /* 0x000000005a087348 */ /* 0x000fea0003c00000 */
[----:B------:R0:W1:Y:S02]  /*9950*/  SHFL.IDX P0, R96, R101, R92, R99 ;  /* 0x0000005c65607389 */ /* 0x0000640000000063 */
[----:B01----:R-:W-:Y:S05]  /*9960*/  ENDCOLLECTIVE ;  /* 0x000000000000791b */ /* 0x003fea0003800000 */
.L_x_795:
[-C--:B------:R-:W-:Y:S01]  /*9970*/  FFMA R38, R75, R85.reuse, R38 ;  /* 0x000000554b267223 */ /* 0x080fe20000000026 */
[----:B------:R-:W-:Y:S01]  /*9980*/  FFMA R39, R88, R85, R39 ;  /* 0x0000005558277223 */ /* 0x000fe20000000027 */
[----:B------:R-:W-:Y:S02]  /*9990*/  MOV R101, R16 ;  /* 0x0000001000657202 */ /* 0x000fe40000000f00 */
[----:B------:R-:W-:-:S07]  /*99a0*/  MOV R85, R96 ;  /* 0x0000006000557202 */ /* 0x000fce0000000f00 */
[----:B------:R-:W-:Y:S05]  /*99b0*/  WARPSYNC.COLLECTIVE R90, `(.L_x_796) ;  /* 0x000000005a087348 */ /* 0x000fea0003c00000 */
[----:B------:R0:W1:Y:S02]  /*99c0*/  SHFL.IDX P0, R96, R101, R92, R99 ;  /* 0x0000005c65607389 */ /* 0x0000640000000063 */
[----:B01----:R-:W-:Y:S05]  /*99d0*/  ENDCOLLECTIVE ;  /* 0x000000000000791b */ /* 0x003fea0003800000 */
.L_x_796:
[-C--:B------:R-:W-:Y:S01]  /*99e0*/  FFMA R40, R75, R91.reuse, R40 ;  /* 0x0000005b4b287223 */ /* 0x080fe20000000028 */
[----:B------:R-:W-:Y:S01]  /*99f0*/  FFMA R41, R88, R91, R41 ;  /* 0x0000005b58297223 */ /* 0x000fe20000000029 */
[----:B------:R-:W-:Y:S02]  /*9a00*/  MOV R101, R18 ;  /* 0x0000001200657202 */ /* 0x000fe40000000f00 */
[----:B------:R-:W-:-:S07]  /*9a10*/  MOV R91, R96 ;  /* 0x00000060005b7202 */ /* 0x000fce0000000f00 */
[----:B------:R-:W-:Y:S05]  /*9a20*/  WARPSYNC.COLLECTIVE R90, `(.L_x_797) ;  /* 0x000000005a087348 */ /* 0x000fea0003c00000 */
[----:B------:R0:W1:Y:S02]  /*9a30*/  SHFL.IDX P0, R96, R101, R92, R99 ;  /* 0x0000005c65607389 */ /* 0x0000640000000063 */
[----:B01----:R-:W-:Y:S05]  /*9a40*/  ENDCOLLECTIVE ;  /* 0x000000000000791b */ /* 0x003fea0003800000 */
.L_x_797:
[-C--:B------:R-:W-:Y:S01]  /*9a50*/  FFMA R42, R75, R93.reuse, R42 ;  /* 0x0000005d4b2a7223 */ /* 0x080fe2000000002a */
[----:B------:R-:W-:Y:S01]  /*9a60*/  FFMA R43, R88, R93, R43 ;  /* 0x0000005d582b7223 */ /* 0x000fe2000000002b */
[----:B------:R-:W-:Y:S02]  /*9a70*/  MOV R101, R13 ;  /* 0x0000000d00657202 */ /* 0x000fe40000000f00 */
[----:B------:R-:W-:-:S07]  /*9a80*/  MOV R93, R96 ;  /* 0x00000060005d7202 */ /* 0x000fce0000000f00 */
[----:B------:R-:W-:Y:S05]  /*9a90*/  WARPSYNC.COLLECTIVE R90, `(.L_x_798) ;  /* 0x000000005a087348 */ /* 0x000fea0003c00000 */
[----:B------:R0:W1:Y:S02]  /*9aa0*/  SHFL.IDX P0, R96, R101, R92, R99 ;  /* 0x0000005c65607389 */ /* 0x0000640000000063 */
[----:B01----:R-:W-:Y:S05]  /*9ab0*/  ENDCOLLECTIVE ;  /* 0x000000000000791b */ /* 0x003fea0003800000 */
.L_x_798:
[----:B------:R-:W-:Y:S02]  /*9ac0*/  MOV R101, R82 ;  /* 0x0000005200657202 */ /* 0x000fe40000000f00 */
[----:B------:R-:W-:-:S07]  /*9ad0*/  MOV R94, R96 ;  /* 0x00000060005e7202 */ /* 0x000fce0000000f00 */
[----:B------:R-:W-:Y:S05]  /*9ae0*/  WARPSYNC.COLLECTIVE R90, `(.L_x_799) ;  /* 0x000000005a087348 */ /* 0x000fea0003c00000 */
[----:B------:R0:W1:Y:S02]  /*9af0*/  SHFL.IDX P0, R96, R101, R92, R99 ;  /* 0x0000005c65607389 */ /* 0x0000640000000063 */
[----:B01----:R-:W-:Y:S05]  /*9b00*/  ENDCOLLECTIVE ;  /* 0x000000000000791b */ /* 0x003fea0003800000 */
.L_x_799:
[-C--:B------:R-:W-:Y:S01]  /*9b10*/  FFMA R44, R75, R95.reuse, R44 ;  /* 0x0000005f4b2c7223 */ /* 0x080fe2000000002c */
[----:B------:R-:W-:Y:S01]  /*9b20*/  FFMA R45, R88, R95, R45 ;  /* 0x0000005f582d7223 */ /* 0x000fe2000000002d */
[----:B------:R-:W-:Y:S02]  /*9b30*/  MOV R101, R8 ;  /* 0x0000000800657202 */ /* 0x000fe40000000f00 */
[----:B------:R-:W-:-:S07]  /*9b40*/  MOV R95, R96 ;  /* 0x00000060005f7202 */ /* 0x000fce0000000f00 */
[----:B------:R-:W-:Y:S05]  /*9b50*/  WARPSYNC.COLLECTIVE R90, `(.L_x_800) ;  /* 0x000000005a087348 */ /* 0x000fea0003c00000 */
[----:B------:R0:W1:Y:S02]  /*9b60*/  SHFL.IDX P0, R96, R101, R92, R99 ;  /* 0x0000005c65607389 */ /* 0x0000640000000063 */
[----:B01----:R-:W-:Y:S05]  /*9b70*/  ENDCOLLECTIVE ;  /* 0x000000000000791b */ /* 0x003fea0003800000 */
.L_x_800:
[-C--:B------:R-:W-:Y:S01]  /*9b80*/  FFMA R46, R75, R97.reuse, R46 ;  /* 0x000000614b2e7223 */ /* 0x080fe2000000002e */
[----:B------:R-:W-:Y:S01]  /*9b90*/  FFMA R47, R88, R97, R47 ;  /* 0x00000061582f7223 */ /* 0x000fe2000000002f */
[----:B------:R-:W-:Y:S02]  /*9ba0*/  MOV R101, R10 ;  /* 0x0000000a00657202 */ /* 0x000fe40000000f00 */
[----:B------:R-:W-:-:S07]  /*9bb0*/  MOV R97, R96 ;  /* 0x0000006000617202 */ /* 0x000fce0000000f00 */
[----:B------:R-:W-:Y:S05]  /*9bc0*/  WARPSYNC.COLLECTIVE R90, `(.L_x_801) ;  /* 0x000000005a087348 */ /* 0x000fea0003c00000 */
[----:B------:R0:W1:Y:S02]  /*9bd0*/  SHFL.IDX P0, R96, R101, R92, R99 ;  /* 0x0000005c65607389 */ /* 0x0000640000000063 */
[----:B01----:R-:W-:Y:S05]  /*9be0*/  ENDCOLLECTIVE ;  /* 0x000000000000791b */ /* 0x003fea0003800000 */
.L_x_801:
[----:B------:R-:W-:Y:S02]  /*9bf0*/  MOV R101, R86 ;  /* 0x0000005600657202 */ /* 0x000fe40000000f00 */
[----:B------:R-:W-:-:S07]  /*9c00*/  MOV R98, R96 ;  /* 0x0000006000627202 */ /* 0x000fce0000000f00 */
[----:B------:R-:W-:Y:S05]  /*9c10*/  WARPSYNC.COLLECTIVE R90, `(.L_x_802) ;  /* 0x000000005a087348 */ /* 0x000fea0003c00000 */
[----:B------:R0:W1:Y:S02]  /*9c20*/  SHFL.IDX P0, R96, R101, R92, R99 ;  /* 0x0000005c65607389 */ /* 0x0000640000000063 */
[----:B01----:R-:W-:Y:S05]  /*9c30*/  ENDCOLLECTIVE ;  /* 0x000000000000791b */ /* 0x003fea0003800000 */
.L_x_802:
[----:B------:R-:W-:Y:S02]  /*9c40*/  IADD3 R92, PT, PT, R11, 0x5, RZ ;  /* 0x000000050b5c7810 */ /* 0x000fe40007ffe0ff */
[----:B------:R-:W-:Y:S02]  /*9c50*/  MOV R101, R27 ;  /* 0x0000001b00657202 */ /* 0x000fe40000000f00 */
[----:B------:R-:W-:-:S07]  /*9c60*/  MOV R100, R96 ;  /* 0x0000006000647202 */ /* 0x000fce0000000f00 */
[----:B------:R-:W-:Y:S05]  /*9c70*/  WARPSYNC.COLLECTIVE R90, `(.L_x_803) ;  /* 0x000000005a087348 */ /* 0x000fea0003c00000 */
[----:B------:R0:W1:Y:S02]  /*9c80*/  SHFL.IDX P0, R96, R101, R92, R99 ;  /* 0x0000005c65607389 */ /* 0x0000640000000063 */
[----:B01----:R-:W-:Y:S05]  /*9c90*/  ENDCOLLECTIVE ;  /* 0x000000000000791b */ /* 0x003fea0003800000 */
.L_x_803:
[----:B------:R-:W-:Y:S01]  /*9ca0*/  MOV R101, R26 ;  /* 0x0000001a00657202 */ /* 0x000fe20000000f00 */
[C---:B------:R-:W-:Y:S01]  /*9cb0*/  FFMA R78, R96.reuse, R19, R78 ;  /* 0x00000013604e7223 */ /* 0x040fe2000000004e */
[----:B------:R-:W-:-:S07]  /*9cc0*/  FFMA R77, R96, R68, R77 ;  /* 0x00000044604d7223 */ /* 0x000fce000000004d */
[----:B------:R-:W-:Y:S05]  /*9cd0*/  WARPSYNC.COLLECTIVE R90, `(.L_x_804) ;  /* 0x000000005a087348 */ /* 0x000fea0003c00000 */
[----:B------:R0:W1:Y:S02]  /*9ce0*/  SHFL.IDX P0, R96, R101, R92, R99 ;  /* 0x0000005c65607389 */ /* 0x0000640000000063 */
[----:B01----:R-:W-:Y:S05]  /*9cf0*/  ENDCOLLECTIVE ;  /* 0x000000000000791b */ /* 0x003fea0003800000 */
.L_x_804:
[----:B------:R-:W-:Y:S02]  /*9d00*/  MOV R101, R25 ;  /* 0x0000001900657202 */ /* 0x000fe40000000f00 */
[----:B------:R-:W-:-:S07]  /*9d10*/  MOV R6, R96 ;  /* 0x0000006000067202 */ /* 0x000fce0000000f00 */
[----:B------:R-:W-:Y:S05]  /*9d20*/  WARPSYNC.COLLECTIVE R90, `(.L_x_805) ;  /* 0x000000005a087348 */ /* 0x000fea0003c00000 */
[----:B------:R0:W1:Y:S02]  /*9d30*/  SHFL.IDX P0, R96, R101, R92, R99 ;  /* 0x0000005c65607389 */ /* 0x0000640000000063 */
[----:B01----:R-:W-:Y:S05]  /*9d40*/  ENDCOLLECTIVE ;  /* 0x000000000000791b */ /* 0x003fea0003800000 */
.L_x_805:
[----:B------:R-:W-:Y:S02]  /*9d50*/  MOV R101, R24 ;  /* 0x0000001800657202 */ /* 0x000fe40000000f00 */
[----:B------:R-:W-:-:S07]  /*9d60*/  MOV R7, R96 ;  /* 0x0000006000077202 */ /* 0x000fce0000000f00 */
[----:B------:R-:W-:Y:S05]  /*9d70*/  WARPSYNC.COLLECTIVE R90, `(.L_x_806) ;  /* 0x000000005a087348 */ /* 0x000fea0003c00000 */
[----:B------:R0:W1:Y:S02]  /*9d80*/  SHFL.IDX P0, R96, R101, R92, R99 ;  /* 0x0000005c65607389 */ /* 0x0000640000000063 */
[----:B01----:R-:W-:Y:S05]  /*9d90*/  ENDCOLLECTIVE ;  /* 0x000000000000791b */ /* 0x003fea0003800000 */
.L_x_806:
[----:B------:R-:W-:Y:S02]  /*9da0*/  MOV R101, R23 ;  /* 0x0000001700657202 */ /* 0x000fe40000000f00 */
[----:B------:R-:W-:-:S07]  /*9db0*/  MOV R17, R96 ;  /* 0x0000006000117202 */ /* 0x000fce0000000f00 */
[----:B------:R-:W-:Y:S05]  /*9dc0*/  WARPSYNC.COLLECTIVE R90, `(.L_x_807) ;  /* 0x000000005a087348 */ /* 0x000fea0003c00000 */
[----:B------:R0:W1:Y:S02]  /*9dd0*/  SHFL.IDX P0, R96, R101, R92, R99 ;  /* 0x0000005c65607389 */ /* 0x0000640000000063 */
[----:B01----:R-:W-:Y:S05]  /*9de0*/  ENDCOLLECTIVE ;  /* 0x000000000000791b */ /* 0x003fea0003800000 */
.L_x_807:
[----:B------:R-:W-:Y:S01]  /*9df0*/  MOV R101, R22 ;  /* 0x0000001600657202 */ /* 0x000fe20000000f00 */
[-C--:B------:R-:W-:Y:S01]  /*9e00*/  FFMA R34, R19, R96.reuse, R34 ;  /* 0x0000006013227223 */ /* 0x080fe20000000022 */
[----:B------:R-:W-:-:S07]  /*9e10*/  FFMA R35, R68, R96, R35 ;  /* 0x0000006044237223 */ /* 0x000fce0000000023 */
[----:B------:R-:W-:Y:S05]  /*9e20*/  WARPSYNC.COLLECTIVE R90, `(.L_x_808) ;  /* 0x000000005a087348 */ /* 0x000fea0003c00000 */
[----:B------:R0:W1:Y:S02]  /*9e30*/  SHFL.IDX P0, R96, R101, R92, R99 ;  /* 0x0000005c65607389 */ /* 0x0000640000000063 */
[----:B01----:R-:W-:Y:S05]  /*9e40*/  ENDCOLLECTIVE ;  /* 0x000000000000791b */ /* 0x003fea0003800000 */
.L_x_808:
        /* <DEDUP_REMOVED lines=14> */
.L_x_809:
[----:B------:R-:W-:Y:S01]  /*9f30*/  FFMA R53, R88, R83, R53 ;  /* 0x0000005358357223 */ /* 0x000fe20000000035 */
[----:B------:R-:W-:Y:S02]  /*9f40*/  MOV R101, R20 ;  /* 0x0000001400657202 */ /* 0x000fe40000000f00 */
[----:B------:R-:W-:-:S07]  /*9f50*/  MOV R83, R96 ;  /* 0x0000006000537202 */ /* 0x000fce0000000f00 */
[----:B------:R-:W-:Y:S05]  /*9f60*/  WARPSYNC.COLLECTIVE R90, `(.L_x_810) ;  /* 0x000000005a087348 */ /* 0x000fea0003c00000 */
[----:B------:R0:W1:Y:S02]  /*9f70*/  SHFL.IDX P0, R96, R101, R92, R99 ;  /* 0x0000005c65607389 */ /* 0x0000640000000063 */
[----:B01----:R-:W-:Y:S05]  /*9f80*/  ENDCOLLECTIVE ;  /* 0x000000000000791b */ /* 0x003fea0003800000 */
.L_x_810:
[----:B------:R-:W-:Y:S01]  /*9f90*/  FFMA R55, R88, R85, R55 ;  /* 0x0000005558377223 */ /* 0x000fe20000000037 */
[----:B------:R-:W-:Y:S02]  /*9fa0*/  MOV R101, R0 ;  /* 0x0000000000657202 */ /* 0x000fe40000000f00 */
[----:B------:R-:W-:-:S07]  /*9fb0*/  MOV R85, R96 ;  /* 0x0000006000557202 */ /* 0x000fce0000000f00 */
[----:B------:R-:W-:Y:S05]  /*9fc0*/  WARPSYNC.COLLECTIVE R90, `(.L_x_811) ;  /* 0x000000005a087348 */ /* 0x000fea0003c00000 */
[----:B------:R0:W1:Y:S02]  /*9fd0*/  SHFL.IDX P0, R96, R101, R92, R99 ;  /* 0x0000005c65607389 */ /* 0x0000640000000063 */
[----:B01----:R-:W-:Y:S05]  /*9fe0*/  ENDCOLLECTIVE ;  /* 0x000000000000791b */ /* 0x003fea0003800000 */
.L_x_811:
[----:B------:R-:W-:Y:S01]  /*9ff0*/  FFMA R57, R88, R91, R57 ;  /* 0x0000005b58397223 */ /* 0x000fe20000000039 */
[----:B------:R-:W-:Y:S02]  /*a000*/  MOV R101, R76 ;  /* 0x0000004c00657202 */ /* 0x000fe40000000f00 */
[----:B------:R-:W-:-:S07]  /*a010*/  MOV R91, R96 ;  /* 0x00000060005b7202 */ /* 0x000fce0000000f00 */
[----:B------:R-:W-:Y:S05]  /*a020*/  WARPSYNC.COLLECTIVE R90, `(.L_x_812) ;  /* 0x000000005a087348 */ /* 0x000fea0003c00000 */
[----:B------:R0:W1:Y:S02]  /*a030*/  SHFL.IDX P0, R96, R101, R92, R99 ;  /* 0x0000005c65607389 */ /* 0x0000640000000063 */
[----:B01----:R-:W-:Y:S05]  /*a040*/  ENDCOLLECTIVE ;  /* 0x000000000000791b */ /* 0x003fea0003800000 */
.L_x_812:
[----:B------:R-:W-:Y:S01]  /*a050*/  FFMA R59, R88, R93, R59 ;  /* 0x0000005d583b7223 */ /* 0x000fe2000000003b */
[----:B------:R-:W-:Y:S02]  /*a060*/  MOV R101, R79 ;  /* 0x0000004f00657202 */ /* 0x000fe40000000f00 */
[----:B------:R-:W-:-:S07]  /*a070*/  MOV R93, R96 ;  /* 0x00000060005d7202 */ /* 0x000fce0000000f00 */
[----:B------:R-:W-:Y:S05]  /*a080*/  WARPSYNC.COLLECTIVE R90, `(.L_x_813) ;  /* 0x000000005a087348 */ /* 0x000fea0003c00000 */
[----:B------:R0:W1:Y:S02]  /*a090*/  SHFL.IDX P0, R96, R101, R92, R99 ;  /* 0x0000005c65607389 */ /* 0x0000640000000063 */
[----:B01----:R-:W-:Y:S05]  /*a0a0*/  ENDCOLLECTIVE ;  /* 0x000000000000791b */ /* 0x003fea0003800000 */
.L_x_813:
[----:B------:R-:W-:Y:S01]  /*a0b0*/  FFMA R63, R88, R95, R63 ;  /* 0x0000005f583f7223 */ /* 0x000fe2000000003f */
[----:B------:R-:W-:Y:S02]  /*a0c0*/  MOV R101, R80 ;  /* 0x0000005000657202 */ /* 0x000fe40000000f00 */
[----:B------:R-:W-:-:S07]  /*a0d0*/  MOV R95, R96 ;  /* 0x00000060005f7202 */ /* 0x000fce0000000f00 */
[----:B------:R-:W-:Y:S05]  /*a0e0*/  WARPSYNC.COLLECTIVE R90, `(.L_x_814) ;  /* 0x000000005a087348 */ /* 0x000fea0003c00000 */
[----:B------:R0:W1:Y:S02]  /*a0f0*/  SHFL.IDX P0, R96, R101, R92, R99 ;  /* 0x0000005c65607389 */ /* 0x0000640000000063 */
[----:B01----:R-:W-:Y:S05]  /*a100*/  ENDCOLLECTIVE ;  /* 0x000000000000791b */ /* 0x003fea0003800000 */
.L_x_814:
[----:B------:R-:W-:Y:S01]  /*a110*/  MOV R101, R81 ;  /* 0x0000005100657202 */ /* 0x000fe20000000f00 */
[-C--:B------:R-:W-:Y:S01]  /*a120*/  FFMA R48, R19, R96.reuse, R48 ;  /* 0x0000006013307223 */ /* 0x080fe20000000030 */
[----:B------:R-:W-:-:S07]  /*a130*/  FFMA R49, R68, R96, R49 ;  /* 0x0000006044317223 */ /* 0x000fce0000000031 */
[----:B------:R-:W-:Y:S05]  /*a140*/  WARPSYNC.COLLECTIVE R90, `(.L_x_815) ;  /* 0x000000005a087348 */ /* 0x000fea0003c00000 */
[----:B------:R0:W1:Y:S02]  /*a150*/  SHFL.IDX P0, R96, R101, R92, R99 ;  /* 0x0000005c65607389 */ /* 0x0000640000000063 */
[----:B01----:R-:W-:Y:S05]  /*a160*/  ENDCOLLECTIVE ;  /* 0x000000000000791b */ /* 0x003fea0003800000 */
.L_x_815:
[-C--:B------:R-:W-:Y:S01]  /*a170*/  FFMA R4, R19, R6.reuse, R4 ;  /* 0x0000000613047223 */ /* 0x080fe20000000004 */
[----:B------:R-:W-:Y:S01]  /*a180*/  FFMA R29, R68, R6, R29 ;  /* 0x00000006441d7223 */ /* 0x000fe2000000001d */
[----:B------:R-:W-:Y:S02]  /*a190*/  MOV R101, R12 ;  /* 0x0000000c00657202 */ /* 0x000fe40000000f00 */
[----:B------:R-:W-:-:S07]  /*a1a0*/  MOV R6, R96 ;  /* 0x0000006000067202 */ /* 0x000fce0000000f00 */
[----:B------:R-:W-:Y:S05]  /*a1b0*/  WARPSYNC.COLLECTIVE R90, `(.L_x_816) ;  /* 0x000000005a087348 */ /* 0x000fea0003c00000 */
[----:B------:R0:W1:Y:S02]  /*a1c0*/  SHFL.IDX P0, R96, R101, R92, R99 ;  /* 0x0000005c65607389 */ /* 0x0000640000000063 */
[----:B01----:R-:W-:Y:S05]  /*a1d0*/  ENDCOLLECTIVE ;  /* 0x000000000000791b */ /* 0x003fea0003800000 */
.L_x_816:
        /* <DEDUP_REMOVED lines=18> */
.L_x_817:
[-C--:B------:R-:W-:Y:S01]  /*a300*/  FFMA R32, R19, R17.reuse, R32 ;  /* 0x0000001113207223 */ /* 0x080fe20000000020 */
[----:B------:R-:W-:Y:S01]  /*a310*/  FFMA R33, R68, R17, R33 ;  /* 0x0000001144217223 */ /* 0x000fe20000000021 */
[----:B------:R-:W-:Y:S02]  /*a320*/  MOV R101, R16 ;  /* 0x0000001000657202 */ /* 0x000fe40000000f00 */
[----:B------:R-:W-:-:S07]  /*a330*/  MOV R17, R96 ;  /* 0x0000006000117202 */ /* 0x000fce0000000f00 */
[----:B------:R-:W-:Y:S05]  /*a340*/  WARPSYNC.COLLECTIVE R90, `(.L_x_818) ;  /* 0x000000005a087348 */ /* 0x000fea0003c00000 */
[----:B------:R0:W1:Y:S02]  /*a350*/  SHFL.IDX P0, R96, R101, R92, R99 ;  /* 0x0000005c65607389 */ /* 0x0000640000000063 */
[----:B01----:R-:W-:Y:S05]  /*a360*/  ENDCOLLECTIVE ;  /* 0x000000000000791b */ /* 0x003fea0003800000 */
.L_x_818:
[-C--:B------:R-:W-:Y:S01]  /*a370*/  FFMA R36, R19, R75.reuse, R36 ;  /* 0x0000004b13247223 */ /* 0x080fe20000000024 */
[----:B------:R-:W-:Y:S01]  /*a380*/  FFMA R37, R68, R75, R37 ;  /* 0x0000004b44257223 */ /* 0x000fe20000000025 */
[----:B------:R-:W-:Y:S02]  /*a390*/  MOV R101, R18 ;  /* 0x0000001200657202 */ /* 0x000fe40000000f00 */
[----:B------:R-:W-:-:S07]  /*a3a0*/  MOV R75, R96 ;  /* 0x00000060004b7202 */ /* 0x000fce0000000f00 */
[----:B------:R-:W-:Y:S05]  /*a3b0*/  WARPSYNC.COLLECTIVE R90, `(.L_x_819) ;  /* 0x000000005a087348 */ /* 0x000fea0003c00000 */
[----:B------:R0:W1:Y:S02]  /*a3c0*/  SHFL.IDX P0, R96, R101, R92, R99 ;  /* 0x0000005c65607389 */ /* 0x0000640000000063 */
[----:B01----:R-:W-:Y:S05]  /*a3d0*/  ENDCOLLECTIVE ;  /* 0x000000000000791b */ /* 0x003fea0003800000 */
.L_x_819:
[-C--:B------:R-:W-:Y:S01]  /*a3e0*/  FFMA R38, R19, R83.reuse, R38 ;  /* 0x0000005313267223 */ /* 0x080fe20000000026 */
[----:B------:R-:W-:Y:S01]  /*a3f0*/  FFMA R39, R68, R83, R39 ;  /* 0x0000005344277223 */ /* 0x000fe20000000027 */
[----:B------:R-:W-:Y:S02]  /*a400*/  MOV R101, R13 ;  /* 0x0000000d00657202 */ /* 0x000fe40000000f00 */
[----:B------:R-:W-:-:S07]  /*a410*/  MOV R83, R96 ;  /* 0x0000006000537202 */ /* 0x000fce0000000f00 */
[----:B------:R-:W-:Y:S05]  /*a420*/  WARPSYNC.COLLECTIVE R90, `(.L_x_820) ;  /* 0x000000005a087348 */ /* 0x000fea0003c00000 */
[----:B------:R0:W1:Y:S02]  /*a430*/  SHFL.IDX P0, R96, R101, R92, R99 ;  /* 0x0000005c65607389 */ /* 0x0000640000000063 */
[----:B01----:R-:W-:Y:S05]  /*a440*/  ENDCOLLECTIVE ;  /* 0x000000000000791b */ /* 0x003fea0003800000 */
.L_x_820:
[-C--:B------:R-:W-:Y:S01]  /*a450*/  FFMA R40, R19, R85.reuse, R40 ;  /* 0x0000005513287223 */ /* 0x080fe20000000028 */
[----:B------:R-:W-:Y:S01]  /*a460*/  FFMA R41, R68, R85, R41 ;  /* 0x0000005544297223 */ /* 0x000fe20000000029 */
[----:B------:R-:W-:Y:S02]  /*a470*/  MOV R101, R82 ;  /* 0x0000005200657202 */ /* 0x000fe40000000f00 */
[----:B------:R-:W-:-:S07]  /*a480*/  MOV R85, R96 ;  /* 0x0000006000557202 */ /* 0x000fce0000000f00 */
[----:B------:R-:W-:Y:S05]  /*a490*/  WARPSYNC.COLLECTIVE R90, `(.L_x_821) ;  /* 0x000000005a087348 */ /* 0x000fea0003c00000 */
[----:B------:R0:W1:Y:S02]  /*a4a0*/  SHFL.IDX P0, R96, R101, R92, R99 ;  /* 0x0000005c65607389 */ /* 0x0000640000000063 */
[----:B01----:R-:W-:Y:S05]  /*a4b0*/  ENDCOLLECTIVE ;  /* 0x000000000000791b */ /* 0x003fea0003800000 */
.L_x_821:
[-C--:B------:R-:W-:Y:S01]  /*a4c0*/  FFMA R42, R19, R91.reuse, R42 ;  /* 0x0000005b132a7223 */ /* 0x080fe2000000002a */
[----:B------:R-:W-:Y:S01]  /*a4d0*/  FFMA R43, R68, R91, R43 ;  /* 0x0000005b442b7223 */ /* 0x000fe2000000002b */
[----:B------:R-:W-:Y:S02]  /*a4e0*/  MOV R101, R8 ;  /* 0x0000000800657202 */ /* 0x000fe40000000f00 */
[----:B------:R-:W-:-:S07]  /*a4f0*/  MOV R91, R96 ;  /* 0x00000060005b7202 */ /* 0x000fce0000000f00 */
[----:B------:R-:W-:Y:S05]  /*a500*/  WARPSYNC.COLLECTIVE R90, `(.L_x_822) ;  /* 0x000000005a087348 */ /* 0x000fea0003c00000 */
[----:B------:R0:W1:Y:S02]  /*a510*/  SHFL.IDX P0, R96, R101, R92, R99 ;  /* 0x0000005c65607389 */ /* 0x0000640000000063 */
[----:B01----:R-:W-:Y:S05]  /*a520*/  ENDCOLLECTIVE ;  /* 0x000000000000791b */ /* 0x003fea0003800000 */
.L_x_822:
[-C--:B------:R-:W-:Y:S01]  /*a530*/  FFMA R44, R19, R93.reuse, R44 ;  /* 0x0000005d132c7223 */ /* 0x080fe2000000002c */
[----:B------:R-:W-:Y:S01]  /*a540*/  FFMA R45, R68, R93, R45 ;  /* 0x0000005d442d7223 */ /* 0x000fe2000000002d */
[----:B------:R-:W-:Y:S02]  /*a550*/  MOV R101, R10 ;  /* 0x0000000a00657202 */ /* 0x000fe40000000f00 */
[----:B------:R-:W-:-:S07]  /*a560*/  MOV R93, R96 ;  /* 0x00000060005d7202 */ /* 0x000fce0000000f00 */
[----:B------:R-:W-:Y:S05]  /*a570*/  WARPSYNC.COLLECTIVE R90, `(.L_x_823) ;  /* 0x000000005a087348 */ /* 0x000fea0003c00000 */
[----:B------:R0:W1:Y:S02]  /*a580*/  SHFL.IDX P0, R96, R101, R92, R99 ;  /* 0x0000005c65607389 */ /* 0x0000640000000063 */
[----:B01----:R-:W-:Y:S05]  /*a590*/  ENDCOLLECTIVE ;  /* 0x000000000000791b */ /* 0x003fea0003800000 */
.L_x_823:
[----:B------:R-:W-:Y:S02]  /*a5a0*/  MOV R101, R86 ;  /* 0x0000005600657202 */ /* 0x000fe40000000f00 */
[----:B------:R-:W-:-:S07]  /*a5b0*/  MOV R94, R96 ;  /* 0x00000060005e7202 */ /* 0x000fce0000000f00 */
[----:B------:R-:W-:Y:S05]  /*a5c0*/  WARPSYNC.COLLECTIVE R90, `(.L_x_824) ;  /* 0x000000005a087348 */ /* 0x000fea0003c00000 */
[----:B------:R0:W1:Y:S02]  /*a5d0*/  SHFL.IDX P0, R96, R101, R92, R99 ;  /* 0x0000005c65607389 */ /* 0x0000640000000063 */
[----:B01----:R-:W-:Y:S05]  /*a5e0*/  ENDCOLLECTIVE ;  /* 0x000000000000791b */ /* 0x003fea0003800000 */
.L_x_824:
[----:B------:R-:W-:Y:S02]  /*a5f0*/  MOV R101, R27 ;  /* 0x0000001b00657202 */ /* 0x000fe40000000f00 */
[----:B------:R-:W-:Y:S02]  /*a600*/  MOV R92, R89 ;  /* 0x00000059005c7202 */ /* 0x000fe40000000f00 */
[----:B------:R-:W-:-:S07]  /*a610*/  MOV R98, R96 ;  /* 0x0000006000627202 */ /* 0x000fce0000000f00 */
[----:B------:R-:W-:Y:S05]  /*a620*/  WARPSYNC.COLLECTIVE R90, `(.L_x_825) ;  /* 0x000000005a087348 */ /* 0x000fea0003c00000 */
[----:B------:R0:W1:Y:S02]  /*a630*/  SHFL.IDX P0, R96, R101, R92, R99 ;  /* 0x0000005c65607389 */ /* 0x0000640000000063 */
[----:B01----:R-:W-:Y:S05]  /*a640*/  ENDCOLLECTIVE ;  /* 0x000000000000791b */ /* 0x003fea0003800000 */
.L_x_825:
        /* <DEDUP_REMOVED lines=17> */
.L_x_826:
[----:B------:R-:W-:Y:S02]  /*a760*/  MOV R101, R25 ;  /* 0x0000001900657202 */ /* 0x000fe40000000f00 */
[----:B------:R-:W-:-:S07]  /*a770*/  MOV R19, R96 ;  /* 0x0000006000137202 */ /* 0x000fce0000000f00 */
[----:B------:R-:W-:Y:S05]  /*a780*/  WARPSYNC.COLLECTIVE R90, `(.L_x_827) ;  /* 0x000000005a087348 */ /* 0x000fea0003c00000 */
[----:B------:R0:W1:Y:S02]  /*a790*/  SHFL.IDX P0, R96, R101, R92, R99 ;  /* 0x0000005c65607389 */ /* 0x0000640000000063 */
[----:B01----:R-:W-:Y:S05]  /*a7a0*/  ENDCOLLECTIVE ;  /* 0x000000000000791b */ /* 0x003fea0003800000 */
.L_x_827:
[----:B------:R-:W-:Y:S02]  /*a7b0*/  MOV R101, R24 ;  /* 0x0000001800657202 */ /* 0x000fe40000000f00 */
[----:B------:R-:W-:-:S07]  /*a7c0*/  MOV R75, R96 ;  /* 0x00000060004b7202 */ /* 0x000fce0000000f00 */
[----:B------:R-:W-:Y:S05]  /*a7d0*/  WARPSYNC.COLLECTIVE R90, `(.L_x_828) ;  /* 0x000000005a087348 */ /* 0x000fea0003c00000 */
[----:B------:R0:W1:Y:S02]  /*a7e0*/  SHFL.IDX P0, R96, R101, R92, R99 ;  /* 0x0000005c65607389 */ /* 0x0000640000000063 */
[----:B01----:R-:W-:Y:S05]  /*a7f0*/  ENDCOLLECTIVE ;  /* 0x000000000000791b */ /* 0x003fea0003800000 */
.L_x_828:
[----:B------:R-:W-:Y:S01]  /*a800*/  FFMA R59, R68, R83, R59 ;  /* 0x00000053443b7223 */ /* 0x000fe2000000003b */
[----:B------:R-:W-:Y:S02]  /*a810*/  MOV R101, R23 ;  /* 0x0000001700657202 */ /* 0x000fe40000000f00 */
[----:B------:R-:W-:-:S07]  /*a820*/  MOV R83, R96 ;  /* 0x0000006000537202 */ /* 0x000fce0000000f00 */
[----:B------:R-:W-:Y:S05]  /*a830*/  WARPSYNC.COLLECTIVE R90, `(.L_x_829) ;  /* 0x000000005a087348 */ /* 0x000fea0003c00000 */
[----:B------:R0:W1:Y:S02]  /*a840*/  SHFL.IDX P0, R96, R101, R92, R99 ;  /* 0x0000005c65607389 */ /* 0x0000640000000063 */
[----:B01----:R-:W-:Y:S05]  /*a850*/  ENDCOLLECTIVE ;  /* 0x000000000000791b */ /* 0x003fea0003800000 */
.L_x_829:
        /* <DEDUP_REMOVED lines=13> */
.L_x_830:
[----:B------:R-:W-:Y:S01]  /*a930*/  FFMA R63, R68, R91, R63 ;  /* 0x0000005b443f7223 */ /* 0x000fe2000000003f */
[----:B------:R-:W-:Y:S02]  /*a940*/  MOV R101, R21 ;  /* 0x0000001500657202 */ /* 0x000fe40000000f00 */
[----:B------:R-:W-:-:S07]  /*a950*/  MOV R91, R96 ;  /* 0x00000060005b7202 */ /* 0x000fce0000000f00 */
[----:B------:R-:W-:Y:S05]  /*a960*/  WARPSYNC.COLLECTIVE R90, `(.L_x_831) ;  /* 0x000000005a087348 */ /* 0x000fea0003c00000 */
[----:B------:R0:W1:Y:S02]  /*a970*/  SHFL.IDX P0, R96, R101, R92, R99 ;  /* 0x0000005c65607389 */ /* 0x0000640000000063 */
[----:B01----:R-:W-:Y:S05]  /*a980*/  ENDCOLLECTIVE ;  /* 0x000000000000791b */ /* 0x003fea0003800000 */
.L_x_831:
[----:B------:R-:W-:Y:S01]  /*a990*/  FFMA R65, R68, R93, R65 ;  /* 0x0000005d44417223 */ /* 0x000fe20000000041 */
[----:B------:R-:W-:Y:S02]  /*a9a0*/  MOV R101, R20 ;  /* 0x0000001400657202 */ /* 0x000fe40000000f00 */
[----:B------:R-:W-:-:S07]  /*a9b0*/  MOV R93, R96 ;  /* 0x00000060005d7202 */ /* 0x000fce0000000f00 */
[----:B------:R-:W-:Y:S05]  /*a9c0*/  WARPSYNC.COLLECTIVE R90, `(.L_x_832) ;  /* 0x000000005a087348 */ /* 0x000fea0003c00000 */
[----:B------:R0:W1:Y:S02]  /*a9d0*/  SHFL.IDX P0, R96, R101, R92, R99 ;  /* 0x0000005c65607389 */ /* 0x0000640000000063 */
[----:B01----:R-:W-:Y:S05]  /*a9e0*/  ENDCOLLECTIVE ;  /* 0x000000000000791b */ /* 0x003fea0003800000 */
.L_x_832:
[----:B------:R-:W-:Y:S01]  /*a9f0*/  FFMA R47, R68, R95, R47 ;  /* 0x0000005f442f7223 */ /* 0x000fe2000000002f */
[----:B------:R-:W-:Y:S02]  /*aa00*/  MOV R101, R0 ;  /* 0x0000000000657202 */ /* 0x000fe40000000f00 */
[----:B------:R-:W-:-:S07]  /*aa10*/  MOV R95, R96 ;  /* 0x00000060005f7202 */ /* 0x000fce0000000f00 */
[----:B------:R-:W-:Y:S05]  /*aa20*/  WARPSYNC.COLLECTIVE R90, `(.L_x_833) ;  /* 0x000000005a087348 */ /* 0x000fea0003c00000 */
[----:B------:R0:W1:Y:S02]  /*aa30*/  SHFL.IDX P0, R96, R101, R92, R99 ;  /* 0x0000005c65607389 */ /* 0x0000640000000063 */
[----:B01----:R-:W-:Y:S05]  /*aa40*/  ENDCOLLECTIVE ;  /* 0x000000000000791b */ /* 0x003fea0003800000 */
.L_x_833:
[----:B------:R-:W-:Y:S02]  /*aa50*/  MOV R101, R76 ;  /* 0x0000004c00657202 */ /* 0x000fe40000000f00 */
[----:B------:R-:W-:-:S07]  /*aa60*/  MOV R97, R96 ;  /* 0x0000006000617202 */ /* 0x000fce0000000f00 */
[----:B------:R-:W-:Y:S05]  /*aa70*/  WARPSYNC.COLLECTIVE R90, `(.L_x_834) ;  /* 0x000000005a087348 */ /* 0x000fea0003c00000 */
[----:B------:R0:W1:Y:S02]  /*aa80*/  SHFL.IDX P0, R96, R101, R92, R99 ;  /* 0x0000005c65607389 */ /* 0x0000640000000063 */
[----:B01----:R-:W-:Y:S05]  /*aa90*/  ENDCOLLECTIVE ;  /* 0x000000000000791b */ /* 0x003fea0003800000 */
.L_x_834:
[----:B------:R-:W-:Y:S02]  /*aaa0*/  MOV R101, R79 ;  /* 0x0000004f00657202 */ /* 0x000fe40000000f00 */
[----:B------:R-:W-:-:S07]  /*aab0*/  MOV R103, R96 ;  /* 0x0000006000677202 */ /* 0x000fce0000000f00 */
[----:B------:R-:W-:Y:S05]  /*aac0*/  WARPSYNC.COLLECTIVE R90, `(.L_x_835) ;  /* 0x000000005a087348 */ /* 0x000fea0003c00000 */
[----:B------:R0:W1:Y:S02]  /*aad0*/  SHFL.IDX P0, R96, R101, R92, R99 ;  /* 0x0000005c65607389 */ /* 0x0000640000000063 */
[----:B01----:R-:W-:Y:S05]  /*aae0*/  ENDCOLLECTIVE ;  /* 0x000000000000791b */ /* 0x003fea0003800000 */
.L_x_835:
        /* <DEDUP_REMOVED lines=10> */
.L_x_836:
[----:B------:R-:W-:Y:S01]  /*ab90*/  MOV R101, R81 ;  /* 0x0000005100657202 */ /* 0x000fe20000000f00 */
[-C--:B------:R-:W-:Y:S01]  /*aba0*/  FFMA R111, R15, R96.reuse, R48 ;  /* 0x000000600f6f7223 */ /* 0x080fe20000000030 */
[----:B------:R-:W-:-:S07]  /*abb0*/  FFMA R49, R88, R96, R49 ;  /* 0x0000006058317223 */ /* 0x000fce0000000031 */
[----:B------:R-:W-:Y:S05]  /*abc0*/  WARPSYNC.COLLECTIVE R90, `(.L_x_837) ;  /* 0x000000005a087348 */ /* 0x000fea0003c00000 */
[----:B------:R0:W1:Y:S02]  /*abd0*/  SHFL.IDX P0, R96, R101, R92, R99 ;  /* 0x0000005c65607389 */ /* 0x0000640000000063 */
[----:B01----:R-:W-:Y:S05]  /*abe0*/  ENDCOLLECTIVE ;  /* 0x000000000000791b */ /* 0x003fea0003800000 */
.L_x_837:
[----:B------:R-:W-:Y:S02]  /*abf0*/  MOV R101, R12 ;  /* 0x0000000c00657202 */ /* 0x000fe40000000f00 */
[----:B------:R-:W-:-:S07]  /*ac00*/  MOV R6, R96 ;  /* 0x0000006000067202 */ /* 0x000fce0000000f00 */
[----:B------:R-:W-:Y:S05]  /*ac10*/  WARPSYNC.COLLECTIVE R90, `(.L_x_838) ;  /* 0x000000005a087348 */ /* 0x000fea0003c00000 */
[----:B------:R0:W1:Y:S02]  /*ac20*/  SHFL.IDX P0, R96, R101, R92, R99 ;  /* 0x0000005c65607389 */ /* 0x0000640000000063 */
[----:B01----:R-:W-:Y:S05]  /*ac30*/  ENDCOLLECTIVE ;  /* 0x000000000000791b */ /* 0x003fea0003800000 */
.L_x_838:
[----:B------:R-:W-:Y:S02]  /*ac40*/  MOV R101, R14 ;  /* 0x0000000e00657202 */ /* 0x000fe40000000f00 */
[----:B------:R-:W-:-:S07]  /*ac50*/  MOV R30, R96 ;  /* 0x00000060001e7202 */ /* 0x000fce0000000f00 */
[----:B------:R-:W-:Y:S05]  /*ac60*/  WARPSYNC.COLLECTIVE R90, `(.L_x_839) ;  /* 0x000000005a087348 */ /* 0x000fea0003c00000 */
[----:B------:R0:W1:Y:S02]  /*ac70*/  SHFL.IDX P0, R96, R101, R92, R99 ;  /* 0x0000005c65607389 */ /* 0x0000640000000063 */
[----:B01----:R-:W-:Y:S05]  /*ac80*/  ENDCOLLECTIVE ;  /* 0x000000000000791b */ /* 0x003fea0003800000 */
.L_x_839:
[----:B------:R-:W-:Y:S02]  /*ac90*/  MOV R101, R16 ;  /* 0x0000001000657202 */ /* 0x000fe40000000f00 */
[----:B------:R-:W-:-:S07]  /*aca0*/  MOV R32, R96 ;  /* 0x0000006000207202 */ /* 0x000fce0000000f00 */
[----:B------:R-:W-:Y:S05]  /*acb0*/  WARPSYNC.COLLECTIVE R90, `(.L_x_840) ;  /* 0x000000005a087348 */ /* 0x000fea0003c00000 */
[----:B------:R0:W1:Y:S02]  /*acc0*/  SHFL.IDX P0, R96, R101, R92, R99 ;  /* 0x0000005c65607389 */ /* 0x0000640000000063 */
[----:B01----:R-:W-:Y:S05]  /*acd0*/  ENDCOLLECTIVE ;  /* 0x000000000000791b */ /* 0x003fea0003800000 */
.L_x_840:
[----:B------:R-:W-:Y:S02]  /*ace0*/  MOV R101, R18 ;  /* 0x0000001200657202 */ /* 0x000fe40000000f00 */
[----:B------:R-:W-:-:S07]  /*acf0*/  MOV R34, R96 ;  /* 0x0000006000227202 */ /* 0x000fce0000000f00 */
[----:B------:R-:W-:Y:S05]  /*ad00*/  WARPSYNC.COLLECTIVE R90, `(.L_x_841) ;  /* 0x000000005a087348 */ /* 0x000fea0003c00000 */
[----:B------:R0:W1:Y:S02]  /*ad10*/  SHFL.IDX P0, R96, R101, R92, R99 ;  /* 0x0000005c65607389 */ /* 0x0000640000000063 */
[----:B01----:R-:W-:Y:S05]  /*ad20*/  ENDCOLLECTIVE ;  /* 0x000000000000791b */ /* 0x003fea0003800000 */
.L_x_841:
[----:B------:R-:W-:Y:S01]  /*ad30*/  FFMA R35, R15, R91, R36 ;  /* 0x0000005b0f237223 */ /* 0x000fe20000000024 */
[----:B------:R-:W-:Y:S02]  /*ad40*/  MOV R101, R13 ;  /* 0x0000000d00657202 */ /* 0x000fe40000000f00 */
[----:B------:R-:W-:-:S07]  /*ad50*/  MOV R36, R96 ;  /* 0x0000006000247202 */ /* 0x000fce0000000f00 */
[----:B------:R-:W-:Y:S05]  /*ad60*/  WARPSYNC.COLLECTIVE R90, `(.L_x_842) ;  /* 0x000000005a087348 */ /* 0x000fea0003c00000 */
[----:B------:R0:W1:Y:S02]  /*ad70*/  SHFL.IDX P0, R96, R101, R92, R99 ;  /* 0x0000005c65607389 */ /* 0x0000640000000063 */
[----:B01----:R-:W-:Y:S05]  /*ad80*/  ENDCOLLECTIVE ;  /* 0x000000000000791b */ /* 0x003fea0003800000 */
.L_x_842:
[----:B------:R-:W-:Y:S01]  /*ad90*/  FFMA R91, R88, R91, R37 ;  /* 0x0000005b585b7223 */ /* 0x000fe20000000025 */
[----:B------:R-:W-:Y:S01]  /*ada0*/  FFMA R37, R15, R93, R38 ;  /* 0x0000005d0f257223 */ /* 0x000fe20000000026 */
[----:B------:R-:W-:Y:S02]  /*adb0*/  MOV R101, R82 ;  /* 0x0000005200657202 */ /* 0x000fe40000000f00 */
[----:B------:R-:W-:-:S07]  /*adc0*/  MOV R38, R96 ;  /* 0x0000006000267202 */ /* 0x000fce0000000f00 */
[----:B------:R-:W-:Y:S05]  /*add0*/  WARPSYNC.COLLECTIVE R90, `(.L_x_843) ;  /* 0x000000005a087348 */ /* 0x000fea0003c00000 */
[----:B------:R0:W1:Y:S02]  /*ade0*/  SHFL.IDX P0, R96, R101, R92, R99 ;  /* 0x0000005c65607389 */ /* 0x0000640000000063 */
[----:B01----:R-:W-:Y:S05]  /*adf0*/  ENDCOLLECTIVE ;  /* 0x000000000000791b */ /* 0x003fea0003800000 */
.L_x_843:
[----:B------:R-:W-:Y:S01]  /*ae00*/  FFMA R93, R88, R93, R39 ;  /* 0x0000005d585d7223 */ /* 0x000fe20000000027 */
[----:B------:R-:W-:Y:S01]  /*ae10*/  FFMA R39, R15, R95, R40 ;  /* 0x0000005f0f277223 */ /* 0x000fe20000000028 */
[----:B------:R-:W-:Y:S02]  /*ae20*/  MOV R101, R8 ;  /* 0x0000000800657202 */ /* 0x000fe40000000f00 */
[----:B------:R-:W-:-:S07]  /*ae30*/  MOV R40, R96 ;  /* 0x0000006000287202 */ /* 0x000fce0000000f00 */
[----:B------:R-:W-:Y:S05]  /*ae40*/  WARPSYNC.COLLECTIVE R90, `(.L_x_844) ;  /* 0x000000005a087348 */ /* 0x000fea0003c00000 */
[----:B------:R0:W1:Y:S02]  /*ae50*/  SHFL.IDX P0, R96, R101, R92, R99 ;  /* 0x0000005c65607389 */ /* 0x0000640000000063 */
[----:B01----:R-:W-:Y:S05]  /*ae60*/  ENDCOLLECTIVE ;  /* 0x000000000000791b */ /* 0x003fea0003800000 */
.L_x_844:
[----:B------:R-:W-:Y:S01]  /*ae70*/  FFMA R95, R88, R95, R41 ;  /* 0x0000005f585f7223 */ /* 0x000fe20000000029 */
[----:B------:R-:W-:Y:S01]  /*ae80*/  FFMA R41, R15, R97, R42 ;  /* 0x000000610f297223 */ /* 0x000fe2000000002a */
[----:B------:R-:W-:Y:S02]  /*ae90*/  MOV R101, R10 ;  /* 0x0000000a00657202 */ /* 0x000fe40000000f00 */
[----:B------:R-:W-:-:S07]  /*aea0*/  MOV R42, R96 ;  /* 0x00000060002a7202 */ /* 0x000fce0000000f00 */
[----:B------:R-:W-:Y:S05]  /*aeb0*/  WARPSYNC.COLLECTIVE R90, `(.L_x_845) ;  /* 0x000000005a087348 */ /* 0x000fea0003c00000 */
[----:B------:R0:W1:Y:S02]  /*aec0*/  SHFL.IDX P0, R96, R101, R92, R99 ;  /* 0x0000005c65607389 */ /* 0x0000640000000063 */
[----:B01----:R-:W-:Y:S05]  /*aed0*/  ENDCOLLECTIVE ;  /* 0x000000000000791b */ /* 0x003fea0003800000 */
.L_x_845:
[----:B------:R-:W-:Y:S01]  /*aee0*/  FFMA R97, R88, R97, R43 ;  /* 0x0000006158617223 */ /* 0x000fe2000000002b */
[----:B------:R-:W-:Y:S01]  /*aef0*/  FFMA R43, R15, R103, R44 ;  /* 0x000000670f2b7223 */ /* 0x000fe2000000002c */
[----:B------:R-:W-:Y:S02]  /*af00*/  MOV R101, R86 ;  /* 0x0000005600657202 */ /* 0x000fe40000000f00 */
[----:B------:R-:W-:-:S07]  /*af10*/  MOV R44, R96 ;  /* 0x00000060002c7202 */ /* 0x000fce0000000f00 */
[----:B------:R-:W-:Y:S05]  /*af20*/  WARPSYNC.COLLECTIVE R90, `(.L_x_846) ;  /* 0x000000005a087348 */ /* 0x000fea0003c00000 */
[----:B------:R0:W1:Y:S02]  /*af30*/  SHFL.IDX P0, R96, R101, R92, R99 ;  /* 0x0000005c65607389 */ /* 0x0000640000000063 */
[----:B01----:R-:W-:Y:S05]  /*af40*/  ENDCOLLECTIVE ;  /* 0x000000000000791b */ /* 0x003fea0003800000 */
.L_x_846:
        /* <DEDUP_REMOVED lines=8> */
.L_x_847:
[----:B------:R-:W-:Y:S01]  /*afd0*/  MOV R101, R26 ;  /* 0x0000001a00657202 */ /* 0x000fe20000000f00 */
[C---:B------:R-:W-:Y:S01]  /*afe0*/  FFMA R78, R96.reuse, R68, R17 ;  /* 0x00000044604e7223 */ /* 0x040fe20000000011 */
[----:B------:R-:W-:-:S07]  /*aff0*/  FFMA R77, R96, R4, R77 ;  /* 0x00000004604d7223 */ /* 0x000fce000000004d */
[----:B------:R-:W-:Y:S05]  /*b000*/  WARPSYNC.COLLECTIVE R90, `(.L_x_848) ;  /* 0x000000005a087348 */ /* 0x000fea0003c00000 */
[----:B------:R0:W1:Y:S02]  /*b010*/  SHFL.IDX P0, R96, R101, R92, R99 ;  /* 0x0000005c65607389 */ /* 0x0000640000000063 */
[----:B01----:R-:W-:Y:S05]  /*b020*/  ENDCOLLECTIVE ;  /* 0x000000000000791b */ /* 0x003fea0003800000 */
.L_x_848:
[----:B------:R-:W-:Y:S02]  /*b030*/  MOV R101, R25 ;  /* 0x0000001900657202 */ /* 0x000fe40000000f00 */
[----:B------:R-:W-:-:S07]  /*b040*/  MOV R5, R96 ;  /* 0x0000006000057202 */ /* 0x000fce0000000f00 */
[----:B------:R-:W-:Y:S05]  /*b050*/  WARPSYNC.COLLECTIVE R90, `(.L_x_849) ;  /* 0x000000005a087348 */ /* 0x000fea0003c00000 */
[----:B------:R0:W1:Y:S02]  /*b060*/  SHFL.IDX P0, R96, R101, R92, R99 ;  /* 0x0000005c65607389 */ /* 0x0000640000000063 */
[----:B01----:R-:W-:Y:S05]  /*b070*/  ENDCOLLECTIVE ;  /* 0x000000000000791b */ /* 0x003fea0003800000 */
.L_x_849:
[----:B------:R-:W-:Y:S02]  /*b080*/  MOV R101, R24 ;  /* 0x0000001800657202 */ /* 0x000fe40000000f00 */
[----:B------:R-:W-:-:S07]  /*b090*/  MOV R2, R96 ;  /* 0x0000006000027202 */ /* 0x000fce0000000f00 */
[----:B------:R-:W-:Y:S05]  /*b0a0*/  WARPSYNC.COLLECTIVE R90, `(.L_x_850) ;  /* 0x000000005a087348 */ /* 0x000fea0003c00000 */
[----:B------:R0:W1:Y:S02]  /*b0b0*/  SHFL.IDX P0, R96, R101, R92, R99 ;  /* 0x0000005c65607389 */ /* 0x0000640000000063 */
[----:B01----:R-:W-:Y:S05]  /*b0c0*/  ENDCOLLECTIVE ;  /* 0x000000000000791b */ /* 0x003fea0003800000 */
.L_x_850:
[-C--:B------:R-:W-:Y:S01]  /*b0d0*/  FFMA R109, R15, R6.reuse, R50 ;  /* 0x000000060f6d7223 */ /* 0x080fe20000000032 */
[----:B------:R-:W-:Y:S01]  /*b0e0*/  FFMA R51, R88, R6, R51 ;  /* 0x0000000658337223 */ /* 0x000fe20000000033 */
[----:B------:R-:W-:Y:S02]  /*b0f0*/  MOV R101, R23 ;  /* 0x0000001700657202 */ /* 0x000fe40000000f00 */
[----:B------:R-:W-:-:S07]  /*b100*/  MOV R6, R96 ;  /* 0x0000006000067202 */ /* 0x000fce0000000f00 */
[----:B------:R-:W-:Y:S05]  /*b110*/  WARPSYNC.COLLECTIVE R90, `(.L_x_851) ;  /* 0x000000005a087348 */ /* 0x000fea0003c00000 */
[----:B------:R0:W1:Y:S02]  /*b120*/  SHFL.IDX P0, R96, R101, R92, R99 ;  /* 0x0000005c65607389 */ /* 0x0000640000000063 */
[----:B01----:R-:W-:Y:S05]  /*b130*/  ENDCOLLECTIVE ;  /* 0x000000000000791b */ /* 0x003fea0003800000 */
.L_x_851:
[-C--:B------:R-:W-:Y:S01]  /*b140*/  FFMA R113, R15, R36.reuse, R58 ;  /* 0x000000240f717223 */ /* 0x080fe2000000003a */
[----:B------:R-:W-:Y:S01]  /*b150*/  FFMA R59, R88, R36, R59 ;  /* 0x00000024583b7223 */ /* 0x000fe2000000003b */
[----:B------:R-:W-:Y:S02]  /*b160*/  MOV R101, R22 ;  /* 0x0000001600657202 */ /* 0x000fe40000000f00 */
[----:B------:R-:W-:-:S07]  /*b170*/  MOV R36, R96 ;  /* 0x0000006000247202 */ /* 0x000fce0000000f00 */
[----:B------:R-:W-:Y:S05]  /*b180*/  WARPSYNC.COLLECTIVE R90, `(.L_x_852) ;  /* 0x000000005a087348 */ /* 0x000fea0003c00000 */
[----:B------:R0:W1:Y:S02]  /*b190*/  SHFL.IDX P0, R96, R101, R92, R99 ;  /* 0x0000005c65607389 */ /* 0x0000640000000063 */
[----:B01----:R-:W-:Y:S05]  /*b1a0*/  ENDCOLLECTIVE ;  /* 0x000000000000791b */ /* 0x003fea0003800000 */
.L_x_852:
[-C--:B------:R-:W-:Y:S01]  /*b1b0*/  FFMA R115, R15, R38.reuse, R60 ;  /* 0x000000260f737223 */ /* 0x080fe2000000003c */
[----:B------:R-:W-:Y:S01]  /*b1c0*/  FFMA R61, R88, R38, R61 ;  /* 0x00000026583d7223 */ /* 0x000fe2000000003d */
[----:B------:R-:W-:Y:S02]  /*b1d0*/  MOV R101, R21 ;  /* 0x0000001500657202 */ /* 0x000fe40000000f00 */
[----:B------:R-:W-:-:S07]  /*b1e0*/  MOV R38, R96 ;  /* 0x0000006000267202 */ /* 0x000fce0000000f00 */
[----:B------:R-:W-:Y:S05]  /*b1f0*/  WARPSYNC.COLLECTIVE R90, `(.L_x_853) ;  /* 0x000000005a087348 */ /* 0x000fea0003c00000 */
[----:B------:R0:W1:Y:S02]  /*b200*/  SHFL.IDX P0, R96, R101, R92, R99 ;  /* 0x0000005c65607389 */ /* 0x0000640000000063 */
[----:B01----:R-:W-:Y:S05]  /*b210*/  ENDCOLLECTIVE ;  /* 0x000000000000791b */ /* 0x003fea0003800000 */
.L_x_853:
[-C--:B------:R-:W-:Y:S01]  /*b220*/  FFMA R117, R15, R40.reuse, R62 ;  /* 0x000000280f757223 */ /* 0x080fe2000000003e */
[----:B------:R-:W-:Y:S01]  /*b230*/  FFMA R63, R88, R40, R63 ;  /* 0x00000028583f7223 */ /* 0x000fe2000000003f */
[----:B------:R-:W-:Y:S02]  /*b240*/  MOV R101, R20 ;  /* 0x0000001400657202 */ /* 0x000fe40000000f00 */
[----:B------:R-:W-:-:S07]  /*b250*/  MOV R40, R96 ;  /* 0x0000006000287202 */ /* 0x000fce0000000f00 */
[----:B------:R-:W-:Y:S05]  /*b260*/  WARPSYNC.COLLECTIVE R90, `(.L_x_854) ;  /* 0x000000005a087348 */ /* 0x000fea0003c00000 */
[----:B------:R0:W1:Y:S02]  /*b270*/  SHFL.IDX P0, R96, R101, R92, R99 ;  /* 0x0000005c65607389 */ /* 0x0000640000000063 */
[----:B01----:R-:W-:Y:S05]  /*b280*/  ENDCOLLECTIVE ;  /* 0x000000000000791b */ /* 0x003fea0003800000 */
.L_x_854:
[----:B------:R-:W-:Y:S02]  /*b290*/  MOV R101, R0 ;  /* 0x0000000000657202 */ /* 0x000fe40000000f00 */
[----:B------:R-:W-:-:S07]  /*b2a0*/  MOV R3, R96 ;  /* 0x0000006000037202 */ /* 0x000fce0000000f00 */
[----:B------:R-:W-:Y:S05]  /*b2b0*/  WARPSYNC.COLLECTIVE R90, `(.L_x_855) ;  /* 0x000000005a087348 */ /* 0x000fea0003c00000 */
[----:B------:R0:W1:Y:S02]  /*b2c0*/  SHFL.IDX P0, R96, R101, R92, R99 ;  /* 0x0000005c65607389 */ /* 0x0000640000000063 */
[----:B01----:R-:W-:Y:S05]  /*b2d0*/  ENDCOLLECTIVE ;  /* 0x000000000000791b */ /* 0x003fea0003800000 */
.L_x_855:
        /* <DEDUP_REMOVED lines=8> */
.L_x_856:
[-C--:B------:R-:W-:Y:S01]  /*b360*/  FFMA R7, R68, R5.reuse, R7 ;  /* 0x0000000544077223 */ /* 0x080fe20000000007 */
[----:B------:R-:W-:Y:S01]  /*b370*/  FFMA R29, R4, R5, R29 ;  /* 0x00000005041d7223 */ /* 0x000fe2000000001d */
[----:B------:R-:W-:Y:S02]  /*b380*/  MOV R101, R79 ;  /* 0x0000004f00657202 */ /* 0x000fe40000000f00 */
[----:B------:R-:W-:-:S07]  /*b390*/  MOV R5, R96 ;  /* 0x0000006000057202 */ /* 0x000fce0000000f00 */
[----:B------:R-:W-:Y:S05]  /*b3a0*/  WARPSYNC.COLLECTIVE R90, `(.L_x_857) ;  /* 0x000000005a087348 */ /* 0x000fea0003c00000 */
[----:B------:R0:W1:Y:S02]  /*b3b0*/  SHFL.IDX P0, R96, R101, R92, R99 ;  /* 0x0000005c65607389 */ /* 0x0000640000000063 */
[----:B01----:R-:W-:Y:S05]  /*b3c0*/  ENDCOLLECTIVE ;  /* 0x000000000000791b */ /* 0x003fea0003800000 */
.L_x_857:
        /* <DEDUP_REMOVED lines=9> */
.L_x_858:
        /* <DEDUP_REMOVED lines=10> */
.L_x_859:
[----:B------:R-:W-:Y:S02]  /*b500*/  MOV R101, R12 ;  /* 0x0000000c00657202 */ /* 0x000fe40000000f00 */
[----:B------:R-:W-:-:S07]  /*b510*/  MOV R52, R96 ;  /* 0x0000006000347202 */ /* 0x000fce0000000f00 */
[----:B------:R-:W-:Y:S05]  /*b520*/  WARPSYNC.COLLECTIVE R90, `(.L_x_860) ;  /* 0x000000005a087348 */ /* 0x000fea0003c00000 */
[----:B------:R0:W1:Y:S02]  /*b530*/  SHFL.IDX P0, R96, R101, R92, R99 ;  /* 0x0000005c65607389 */ /* 0x0000640000000063 */
[----:B01----:R-:W-:Y:S05]  /*b540*/  ENDCOLLECTIVE ;  /* 0x000000000000791b */ /* 0x003fea0003800000 */
.L_x_860:
[----:B------:R-:W-:Y:S02]  /*b550*/  MOV R101, R14 ;  /* 0x0000000e00657202 */ /* 0x000fe40000000f00 */
[----:B------:R-:W-:-:S07]  /*b560*/  MOV R54, R96 ;  /* 0x0000006000367202 */ /* 0x000fce0000000f00 */
[----:B------:R-:W-:Y:S05]  /*b570*/  WARPSYNC.COLLECTIVE R90, `(.L_x_861) ;  /* 0x000000005a087348 */ /* 0x000fea0003c00000 */
[----:B------:R0:W1:Y:S02]  /*b580*/  SHFL.IDX P0, R96, R101, R92, R99 ;  /* 0x0000005c65607389 */ /* 0x0000640000000063 */
[----:B01----:R-:W-:Y:S05]  /*b590*/  ENDCOLLECTIVE ;  /* 0x000000000000791b */ /* 0x003fea0003800000 */
.L_x_861:
        /* <DEDUP_REMOVED lines=10> */
.L_x_862:
[----:B------:R-:W-:Y:S02]  /*b640*/  MOV R101, R18 ;  /* 0x0000001200657202 */ /* 0x000fe40000000f00 */
[----:B------:R-:W-:-:S07]  /*b650*/  MOV R58, R96 ;  /* 0x00000060003a7202 */ /* 0x000fce0000000f00 */
[----:B------:R-:W-:Y:S05]  /*b660*/  WARPSYNC.COLLECTIVE R90, `(.L_x_863) ;  /* 0x000000005a087348 */ /* 0x000fea0003c00000 */
[----:B------:R0:W1:Y:S02]  /*b670*/  SHFL.IDX P0, R96, R101, R92, R99 ;  /* 0x0000005c65607389 */ /* 0x0000640000000063 */
[----:B01----:R-:W-:Y:S05]  /*b680*/  ENDCOLLECTIVE ;  /* 0x000000000000791b */ /* 0x003fea0003800000 */
.L_x_863:
[----:B------:R-:W-:Y:S02]  /*b690*/  MOV R101, R13 ;  /* 0x0000000d00657202 */ /* 0x000fe40000000f00 */
[----:B------:R-:W-:-:S07]  /*b6a0*/  MOV R60, R96 ;  /* 0x00000060003c7202 */ /* 0x000fce0000000f00 */
[----:B------:R-:W-:Y:S05]  /*b6b0*/  WARPSYNC.COLLECTIVE R90, `(.L_x_864) ;  /* 0x000000005a087348 */ /* 0x000fea0003c00000 */
[----:B------:R0:W1:Y:S02]  /*b6c0*/  SHFL.IDX P0, R96, R101, R92, R99 ;  /* 0x0000005c65607389 */ /* 0x0000640000000063 */
[----:B01----:R-:W-:Y:S05]  /*b6d0*/  ENDCOLLECTIVE ;  /* 0x000000000000791b */ /* 0x003fea0003800000 */
.L_x_864:
[----:B------:R-:W-:Y:S02]  /*b6e0*/  MOV R101, R82 ;  /* 0x0000005200657202 */ /* 0x000fe40000000f00 */
[----:B------:R-:W-:-:S07]  /*b6f0*/  MOV R62, R96 ;  /* 0x00000060003e7202 */ /* 0x000fce0000000f00 */
[----:B------:R-:W-:Y:S05]  /*b700*/  WARPSYNC.COLLECTIVE R90, `(.L_x_865) ;  /* 0x000000005a087348 */ /* 0x000fea0003c00000 */
[----:B------:R0:W1:Y:S02]  /*b710*/  SHFL.IDX P0, R96, R101, R92, R99 ;  /* 0x0000005c65607389 */ /* 0x0000640000000063 */
[----:B01----:R-:W-:Y:S05]  /*b720*/  ENDCOLLECTIVE ;  /* 0x000000000000791b */ /* 0x003fea0003800000 */
.L_x_865:
[----:B------:R-:W-:Y:S02]  /*b730*/  MOV R101, R8 ;  /* 0x0000000800657202 */ /* 0x000fe40000000f00 */
[----:B------:R-:W-:-:S07]  /*b740*/  MOV R64, R96 ;  /* 0x0000006000407202 */ /* 0x000fce0000000f00 */
[----:B------:R-:W-:Y:S05]  /*b750*/  WARPSYNC.COLLECTIVE R90, `(.L_x_866) ;  /* 0x000000005a087348 */ /* 0x000fea0003c00000 */
[----:B------:R0:W1:Y:S02]  /*b760*/  SHFL.IDX P0, R96, R101, R92, R99 ;  /* 0x0000005c65607389 */ /* 0x0000640000000063 */
[----:B01----:R-:W-:Y:S05]  /*b770*/  ENDCOLLECTIVE ;  /* 0x000000000000791b */ /* 0x003fea0003800000 */
.L_x_866:
[----:B------:R-:W-:Y:S01]  /*b780*/  FFMA R121, R15, R44, R66 ;  /* 0x0000002c0f797223 */ /* 0x000fe20000000042 */
[----:B------:R-:W-:Y:S02]  /*b790*/  MOV R101, R10 ;  /* 0x0000000a00657202 */ /* 0x000fe40000000f00 */
[----:B------:R-:W-:-:S07]  /*b7a0*/  MOV R66, R96 ;  /* 0x0000006000427202 */ /* 0x000fce0000000f00 */
[----:B------:R-:W-:Y:S05]  /*b7b0*/  WARPSYNC.COLLECTIVE R90, `(.L_x_867) ;  /* 0x000000005a087348 */ /* 0x000fea0003c00000 */
[----:B------:R0:W1:Y:S02]  /*b7c0*/  SHFL.IDX P0, R96, R101, R92, R99 ;  /* 0x0000005c65607389 */ /* 0x0000640000000063 */
[----:B01----:R-:W-:Y:S05]  /*b7d0*/  ENDCOLLECTIVE ;  /* 0x000000000000791b */ /* 0x003fea0003800000 */
.L_x_867:
        /* <DEDUP_REMOVED lines=8> */
.L_x_868:
        /* <DEDUP_REMOVED lines=37> */
.L_x_677:
        /* <DEDUP_REMOVED lines=11> */
.L_x_871:
[----:B------:R-:W-:Y:S05]  /*bb60*/  BSYNC B1 ;  /* 0x0000000000017941 */ /* 0x000fea0003800000 */
.L_x_870:
        /* <DEDUP_REMOVED lines=9> */
.L_x_872:
[----:B------:R-:W-:Y:S01]  /*bc00*/  MOV R92, R17 ;  /* 0x00000011005c7202 */ /* 0x000fe20000000f00 */
[----:B------:R-:W-:Y:S01]  /*bc10*/  IMAD.WIDE R4, R5, 0x4, R2 ;  /* 0x0000000405047825 */ /* 0x000fe200078e0202 */
[----:B------:R-:W-:-:S07]  /*bc20*/  MOV R87, R96 ;  /* 0x0000006000577202 */ /* 0x000fce0000000f00 */
[----:B------:R-:W-:Y:S05]  /*bc30*/  WARPSYNC.COLLECTIVE R90, `(.L_x_873) ;  /* 0x000000005a087348 */ /* 0x000fea0003c00000 */
[----:B------:R0:W1:Y:S02]  /*bc40*/  SHFL.IDX P0, R96, R101, R92, R99 ;  /* 0x0000005c65607389 */ /* 0x0000640000000063 */
[----:B01----:R-:W-:Y:S05]  /*bc50*/  ENDCOLLECTIVE ;  /* 0x000000000000791b */ /* 0x003fea0003800000 */
.L_x_873:
[----:B------:R-:W-:Y:S02]  /*bc60*/  MOV R92, R15 ;  /* 0x0000000f005c7202 */ /* 0x000fe40000000f00 */
[----:B------:R-:W-:-:S07]  /*bc70*/  MOV R11, R96 ;  /* 0x00000060000b7202 */ /* 0x000fce0000000f00 */
[----:B------:R-:W-:Y:S05]  /*bc80*/  WARPSYNC.COLLECTIVE R90, `(.L_x_874) ;  /* 0x000000005a087348 */ /* 0x000fea0003c00000 */
[----:B------:R0:W1:Y:S02]  /*bc90*/  SHFL.IDX P0, R96, R101, R92, R99 ;  /* 0x0000005c65607389 */ /* 0x0000640000000063 */
[----:B01----:R-:W-:Y:S05]  /*bca0*/  ENDCOLLECTIVE ;  /* 0x000000000000791b */ /* 0x003fea0003800000 */
.L_x_874:
[----:B------:R-:W-:Y:S02]  /*bcb0*/  MOV R101, R27 ;  /* 0x0000001b00657202 */ /* 0x000fe40000000f00 */
[----:B------:R-:W-:Y:S02]  /*bcc0*/  MOV R92, R83 ;  /* 0x00000053005c7202 */ /* 0x000fe40000000f00 */
[----:B------:R-:W-:-:S07]  /*bcd0*/  MOV R9, R96 ;  /* 0x0000006000097202 */ /* 0x000fce0000000f00 */
[----:B------:R-:W-:Y:S05]  /*bce0*/  WARPSYNC.COLLECTIVE R90, `(.L_x_875) ;  /* 0x000000005a087348 */ /* 0x000fea0003c00000 */
[----:B------:R0:W1:Y:S02]  /*bcf0*/  SHFL.IDX P0, R96, R101, R92, R99 ;  /* 0x0000005c65607389 */ /* 0x0000640000000063 */
[----:B01----:R-:W-:Y:S05]  /*bd00*/  ENDCOLLECTIVE ;  /* 0x000000000000791b */ /* 0x003fea0003800000 */
.L_x_875:
[----:B------:R-:W-:Y:S02]  /*bd10*/  MOV R101, R26 ;  /* 0x0000001a00657202 */ /* 0x000fe40000000f00 */
[----:B------:R-:W-:-:S07]  /*bd20*/  MOV R85, R96 ;  /* 0x0000006000557202 */ /* 0x000fce0000000f00 */
[----:B------:R-:W-:Y:S05]  /*bd30*/  WARPSYNC.COLLECTIVE R90, `(.L_x_876) ;  /* 0x000000005a087348 */ /* 0x000fea0003c00000 */
[----:B------:R0:W1:Y:S02]  /*bd40*/  SHFL.IDX P0, R96, R101, R92, R99 ;  /* 0x0000005c65607389 */ /* 0x0000640000000063 */
[----:B01----:R-:W-:Y:S05]  /*bd50*/  ENDCOLLECTIVE ;  /* 0x000000000000791b */ /* 0x003fea0003800000 */
.L_x_876:
        /* <DEDUP_REMOVED lines=14> */
.L_x_877:
        /* <DEDUP_REMOVED lines=27> */
.L_x_878:
        /* <DEDUP_REMOVED lines=16> */
.L_x_879:
        /* <DEDUP_REMOVED lines=15> */
.L_x_880:
        /* <DEDUP_REMOVED lines=13> */
.L_x_881:
        /* <DEDUP_REMOVED lines=16> */
.L_x_882:
        /* <DEDUP_REMOVED lines=16> */
.L_x_883:
        /* <DEDUP_REMOVED lines=15> */
.L_x_884:
        /* <DEDUP_REMOVED lines=14> */
.L_x_885:
        /* <DEDUP_REMOVED lines=16> */
.L_x_886:
        /* <DEDUP_REMOVED lines=16> */
.L_x_887:
        /* <DEDUP_REMOVED lines=16> */
.L_x_888:
        /* <DEDUP_REMOVED lines=14> */
.L_x_889:
        /* <DEDUP_REMOVED lines=16> */
.L_x_890:
        /* <DEDUP_REMOVED lines=16> */
.L_x_891:
        /* <DEDUP_REMOVED lines=16> */
.L_x_892:
        /* <DEDUP_REMOVED lines=16> */
.L_x_893:
        /* <DEDUP_REMOVED lines=14> */
.L_x_894:
        /* <DEDUP_REMOVED lines=16> */
.L_x_895:
        /* <DEDUP_REMOVED lines=15> */
.L_x_896:
        /* <DEDUP_REMOVED lines=21> */
.L_x_897:
[----:B------:R-:W-:Y:S01]  /*d280*/  MOV R101, R26 ;  /* 0x0000001a00657202 */ /* 0x000fe20000000f00 */
[C---:B------:R-:W-:Y:S01]  /*d290*/  FFMA R78, R96.reuse, R87, R78 ;  /* 0x00000057604e7223 */ /* 0x040fe2000000004e */
[----:B------:R-:W-:-:S07]  /*d2a0*/  FFMA R77, R96, R94, R77 ;  /* 0x0000005e604d7223 */ /* 0x000fce000000004d */
[----:B------:R-:W-:Y:S05]  /*d2b0*/  WARPSYNC.COLLECTIVE R90, `(.L_x_898) ;  /* 0x000000005a087348 */ /* 0x000fea0003c00000 */
[----:B------:R0:W1:Y:S02]  /*d2c0*/  SHFL.IDX P0, R96, R101, R92, R99 ;  /* 0x0000005c65607389 */ /* 0x0000640000000063 */
[----:B01----:R-:W-:Y:S05]  /*d2d0*/  ENDCOLLECTIVE ;  /* 0x000000000000791b */ /* 0x003fea0003800000 */
.L_x_898:
[----:B------:R-:W-:Y:S01]  /*d2e0*/  MOV R101, R25 ;  /* 0x0000001900657202 */ /* 0x000fe20000000f00 */
[-C--:B------:R-:W-:Y:S01]  /*d2f0*/  FFMA R75, R87, R96.reuse, R75 ;  /* 0x00000060574b7223 */ /* 0x080fe2000000004b */
[----:B------:R-:W-:-:S07]  /*d300*/  FFMA R29, R94, R96, R29 ;  /* 0x000000605e1d7223 */ /* 0x000fce000000001d */
[----:B------:R-:W-:Y:S05]  /*d310*/  WARPSYNC.COLLECTIVE R90, `(.L_x_899) ;  /* 0x000000005a087348 */ /* 0x000fea0003c00000 */
[----:B------:R0:W1:Y:S02]  /*d320*/  SHFL.IDX P0, R96, R101, R92, R99 ;  /* 0x0000005c65607389 */ /* 0x0000640000000063 */
[----:B01----:R-:W-:Y:S05]  /*d330*/  ENDCOLLECTIVE ;  /* 0x000000000000791b */ /* 0x003fea0003800000 */
.L_x_899:
[----:B------:R-:W-:Y:S02]  /*d340*/  MOV R101, R24 ;  /* 0x0000001800657202 */ /* 0x000fe40000000f00 */
[----:B------:R-:W-:-:S07]  /*d350*/  MOV R91, R96 ;  /* 0x00000060005b7202 */ /* 0x000fce0000000f00 */
[----:B------:R-:W-:Y:S05]  /*d360*/  WARPSYNC.COLLECTIVE R90, `(.L_x_900) ;  /* 0x000000005a087348 */ /* 0x000fea0003c00000 */
[----:B------:R0:W1:Y:S02]  /*d370*/  SHFL.IDX P0, R96, R101, R92, R99 ;  /* 0x0000005c65607389 */ /* 0x0000640000000063 */
[----:B01----:R-:W-:Y:S05]  /*d380*/  ENDCOLLECTIVE ;  /* 0x000000000000791b */ /* 0x003fea0003800000 */
.L_x_900:
[----:B------:R-:W-:Y:S02]  /*d390*/  MOV R101, R23 ;  /* 0x0000001700657202 */ /* 0x000fe40000000f00 */
[----:B------:R-:W-:-:S07]  /*d3a0*/  MOV R93, R96 ;  /* 0x00000060005d7202 */ /* 0x000fce0000000f00 */
[----:B------:R-:W-:Y:S05]  /*d3b0*/  WARPSYNC.COLLECTIVE R90, `(.L_x_901) ;  /* 0x000000005a087348 */ /* 0x000fea0003c00000 */
[----:B------:R0:W1:Y:S02]  /*d3c0*/  SHFL.IDX P0, R96, R101, R92, R99 ;  /* 0x0000005c65607389 */ /* 0x0000640000000063 */
[----:B01----:R-:W-:Y:S05]  /*d3d0*/  ENDCOLLECTIVE ;  /* 0x000000000000791b */ /* 0x003fea0003800000 */
.L_x_901:
[----:B------:R-:W-:Y:S01]  /*d3e0*/  MOV R101, R22 ;  /* 0x0000001600657202 */ /* 0x000fe20000000f00 */
[-C--:B------:R-:W-:Y:S01]  /*d3f0*/  FFMA R34, R87, R96.reuse, R34 ;  /* 0x0000006057227223 */ /* 0x080fe20000000022 */
[----:B------:R-:W-:-:S07]  /*d400*/  FFMA R35, R94, R96, R35 ;  /* 0x000000605e237223 */ /* 0x000fce0000000023 */
[----:B------:R-:W-:Y:S05]  /*d410*/  WARPSYNC.COLLECTIVE R90, `(.L_x_902) ;  /* 0x000000005a087348 */ /* 0x000fea0003c00000 */
[----:B------:R0:W1:Y:S02]  /*d420*/  SHFL.IDX P0, R96, R101, R92, R99 ;  /* 0x0000005c65607389 */ /* 0x0000640000000063 */
[----:B01----:R-:W-:Y:S05]  /*d430*/  ENDCOLLECTIVE ;  /* 0x000000000000791b */ /* 0x003fea0003800000 */
.L_x_902:
[----:B------:R-:W-:Y:S02]  /*d440*/  MOV R101, R21 ;  /* 0x0000001500657202 */ /* 0x000fe40000000f00 */
[----:B------:R-:W-:-:S07]  /*d450*/  MOV R5, R96 ;  /* 0x0000006000057202 */ /* 0x000fce0000000f00 */
[----:B------:R-:W-:Y:S05]  /*d460*/  WARPSYNC.COLLECTIVE R90, `(.L_x_903) ;  /* 0x000000005a087348 */ /* 0x000fea0003c00000 */
[----:B------:R0:W1:Y:S02]  /*d470*/  SHFL.IDX P0, R96, R101, R92, R99 ;  /* 0x0000005c65607389 */ /* 0x0000640000000063 */
[----:B01----:R-:W-:Y:S05]  /*d480*/  ENDCOLLECTIVE ;  /* 0x000000000000791b */ /* 0x003fea0003800000 */
.L_x_903:
[----:B------:R-:W-:Y:S02]  /*d490*/  MOV R101, R20 ;  /* 0x0000001400657202 */ /* 0x000fe40000000f00 */
[----:B------:R-:W-:-:S07]  /*d4a0*/  MOV R31, R96 ;  /* 0x00000060001f7202 */ /* 0x000fce0000000f00 */
[----:B------:R-:W-:Y:S05]  /*d4b0*/  WARPSYNC.COLLECTIVE R90, `(.L_x_904) ;  /* 0x000000005a087348 */ /* 0x000fea0003c00000 */
[----:B------:R0:W1:Y:S02]  /*d4c0*/  SHFL.IDX P0, R96, R101, R92, R99 ;  /* 0x0000005c65607389 */ /* 0x0000640000000063 */
[----:B01----:R-:W-:Y:S05]  /*d4d0*/  ENDCOLLECTIVE ;  /* 0x000000000000791b */ /* 0x003fea0003800000 */
.L_x_904:
[----:B------:R-:W-:Y:S02]  /*d4e0*/  MOV R101, R0 ;  /* 0x0000000000657202 */ /* 0x000fe40000000f00 */
[----:B------:R-:W-:-:S07]  /*d4f0*/  MOV R85, R96 ;  /* 0x0000006000557202 */ /* 0x000fce0000000f00 */
[----:B------:R-:W-:Y:S05]  /*d500*/  WARPSYNC.COLLECTIVE R90, `(.L_x_905) ;  /* 0x000000005a087348 */ /* 0x000fea0003c00000 */
[----:B------:R0:W1:Y:S02]  /*d510*/  SHFL.IDX P0, R96, R101, R92, R99 ;  /* 0x0000005c65607389 */ /* 0x0000640000000063 */
[----:B01----:R-:W-:Y:S05]  /*d520*/  ENDCOLLECTIVE ;  /* 0x000000000000791b */ /* 0x003fea0003800000 */
.L_x_905:
[----:B------:R-:W-:Y:S02]  /*d530*/  MOV R101, R76 ;  /* 0x0000004c00657202 */ /* 0x000fe40000000f00 */
[----:B------:R-:W-:-:S07]  /*d540*/  MOV R89, R96 ;  /* 0x0000006000597202 */ /* 0x000fce0000000f00 */
[----:B------:R-:W-:Y:S05]  /*d550*/  WARPSYNC.COLLECTIVE R90, `(.L_x_906) ;  /* 0x000000005a087348 */ /* 0x000fea0003c00000 */
[----:B------:R0:W1:Y:S02]  /*d560*/  SHFL.IDX P0, R96, R101, R92, R99 ;  /* 0x0000005c65607389 */ /* 0x0000640000000063 */
[----:B01----:R-:W-:Y:S05]  /*d570*/  ENDCOLLECTIVE ;  /* 0x000000000000791b */ /* 0x003fea0003800000 */
.L_x_906:
[-C--:B------:R-:W-:Y:S01]  /*d580*/  FFMA R6, R87, R91.reuse, R6 ;  /* 0x0000005b57067223 */ /* 0x080fe20000000006 */
[----:B------:R-:W-:Y:S01]  /*d590*/  FFMA R88, R94, R91, R88 ;  /* 0x0000005b5e587223 */ /* 0x000fe20000000058 */
[----:B------:R-:W-:Y:S02]  /*d5a0*/  MOV R101, R79 ;  /* 0x0000004f00657202 */ /* 0x000fe40000000f00 */
[----:B------:R-:W-:-:S07]  /*d5b0*/  MOV R91, R96 ;  /* 0x00000060005b7202 */ /* 0x000fce0000000f00 */
[----:B------:R-:W-:Y:S05]  /*d5c0*/  WARPSYNC.COLLECTIVE R90, `(.L_x_907) ;  /* 0x000000005a087348 */ /* 0x000fea0003c00000 */
[----:B------:R0:W1:Y:S02]  /*d5d0*/  SHFL.IDX P0, R96, R101, R92, R99 ;  /* 0x0000005c65607389 */ /* 0x0000640000000063 */
[----:B01----:R-:W-:Y:S05]  /*d5e0*/  ENDCOLLECTIVE ;  /* 0x000000000000791b */ /* 0x003fea0003800000 */
.L_x_907:
[-C--:B------:R-:W-:Y:S01]  /*d5f0*/  FFMA R32, R87, R93.reuse, R32 ;  /* 0x0000005d57207223 */ /* 0x080fe20000000020 */
[----:B------:R-:W-:Y:S01]  /*d600*/  FFMA R33, R94, R93, R33 ;  /* 0x0000005d5e217223 */ /* 0x000fe20000000021 */
[----:B------:R-:W-:Y:S02]  /*d610*/  MOV R101, R80 ;  /* 0x0000005000657202 */ /* 0x000fe40000000f00 */
[----:B------:R-:W-:-:S07]  /*d620*/  MOV R93, R96 ;  /* 0x00000060005d7202 */ /* 0x000fce0000000f00 */
[----:B------:R-:W-:Y:S05]  /*d630*/  WARPSYNC.COLLECTIVE R90, `(.L_x_908) ;  /* 0x000000005a087348 */ /* 0x000fea0003c00000 */
[----:B------:R0:W1:Y:S02]  /*d640*/  SHFL.IDX P0, R96, R101, R92, R99 ;  /* 0x0000005c65607389 */ /* 0x0000640000000063 */
[----:B01----:R-:W-:Y:S05]  /*d650*/  ENDCOLLECTIVE ;  /* 0x000000000000791b */ /* 0x003fea0003800000 */
.L_x_908:
[----:B------:R-:W-:Y:S02]  /*d660*/  MOV R101, R81 ;  /* 0x0000005100657202 */ /* 0x000fe40000000f00 */
[----:B------:R-:W-:-:S07]  /*d670*/  MOV R95, R96 ;  /* 0x00000060005f7202 */ /* 0x000fce0000000f00 */
[----:B------:R-:W-:Y:S05]  /*d680*/  WARPSYNC.COLLECTIVE R90, `(.L_x_909) ;  /* 0x000000005a087348 */ /* 0x000fea0003c00000 */
[----:B------:R0:W1:Y:S02]  /*d690*/  SHFL.IDX P0, R96, R101, R92, R99 ;  /* 0x0000005c65607389 */ /* 0x0000640000000063 */
[----:B01----:R-:W-:Y:S05]  /*d6a0*/  ENDCOLLECTIVE ;  /* 0x000000000000791b */ /* 0x003fea0003800000 */
.L_x_909:
[----:B------:R-:W-:Y:S02]  /*d6b0*/  MOV R101, R12 ;  /* 0x0000000c00657202 */ /* 0x000fe40000000f00 */
[----:B------:R-:W-:-:S07]  /*d6c0*/  MOV R97, R96 ;  /* 0x0000006000617202 */ /* 0x000fce0000000f00 */
[----:B------:R-:W-:Y:S05]  /*d6d0*/  WARPSYNC.COLLECTIVE R90, `(.L_x_910) ;  /* 0x000000005a087348 */ /* 0x000fea0003c00000 */
[----:B------:R0:W1:Y:S02]  /*d6e0*/  SHFL.IDX P0, R96, R101, R92, R99 ;  /* 0x0000005c65607389 */ /* 0x0000640000000063 */
[----:B01----:R-:W-:Y:S05]  /*d6f0*/  ENDCOLLECTIVE ;  /* 0x000000000000791b */ /* 0x003fea0003800000 */
.L_x_910:
[----:B------:R-:W-:Y:S02]  /*d700*/  MOV R101, R14 ;  /* 0x0000000e00657202 */ /* 0x000fe40000000f00 */
[----:B------:R-:W-:-:S07]  /*d710*/  MOV R4, R96 ;  /* 0x0000006000047202 */ /* 0x000fce0000000f00 */
[----:B------:R-:W-:Y:S05]  /*d720*/  WARPSYNC.COLLECTIVE R90, `(.L_x_911) ;  /* 0x000000005a087348 */ /* 0x000fea0003c00000 */
[----:B------:R0:W1:Y:S02]  /*d730*/  SHFL.IDX P0, R96, R101, R92, R99 ;  /* 0x0000005c65607389 */ /* 0x0000640000000063 */
[----:B01----:R-:W-:Y:S05]  /*d740*/  ENDCOLLECTIVE ;  /* 0x000000000000791b */ /* 0x003fea0003800000 */
.L_x_911:
[-C--:B------:R-:W-:Y:S01]  /*d750*/  FFMA R36, R87, R5.reuse, R36 ;  /* 0x0000000557247223 */ /* 0x080fe20000000024 */
[----:B------:R-:W-:Y:S01]  /*d760*/  FFMA R37, R94, R5, R37 ;  /* 0x000000055e257223 */ /* 0x000fe20000000025 */
[----:B------:R-:W-:Y:S02]  /*d770*/  MOV R101, R16 ;  /* 0x0000001000657202 */ /* 0x000fe40000000f00 */
[----:B------:R-:W-:-:S07]  /*d780*/  MOV R5, R96 ;  /* 0x0000006000057202 */ /* 0x000fce0000000f00 */
[----:B------:R-:W-:Y:S05]  /*d790*/  WARPSYNC.COLLECTIVE R90, `(.L_x_912) ;  /* 0x000000005a087348 */ /* 0x000fea0003c00000 */
[----:B------:R0:W1:Y:S02]  /*d7a0*/  SHFL.IDX P0, R96, R101, R92, R99 ;  /* 0x0000005c65607389 */ /* 0x0000640000000063 */
[----:B01----:R-:W-:Y:S05]  /*d7b0*/  ENDCOLLECTIVE ;  /* 0x000000000000791b */ /* 0x003fea0003800000 */
.L_x_912:
        /* <DEDUP_REMOVED lines=14> */
.L_x_913:
[-C--:B------:R-:W-:Y:S01]  /*d8a0*/  FFMA R38, R87, R31.reuse, R38 ;  /* 0x0000001f57267223 */ /* 0x080fe20000000026 */
[----:B------:R-:W-:Y:S01]  /*d8b0*/  FFMA R39, R94, R31, R39 ;  /* 0x0000001f5e277223 */ /* 0x000fe20000000027 */
[----:B------:R-:W-:Y:S02]  /*d8c0*/  MOV R101, R13 ;  /* 0x0000000d00657202 */ /* 0x000fe40000000f00 */
[----:B------:R-:W-:-:S07]  /*d8d0*/  MOV R31, R96 ;  /* 0x00000060001f7202 */ /* 0x000fce0000000f00 */
[----:B------:R-:W-:Y:S05]  /*d8e0*/  WARPSYNC.COLLECTIVE R90, `(.L_x_914) ;  /* 0x000000005a087348 */ /* 0x000fea0003c00000 */
[----:B------:R0:W1:Y:S02]  /*d8f0*/  SHFL.IDX P0, R96, R101, R92, R99 ;  /* 0x0000005c65607389 */ /* 0x0000640000000063 */
[----:B01----:R-:W-:Y:S05]  /*d900*/  ENDCOLLECTIVE ;  /* 0x000000000000791b */ /* 0x003fea0003800000 */
.L_x_914:
[-C--:B------:R-:W-:Y:S01]  /*d910*/  FFMA R40, R87, R85.reuse, R40 ;  /* 0x0000005557287223 */ /* 0x080fe20000000028 */
[----:B------:R-:W-:Y:S01]  /*d920*/  FFMA R41, R94, R85, R41 ;  /* 0x000000555e297223 */ /* 0x000fe20000000029 */
[----:B------:R-:W-:Y:S02]  /*d930*/  MOV R101, R82 ;  /* 0x0000005200657202 */ /* 0x000fe40000000f00 */
[----:B------:R-:W-:-:S07]  /*d940*/  MOV R85, R96 ;  /* 0x0000006000557202 */ /* 0x000fce0000000f00 */
[----:B------:R-:W-:Y:S05]  /*d950*/  WARPSYNC.COLLECTIVE R90, `(.L_x_915) ;  /* 0x000000005a087348 */ /* 0x000fea0003c00000 */
[----:B------:R0:W1:Y:S02]  /*d960*/  SHFL.IDX P0, R96, R101, R92, R99 ;  /* 0x0000005c65607389 */ /* 0x0000640000000063 */
[----:B01----:R-:W-:Y:S05]  /*d970*/  ENDCOLLECTIVE ;  /* 0x000000000000791b */ /* 0x003fea0003800000 */
.L_x_915:
[-C--:B------:R-:W-:Y:S01]  /*d980*/  FFMA R42, R87, R89.reuse, R42 ;  /* 0x00000059572a7223 */ /* 0x080fe2000000002a */
[----:B------:R-:W-:Y:S01]  /*d990*/  FFMA R43, R94, R89, R43 ;  /* 0x000000595e2b7223 */ /* 0x000fe2000000002b */
[----:B------:R-:W-:Y:S02]  /*d9a0*/  MOV R101, R8 ;  /* 0x0000000800657202 */ /* 0x000fe40000000f00 */
[----:B------:R-:W-:-:S07]  /*d9b0*/  MOV R89, R96 ;  /* 0x0000006000597202 */ /* 0x000fce0000000f00 */
[----:B------:R-:W-:Y:S05]  /*d9c0*/  WARPSYNC.COLLECTIVE R90, `(.L_x_916) ;  /* 0x000000005a087348 */ /* 0x000fea0003c00000 */
[----:B------:R0:W1:Y:S02]  /*d9d0*/  SHFL.IDX P0, R96, R101, R92, R99 ;  /* 0x0000005c65607389 */ /* 0x0000640000000063 */
[----:B01----:R-:W-:Y:S05]  /*d9e0*/  ENDCOLLECTIVE ;  /* 0x000000000000791b */ /* 0x003fea0003800000 */
.L_x_916:
[-C--:B------:R-:W-:Y:S01]  /*d9f0*/  FFMA R44, R87, R91.reuse, R44 ;  /* 0x0000005b572c7223 */ /* 0x080fe2000000002c */
[----:B------:R-:W-:Y:S01]  /*da00*/  FFMA R45, R94, R91, R45 ;  /* 0x0000005b5e2d7223 */ /* 0x000fe2000000002d */
[----:B------:R-:W-:Y:S02]  /*da10*/  MOV R101, R10 ;  /* 0x0000000a00657202 */ /* 0x000fe40000000f00 */
[----:B------:R-:W-:-:S07]  /*da20*/  MOV R91, R96 ;  /* 0x00000060005b7202 */ /* 0x000fce0000000f00 */
[----:B------:R-:W-:Y:S05]  /*da30*/  WARPSYNC.COLLECTIVE R90, `(.L_x_917) ;  /* 0x000000005a087348 */ /* 0x000fea0003c00000 */
[----:B------:R0:W1:Y:S02]  /*da40*/  SHFL.IDX P0, R96, R101, R92, R99 ;  /* 0x0000005c65607389 */ /* 0x0000640000000063 */
[----:B01----:R-:W-:Y:S05]  /*da50*/  ENDCOLLECTIVE ;  /* 0x000000000000791b */ /* 0x003fea0003800000 */
.L_x_917:
[-C--:B------:R-:W-:Y:S01]  /*da60*/  FFMA R46, R87, R93.reuse, R46 ;  /* 0x0000005d572e7223 */ /* 0x080fe2000000002e */
[----:B------:R-:W-:Y:S01]  /*da70*/  FFMA R47, R94, R93, R47 ;  /* 0x0000005d5e2f7223 */ /* 0x000fe2000000002f */
[----:B------:R-:W-:Y:S02]  /*da80*/  MOV R101, R86 ;  /* 0x0000005600657202 */ /* 0x000fe40000000f00 */
[----:B------:R-:W-:-:S07]  /*da90*/  MOV R93, R96 ;  /* 0x00000060005d7202 */ /* 0x000fce0000000f00 */
[----:B------:R-:W-:Y:S05]  /*daa0*/  WARPSYNC.COLLECTIVE R90, `(.L_x_918) ;  /* 0x000000005a087348 */ /* 0x000fea0003c00000 */
[----:B------:R0:W1:Y:S02]  /*dab0*/  SHFL.IDX P0, R96, R101, R92, R99 ;  /* 0x0000005c65607389 */ /* 0x0000640000000063 */
[----:B01----:R-:W-:Y:S05]  /*dac0*/  ENDCOLLECTIVE ;  /* 0x000000000000791b */ /* 0x003fea0003800000 */
.L_x_918:
        /* <DEDUP_REMOVED lines=8> */
.L_x_919:
        /* <DEDUP_REMOVED lines=8> */
.L_x_920:
[----:B------:R-:W-:Y:S02]  /*dbd0*/  MOV R101, R25 ;  /* 0x0000001900657202 */ /* 0x000fe40000000f00 */
[----:B------:R-:W-:-:S07]  /*dbe0*/  MOV R98, R96 ;  /* 0x0000006000627202 */ /* 0x000fce0000000f00 */
[----:B------:R-:W-:Y:S05]  /*dbf0*/  WARPSYNC.COLLECTIVE R90, `(.L_x_921) ;  /* 0x000000005a087348 */ /* 0x000fea0003c00000 */
[----:B------:R0:W1:Y:S02]  /*dc00*/  SHFL.IDX P0, R96, R101, R92, R99 ;  /* 0x0000005c65607389 */ /* 0x0000640000000063 */
[----:B01----:R-:W-:Y:S05]  /*dc10*/  ENDCOLLECTIVE ;  /* 0x000000000000791b */ /* 0x003fea0003800000 */
.L_x_921:
[----:B------:R-:W-:Y:S02]  /*dc20*/  MOV R101, R24 ;  /* 0x0000001800657202 */ /* 0x000fe40000000f00 */
[----:B------:R-:W-:-:S07]  /*dc30*/  MOV R19, R96 ;  /* 0x0000006000137202 */ /* 0x000fce0000000f00 */
[----:B------:R-:W-:Y:S05]  /*dc40*/  WARPSYNC.COLLECTIVE R90, `(.L_x_922) ;  /* 0x000000005a087348 */ /* 0x000fea0003c00000 */
[----:B------:R0:W1:Y:S02]  /*dc50*/  SHFL.IDX P0, R96, R101, R92, R99 ;  /* 0x0000005c65607389 */ /* 0x0000640000000063 */
[----:B01----:R-:W-:Y:S05]  /*dc60*/  ENDCOLLECTIVE ;  /* 0x000000000000791b */ /* 0x003fea0003800000 */
.L_x_922:
[----:B------:R-:W-:Y:S02]  /*dc70*/  MOV R101, R23 ;  /* 0x0000001700657202 */ /* 0x000fe40000000f00 */
[----:B------:R-:W-:-:S07]  /*dc80*/  MOV R31, R96 ;  /* 0x00000060001f7202 */ /* 0x000fce0000000f00 */
[----:B------:R-:W-:Y:S05]  /*dc90*/  WARPSYNC.COLLECTIVE R90, `(.L_x_923) ;  /* 0x000000005a087348 */ /* 0x000fea0003c00000 */
[----:B------:R0:W1:Y:S02]  /*dca0*/  SHFL.IDX P0, R96, R101, R92, R99 ;  /* 0x0000005c65607389 */ /* 0x0000640000000063 */
[----:B01----:R-:W-:Y:S05]  /*dcb0*/  ENDCOLLECTIVE ;  /* 0x000000000000791b */ /* 0x003fea0003800000 */
.L_x_923:
[----:B------:R-:W-:Y:S01]  /*dcc0*/  MOV R101, R22 ;  /* 0x0000001600657202 */ /* 0x000fe20000000f00 */
[-C--:B------:R-:W-:Y:S01]  /*dcd0*/  FFMA R34, R11, R96.reuse, R34 ;  /* 0x000000600b227223 */ /* 0x080fe20000000022 */
[----:B------:R-:W-:-:S07]  /*dce0*/  FFMA R35, R30, R96, R35 ;  /* 0x000000601e237223 */ /* 0x000fce0000000023 */
[----:B------:R-:W-:Y:S05]  /*dcf0*/  WARPSYNC.COLLECTIVE R90, `(.L_x_924) ;  /* 0x000000005a087348 */ /* 0x000fea0003c00000 */
[----:B------:R0:W1:Y:S02]  /*dd00*/  SHFL.IDX P0, R96, R101, R92, R99 ;  /* 0x0000005c65607389 */ /* 0x0000640000000063 */
[----:B01----:R-:W-:Y:S05]  /*dd10*/  ENDCOLLECTIVE ;  /* 0x000000000000791b */ /* 0x003fea0003800000 */
.L_x_924:
[----:B------:R-:W-:Y:S02]  /*dd20*/  MOV R101, R21 ;  /* 0x0000001500657202 */ /* 0x000fe40000000f00 */
[----:B------:R-:W-:-:S07]  /*dd30*/  MOV R5, R96 ;  /* 0x0000006000057202 */ /* 0x000fce0000000f00 */
[----:B------:R-:W-:Y:S05]  /*dd40*/  WARPSYNC.COLLECTIVE R90, `(.L_x_925) ;  /* 0x000000005a087348 */ /* 0x000fea0003c00000 */
[----:B------:R0:W1:Y:S02]  /*dd50*/  SHFL.IDX P0, R96, R101, R92, R99 ;  /* 0x0000005c65607389 */ /* 0x0000640000000063 */
[----:B01----:R-:W-:Y:S05]  /*dd60*/  ENDCOLLECTIVE ;  /* 0x000000000000791b */ /* 0x003fea0003800000 */
.L_x_925:
[-C--:B------:R-:W-:Y:S01]  /*dd70*/  FFMA R32, R11, R31.reuse, R32 ;  /* 0x0000001f0b207223 */ /* 0x080fe20000000020 */
[----:B------:R-:W-:Y:S01]  /*dd80*/  FFMA R33, R30, R31, R33 ;  /* 0x0000001f1e217223 */ /* 0x000fe20000000021 */
[----:B------:R-:W-:Y:S02]  /*dd90*/  MOV R101, R20 ;  /* 0x0000001400657202 */ /* 0x000fe40000000f00 */
[----:B------:R-:W-:-:S07]  /*dda0*/  MOV R31, R96 ;  /* 0x00000060001f7202 */ /* 0x000fce0000000f00 */
[----:B------:R-:W-:Y:S05]  /*ddb0*/  WARPSYNC.COLLECTIVE R90, `(.L_x_926) ;  /* 0x000000005a087348 */ /* 0x000fea0003c00000 */
[----:B------:R0:W1:Y:S02]  /*ddc0*/  SHFL.IDX P0, R96, R101, R92, R99 ;  /* 0x0000005c65607389 */ /* 0x0000640000000063 */
[----:B01----:R-:W-:Y:S05]  /*ddd0*/  ENDCOLLECTIVE ;  /* 0x000000000000791b */ /* 0x003fea0003800000 */
.L_x_926:
        /* <DEDUP_REMOVED lines=12> */
.L_x_927:
[----:B------:R-:W-:Y:S01]  /*dea0*/  FFMA R60, R87, R85, R60 ;  /* 0x00000055573c7223 */ /* 0x000fe2000000003c */
[----:B------:R-:W-:Y:S02]  /*deb0*/  MOV R101, R76 ;  /* 0x0000004c00657202 */ /* 0x000fe40000000f00 */
[----:B------:R-:W-:-:S07]  /*dec0*/  MOV R85, R96 ;  /* 0x0000006000557202 */ /* 0x000fce0000000f00 */
[----:B------:R-:W-:Y:S05]  /*ded0*/  WARPSYNC.COLLECTIVE R90, `(.L_x_928) ;  /* 0x000000005a087348 */ /* 0x000fea0003c00000 */
[----:B------:R0:W1:Y:S02]  /*dee0*/  SHFL.IDX P0, R96, R101, R92, R99 ;  /* 0x0000005c65607389 */ /* 0x0000640000000063 */
[----:B01----:R-:W-:Y:S05]  /*def0*/  ENDCOLLECTIVE ;  /* 0x000000000000791b */ /* 0x003fea0003800000 */
.L_x_928:
        /* <DEDUP_REMOVED lines=10> */
.L_x_929:
        /* <DEDUP_REMOVED lines=10> */
.L_x_930:
[----:B------:R-:W-:Y:S02]  /*e040*/  MOV R101, R81 ;  /* 0x0000005100657202 */ /* 0x000fe40000000f00 */
[----:B------:R-:W-:-:S07]  /*e050*/  MOV R91, R96 ;  /* 0x00000060005b7202 */ /* 0x000fce0000000f00 */
[----:B------:R-:W-:Y:S05]  /*e060*/  WARPSYNC.COLLECTIVE R90, `(.L_x_931) ;  /* 0x000000005a087348 */ /* 0x000fea0003c00000 */
[----:B------:R0:W1:Y:S02]  /*e070*/  SHFL.IDX P0, R96, R101, R92, R99 ;  /* 0x0000005c65607389 */ /* 0x0000640000000063 */
[----:B01----:R-:W-:Y:S05]  /*e080*/  ENDCOLLECTIVE ;  /* 0x000000000000791b */ /* 0x003fea0003800000 */
.L_x_931:
[----:B------:R-:W-:Y:S02]  /*e090*/  MOV R101, R12 ;  /* 0x0000000c00657202 */ /* 0x000fe40000000f00 */
[----:B------:R-:W-:-:S07]  /*e0a0*/  MOV R93, R96 ;  /* 0x00000060005d7202 */ /* 0x000fce0000000f00 */
[----:B------:R-:W-:Y:S05]  /*e0b0*/  WARPSYNC.COLLECTIVE R90, `(.L_x_932) ;  /* 0x000000005a087348 */ /* 0x000fea0003c00000 */
[----:B------:R0:W1:Y:S02]  /*e0c0*/  SHFL.IDX P0, R96, R101, R92, R99 ;  /* 0x0000005c65607389 */ /* 0x0000640000000063 */
[----:B01----:R-:W-:Y:S05]  /*e0d0*/  ENDCOLLECTIVE ;  /* 0x000000000000791b */ /* 0x003fea0003800000 */
.L_x_932:
[-C--:B------:R-:W-:Y:S01]  /*e0e0*/  FFMA R38, R11, R31.reuse, R38 ;  /* 0x0000001f0b267223 */ /* 0x080fe20000000026 */
[----:B------:R-:W-:Y:S01]  /*e0f0*/  FFMA R39, R30, R31, R39 ;  /* 0x0000001f1e277223 */ /* 0x000fe20000000027 */
[----:B------:R-:W-:Y:S02]  /*e100*/  MOV R101, R14 ;  /* 0x0000000e00657202 */ /* 0x000fe40000000f00 */
[----:B------:R-:W-:-:S07]  /*e110*/  MOV R31, R96 ;  /* 0x00000060001f7202 */ /* 0x000fce0000000f00 */
[----:B------:R-:W-:Y:S05]  /*e120*/  WARPSYNC.COLLECTIVE R90, `(.L_x_933) ;  /* 0x000000005a087348 */ /* 0x000fea0003c00000 */
[----:B------:R0:W1:Y:S02]  /*e130*/  SHFL.IDX P0, R96, R101, R92, R99 ;  /* 0x0000005c65607389 */ /* 0x0000640000000063 */
[----:B01----:R-:W-:Y:S05]  /*e140*/  ENDCOLLECTIVE ;  /* 0x000000000000791b */ /* 0x003fea0003800000 */
.L_x_933:
[-C--:B------:R-:W-:Y:S01]  /*e150*/  FFMA R40, R11, R75.reuse, R40 ;  /* 0x0000004b0b287223 */ /* 0x080fe20000000028 */
[----:B------:R-:W-:Y:S01]  /*e160*/  FFMA R41, R30, R75, R41 ;  /* 0x0000004b1e297223 */ /* 0x000fe20000000029 */
[----:B------:R-:W-:Y:S02]  /*e170*/  MOV R101, R16 ;  /* 0x0000001000657202 */ /* 0x000fe40000000f00 */
[----:B------:R-:W-:-:S07]  /*e180*/  MOV R75, R96 ;  /* 0x00000060004b7202 */ /* 0x000fce0000000f00 */
[----:B------:R-:W-:Y:S05]  /*e190*/  WARPSYNC.COLLECTIVE R90, `(.L_x_934) ;  /* 0x000000005a087348 */ /* 0x000fea0003c00000 */
[----:B------:R0:W1:Y:S02]  /*e1a0*/  SHFL.IDX P0, R96, R101, R92, R99 ;  /* 0x0000005c65607389 */ /* 0x0000640000000063 */
[----:B01----:R-:W-:Y:S05]  /*e1b0*/  ENDCOLLECTIVE ;  /* 0x000000000000791b */ /* 0x003fea0003800000 */
.L_x_934:
[-C--:B------:R-:W-:Y:S01]  /*e1c0*/  FFMA R42, R11, R85.reuse, R42 ;  /* 0x000000550b2a7223 */ /* 0x080fe2000000002a */
[----:B------:R-:W-:Y:S01]  /*e1d0*/  FFMA R43, R30, R85, R43 ;  /* 0x000000551e2b7223 */ /* 0x000fe2000000002b */
[----:B------:R-:W-:Y:S02]  /*e1e0*/  MOV R101, R18 ;  /* 0x0000001200657202 */ /* 0x000fe40000000f00 */
[----:B------:R-:W-:-:S07]  /*e1f0*/  MOV R85, R96 ;  /* 0x0000006000557202 */ /* 0x000fce0000000f00 */
[----:B------:R-:W-:Y:S05]  /*e200*/  WARPSYNC.COLLECTIVE R90, `(.L_x_935) ;  /* 0x000000005a087348 */ /* 0x000fea0003c00000 */
[----:B------:R0:W1:Y:S02]  /*e210*/  SHFL.IDX P0, R96, R101, R92, R99 ;  /* 0x0000005c65607389 */ /* 0x0000640000000063 */
[----:B01----:R-:W-:Y:S05]  /*e220*/  ENDCOLLECTIVE ;  /* 0x000000000000791b */ /* 0x003fea0003800000 */
.L_x_935:
[-C--:B------:R-:W-:Y:S01]  /*e230*/  FFMA R44, R11, R87.reuse, R44 ;  /* 0x000000570b2c7223 */ /* 0x080fe2000000002c */
[----:B------:R-:W-:Y:S01]  /*e240*/  FFMA R45, R30, R87, R45 ;  /* 0x000000571e2d7223 */ /* 0x000fe2000000002d */
[----:B------:R-:W-:Y:S02]  /*e250*/  MOV R101, R13 ;  /* 0x0000000d00657202 */ /* 0x000fe40000000f00 */
[----:B------:R-:W-:-:S07]  /*e260*/  MOV R87, R96 ;  /* 0x0000006000577202 */ /* 0x000fce0000000f00 */
[----:B------:R-:W-:Y:S05]  /*e270*/  WARPSYNC.COLLECTIVE R90, `(.L_x_936) ;  /* 0x000000005a087348 */ /* 0x000fea0003c00000 */
[----:B------:R0:W1:Y:S02]  /*e280*/  SHFL.IDX P0, R96, R101, R92, R99 ;  /* 0x0000005c65607389 */ /* 0x0000640000000063 */
[----:B01----:R-:W-:Y:S05]  /*e290*/  ENDCOLLECTIVE ;  /* 0x000000000000791b */ /* 0x003fea0003800000 */
.L_x_936:
[-C--:B------:R-:W-:Y:S01]  /*e2a0*/  FFMA R6, R11, R19.reuse, R6 ;  /* 0x000000130b067223 */ /* 0x080fe20000000006 */
[----:B------:R-:W-:Y:S01]  /*e2b0*/  FFMA R19, R30, R19, R88 ;  /* 0x000000131e137223 */ /* 0x000fe20000000058 */
[----:B------:R-:W-:Y:S02]  /*e2c0*/  MOV R101, R82 ;  /* 0x0000005200657202 */ /* 0x000fe40000000f00 */
[----:B------:R-:W-:-:S07]  /*e2d0*/  MOV R88, R96 ;  /* 0x0000006000587202 */ /* 0x000fce0000000f00 */
[----:B------:R-:W-:Y:S05]  /*e2e0*/  WARPSYNC.COLLECTIVE R90, `(.L_x_937) ;  /* 0x000000005a087348 */ /* 0x000fea0003c00000 */
[----:B------:R0:W1:Y:S02]  /*e2f0*/  SHFL.IDX P0, R96, R101, R92, R99 ;  /* 0x0000005c65607389 */ /* 0x0000640000000063 */
[----:B01----:R-:W-:Y:S05]  /*e300*/  ENDCOLLECTIVE ;  /* 0x000000000000791b */ /* 0x003fea0003800000 */
.L_x_937:
[-C--:B------:R-:W-:Y:S01]  /*e310*/  FFMA R46, R11, R89.reuse, R46 ;  /* 0x000000590b2e7223 */ /* 0x080fe2000000002e */
[----:B------:R-:W-:Y:S01]  /*e320*/  FFMA R47, R30, R89, R47 ;  /* 0x000000591e2f7223 */ /* 0x000fe2000000002f */
[----:B------:R-:W-:Y:S02]  /*e330*/  MOV R101, R8 ;  /* 0x0000000800657202 */ /* 0x000fe40000000f00 */
[----:B------:R-:W-:-:S07]  /*e340*/  MOV R89, R96 ;  /* 0x0000006000597202 */ /* 0x000fce0000000f00 */
[----:B------:R-:W-:Y:S05]  /*e350*/  WARPSYNC.COLLECTIVE R90, `(.L_x_938) ;  /* 0x000000005a087348 */ /* 0x000fea0003c00000 */
[----:B------:R0:W1:Y:S02]  /*e360*/  SHFL.IDX P0, R96, R101, R92, R99 ;  /* 0x0000005c65607389 */ /* 0x0000640000000063 */
[----:B01----:R-:W-:Y:S05]  /*e370*/  ENDCOLLECTIVE ;  /* 0x000000000000791b */ /* 0x003fea0003800000 */
.L_x_938:
[-C--:B------:R-:W-:Y:S01]  /*e380*/  FFMA R48, R11, R91.reuse, R48 ;  /* 0x0000005b0b307223 */ /* 0x080fe20000000030 */
[----:B------:R-:W-:Y:S01]  /*e390*/  FFMA R49, R30, R91, R49 ;  /* 0x0000005b1e317223 */ /* 0x000fe20000000031 */
[----:B------:R-:W-:Y:S02]  /*e3a0*/  MOV R101, R10 ;  /* 0x0000000a00657202 */ /* 0x000fe40000000f00 */
[----:B------:R-:W-:-:S07]  /*e3b0*/  MOV R91, R96 ;  /* 0x00000060005b7202 */ /* 0x000fce0000000f00 */
[----:B------:R-:W-:Y:S05]  /*e3c0*/  WARPSYNC.COLLECTIVE R90, `(.L_x_939) ;  /* 0x000000005a087348 */ /* 0x000fea0003c00000 */
[----:B------:R0:W1:Y:S02]  /*e3d0*/  SHFL.IDX P0, R96, R101, R92, R99 ;  /* 0x0000005c65607389 */ /* 0x0000640000000063 */
[----:B01----:R-:W-:Y:S05]  /*e3e0*/  ENDCOLLECTIVE ;  /* 0x000000000000791b */ /* 0x003fea0003800000 */
.L_x_939:
[-C--:B------:R-:W-:Y:S01]  /*e3f0*/  FFMA R50, R11, R93.reuse, R50 ;  /* 0x0000005d0b327223 */ /* 0x080fe20000000032 */
[----:B------:R-:W-:Y:S01]  /*e400*/  FFMA R51, R30, R93, R51 ;  /* 0x0000005d1e337223 */ /* 0x000fe20000000033 */
[----:B------:R-:W-:Y:S02]  /*e410*/  MOV R101, R86 ;  /* 0x0000005600657202 */ /* 0x000fe40000000f00 */
[----:B------:R-:W-:-:S07]  /*e420*/  MOV R93, R96 ;  /* 0x00000060005d7202 */ /* 0x000fce0000000f00 */
[----:B------:R-:W-:Y:S05]  /*e430*/  WARPSYNC.COLLECTIVE R90, `(.L_x_940) ;  /* 0x000000005a087348 */ /* 0x000fea0003c00000 */
[----:B------:R0:W1:Y:S02]  /*e440*/  SHFL.IDX P0, R96, R101, R92, R99 ;  /* 0x0000005c65607389 */ /* 0x0000640000000063 */
[----:B01----:R-:W-:Y:S05]  /*e450*/  ENDCOLLECTIVE ;  /* 0x000000000000791b */ /* 0x003fea0003800000 */
.L_x_940:
[----:B------:R-:W-:Y:S02]  /*e460*/  MOV R101, R27 ;  /* 0x0000001b00657202 */ /* 0x000fe40000000f00 */
[----:B------:R-:W-:Y:S02]  /*e470*/  MOV R92, R15 ;  /* 0x0000000f005c7202 */ /* 0x000fe40000000f00 */
[----:B------:R-:W-:-:S07]  /*e480*/  MOV R95, R96 ;  /* 0x00000060005f7202 */ /* 0x000fce0000000f00 */
[----:B------:R-:W-:Y:S05]  /*e490*/  WARPSYNC.COLLECTIVE R90, `(.L_x_941) ;  /* 0x000000005a087348 */ /* 0x000fea0003c00000 */
[----:B------:R0:W1:Y:S02]  /*e4a0*/  SHFL.IDX P0, R96, R101, R92, R99 ;  /* 0x0000005c65607389 */ /* 0x0000640000000063 */
[----:B01----:R-:W-:Y:S05]  /*e4b0*/  ENDCOLLECTIVE ;  /* 0x000000000000791b */ /* 0x003fea0003800000 */
.L_x_941:
[----:B------:R-:W-:Y:S01]  /*e4c0*/  MOV R101, R26 ;  /* 0x0000001a00657202 */ /* 0x000fe20000000f00 */
[C---:B------:R-:W-:Y:S01]  /*e4d0*/  FFMA R78, R96.reuse, R5, R78 ;  /* 0x00000005604e7223 */ /* 0x040fe2000000004e */
[----:B------:R-:W-:-:S07]  /*e4e0*/  FFMA R77, R96, R4, R77 ;  /* 0x00000004604d7223 */ /* 0x000fce000000004d */
[----:B------:R-:W-:Y:S05]  /*e4f0*/  WARPSYNC.COLLECTIVE R90, `(.L_x_942) ;  /* 0x000000005a087348 */ /* 0x000fea0003c00000 */
[----:B------:R0:W1:Y:S02]  /*e500*/  SHFL.IDX P0, R96, R101, R92, R99 ;  /* 0x0000005c65607389 */ /* 0x0000640000000063 */
[----:B01----:R-:W-:Y:S05]  /*e510*/  ENDCOLLECTIVE ;  /* 0x000000000000791b */ /* 0x003fea0003800000 */
.L_x_942:
[----:B------:R-:W-:Y:S02]  /*e520*/  MOV R101, R25 ;  /* 0x0000001900657202 */ /* 0x000fe40000000f00 */
[----:B------:R-:W-:-:S07]  /*e530*/  MOV R9, R96 ;  /* 0x0000006000097202 */ /* 0x000fce0000000f00 */
[----:B------:R-:W-:Y:S05]  /*e540*/  WARPSYNC.COLLECTIVE R90, `(.L_x_943) ;  /* 0x000000005a087348 */ /* 0x000fea0003c00000 */
[----:B------:R0:W1:Y:S02]  /*e550*/  SHFL.IDX P0, R96, R101, R92, R99 ;  /* 0x0000005c65607389 */ /* 0x0000640000000063 */
[----:B01----:R-:W-:Y:S05]  /*e560*/  ENDCOLLECTIVE ;  /* 0x000000000000791b */ /* 0x003fea0003800000 */
.L_x_943:
[-C--:B------:R-:W-:Y:S01]  /*e570*/  FFMA R52, R11, R31.reuse, R52 ;  /* 0x0000001f0b347223 */ /* 0x080fe20000000034 */
[----:B------:R-:W-:Y:S01]  /*e580*/  FFMA R53, R30, R31, R53 ;  /* 0x0000001f1e357223 */ /* 0x000fe20000000035 */
[----:B------:R-:W-:Y:S02]  /*e590*/  MOV R101, R24 ;  /* 0x0000001800657202 */ /* 0x000fe40000000f00 */
[----:B------:R-:W-:-:S07]  /*e5a0*/  MOV R31, R96 ;  /* 0x00000060001f7202 */ /* 0x000fce0000000f00 */
[----:B------:R-:W-:Y:S05]  /*e5b0*/  WARPSYNC.COLLECTIVE R90, `(.L_x_944) ;  /* 0x000000005a087348 */ /* 0x000fea0003c00000 */
[----:B------:R0:W1:Y:S02]  /*e5c0*/  SHFL.IDX P0, R96, R101, R92, R99 ;  /* 0x0000005c65607389 */ /* 0x0000640000000063 */
[----:B01----:R-:W-:Y:S05]  /*e5d0*/  ENDCOLLECTIVE ;  /* 0x000000000000791b */ /* 0x003fea0003800000 */
.L_x_944:
[----:B------:R-:W-:Y:S02]  /*e5e0*/  MOV R101, R23 ;  /* 0x0000001700657202 */ /* 0x000fe40000000f00 */
[----:B------:R-:W-:-:S07]  /*e5f0*/  MOV R2, R96 ;  /* 0x0000006000027202 */ /* 0x000fce0000000f00 */
[----:B------:R-:W-:Y:S05]  /*e600*/  WARPSYNC.COLLECTIVE R90, `(.L_x_945) ;  /* 0x000000005a087348 */ /* 0x000fea0003c00000 */
[----:B------:R0:W1:Y:S02]  /*e610*/  SHFL.IDX P0, R96, R101, R92, R99 ;  /* 0x0000005c65607389 */ /* 0x0000640000000063 */
[----:B01----:R-:W-:Y:S05]  /*e620*/  ENDCOLLECTIVE ;  /* 0x000000000000791b */ /* 0x003fea0003800000 */
.L_x_945:
[----:B------:R-:W-:Y:S02]  /*e630*/  MOV R101, R22 ;  /* 0x0000001600657202 */ /* 0x000fe40000000f00 */
[----:B------:R-:W-:-:S07]  /*e640*/  MOV R3, R96 ;  /* 0x0000006000037202 */ /* 0x000fce0000000f00 */
[----:B------:R-:W-:Y:S05]  /*e650*/  WARPSYNC.COLLECTIVE R90, `(.L_x_946) ;  /* 0x000000005a087348 */ /* 0x000fea0003c00000 */
[----:B------:R0:W1:Y:S02]  /*e660*/  SHFL.IDX P0, R96, R101, R92, R99 ;  /* 0x0000005c65607389 */ /* 0x0000640000000063 */
[----:B01----:R-:W-:Y:S05]  /*e670*/  ENDCOLLECTIVE ;  /* 0x000000000000791b */ /* 0x003fea0003800000 */
.L_x_946:
[----:B------:R-:W-:Y:S01]  /*e680*/  MOV R101, R21 ;  /* 0x0000001500657202 */ /* 0x000fe20000000f00 */
[-C--:B------:R-:W-:Y:S01]  /*e690*/  FFMA R36, R5, R96.reuse, R36 ;  /* 0x0000006005247223 */ /* 0x080fe20000000024 */
[----:B------:R-:W-:-:S07]  /*e6a0*/  FFMA R37, R4, R96, R37 ;  /* 0x0000006004257223 */ /* 0x000fce0000000025 */
[----:B------:R-:W-:Y:S05]  /*e6b0*/  WARPSYNC.COLLECTIVE R90, `(.L_x_947) ;  /* 0x000000005a087348 */ /* 0x000fea0003c00000 */
[----:B------:R0:W1:Y:S02]  /*e6c0*/  SHFL.IDX P0, R96, R101, R92, R99 ;  /* 0x0000005c65607389 */ /* 0x0000640000000063 */
[----:B01----:R-:W-:Y:S05]  /*e6d0*/  ENDCOLLECTIVE ;  /* 0x000000000000791b */ /* 0x003fea0003800000 */
.L_x_947:
        /* <DEDUP_REMOVED lines=13> */
.L_x_948:
[----:B------:R-:W-:Y:S02]  /*e7b0*/  MOV R101, R0 ;  /* 0x0000000000657202 */ /* 0x000fe40000000f00 */
[----:B------:R-:W-:-:S07]  /*e7c0*/  MOV R17, R96 ;  /* 0x0000006000117202 */ /* 0x000fce0000000f00 */
[----:B------:R-:W-:Y:S05]  /*e7d0*/  WARPSYNC.COLLECTIVE R90, `(.L_x_949) ;  /* 0x000000005a087348 */ /* 0x000fea0003c00000 */
[----:B------:R0:W1:Y:S02]  /*e7e0*/  SHFL.IDX P0, R96, R101, R92, R99 ;  /* 0x0000005c65607389 */ /* 0x0000640000000063 */
[----:B01----:R-:W-:Y:S05]  /*e7f0*/  ENDCOLLECTIVE ;  /* 0x000000000000791b */ /* 0x003fea0003800000 */
.L_x_949:
        /* <DEDUP_REMOVED lines=9> */
.L_x_950:
        /* <DEDUP_REMOVED lines=13> */
.L_x_951:
[----:B------:R-:W-:Y:S01]  /*e960*/  FFMA R31, R4, R31, R19 ;  /* 0x0000001f041f7223 */ /* 0x000fe20000000013 */
[----:B------:R-:W-:Y:S02]  /*e970*/  MOV R101, R80 ;  /* 0x0000005000657202 */ /* 0x000fe40000000f00 */
[----:B------:R-:W-:-:S07]  /*e980*/  MOV R19, R96 ;  /* 0x0000006000137202 */ /* 0x000fce0000000f00 */
[----:B------:R-:W-:Y:S05]  /*e990*/  WARPSYNC.COLLECTIVE R90, `(.L_x_952) ;  /* 0x000000005a087348 */ /* 0x000fea0003c00000 */
[----:B------:R0:W1:Y:S02]  /*e9a0*/  SHFL.IDX P0, R96, R101, R92, R99 ;  /* 0x0000005c65607389 */ /* 0x0000640000000063 */
[----:B01----:R-:W-:Y:S05]  /*e9b0*/  ENDCOLLECTIVE ;  /* 0x000000000000791b */ /* 0x003fea0003800000 */
.L_x_952:
[-C--:B------:R-:W-:Y:S01]  /*e9c0*/  FFMA R32, R5, R2.reuse, R32 ;  /* 0x0000000205207223 */ /* 0x080fe20000000020 */
[----:B------:R-:W-:Y:S01]  /*e9d0*/  FFMA R33, R4, R2, R33 ;  /* 0x0000000204217223 */ /* 0x000fe20000000021 */
[----:B------:R-:W-:Y:S02]  /*e9e0*/  MOV R101, R81 ;  /* 0x0000005100657202 */ /* 0x000fe40000000f00 */
[----:B------:R-:W-:-:S07]  /*e9f0*/  MOV R2, R96 ;  /* 0x0000006000027202 */ /* 0x000fce0000000f00 */
[----:B------:R-:W-:Y:S05]  /*ea00*/  WARPSYNC.COLLECTIVE R90, `(.L_x_953) ;  /* 0x000000005a087348 */ /* 0x000fea0003c00000 */
[----:B------:R0:W1:Y:S02]  /*ea10*/  SHFL.IDX P0, R96, R101, R92, R99 ;  /* 0x0000005c65607389 */ /* 0x0000640000000063 */
[----:B01----:R-:W-:Y:S05]  /*ea20*/  ENDCOLLECTIVE ;  /* 0x000000000000791b */ /* 0x003fea0003800000 */
.L_x_953:
[-C--:B------:R-:W-:Y:S01]  /*ea30*/  FFMA R34, R5, R3.reuse, R34 ;  /* 0x0000000305227223 */ /* 0x080fe20000000022 */
[----:B------:R-:W-:Y:S01]  /*ea40*/  FFMA R35, R4, R3, R35 ;  /* 0x0000000304237223 */ /* 0x000fe20000000023 */
[----:B------:R-:W-:Y:S02]  /*ea50*/  MOV R101, R12 ;  /* 0x0000000c00657202 */ /* 0x000fe40000000f00 */
[----:B------:R-:W-:-:S07]  /*ea60*/  MOV R3, R96 ;  /* 0x0000006000037202 */ /* 0x000fce0000000f00 */
[----:B------:R-:W-:Y:S05]  /*ea70*/  WARPSYNC.COLLECTIVE R90, `(.L_x_954) ;  /* 0x000000005a087348 */ /* 0x000fea0003c00000 */
[----:B------:R0:W1:Y:S02]  /*ea80*/  SHFL.IDX P0, R96, R101, R92, R99 ;  /* 0x0000005c65607389 */ /* 0x0000640000000063 */
[----:B01----:R-:W-:Y:S05]  /*ea90*/  ENDCOLLECTIVE ;  /* 0x000000000000791b */ /* 0x003fea0003800000 */
.L_x_954:
[-C--:B------:R-:W-:Y:S01]  /*eaa0*/  FFMA R42, R5, R9.reuse, R42 ;  /* 0x00000009052a7223 */ /* 0x080fe2000000002a */
[----:B------:R-:W-:Y:S01]  /*eab0*/  FFMA R43, R4, R9, R43 ;  /* 0x00000009042b7223 */ /* 0x000fe2000000002b */
[----:B------:R-:W-:Y:S02]  /*eac0*/  MOV R101, R14 ;  /* 0x0000000e00657202 */ /* 0x000fe40000000f00 */
[----:B------:R-:W-:-:S07]  /*ead0*/  MOV R9, R96 ;  /* 0x0000006000097202 */ /* 0x000fce0000000f00 */
[----:B------:R-:W-:Y:S05]  /*eae0*/  WARPSYNC.COLLECTIVE R90, `(.L_x_955) ;  /* 0x000000005a087348 */ /* 0x000fea0003c00000 */
[----:B------:R0:W1:Y:S02]  /*eaf0*/  SHFL.IDX P0, R96, R101, R92, R99 ;  /* 0x0000005c65607389 */ /* 0x0000640000000063 */
[----:B01----:R-:W-:Y:S05]  /*eb00*/  ENDCOLLECTIVE ;  /* 0x000000000000791b */ /* 0x003fea0003800000 */
.L_x_955:
[-C--:B------:R-:W-:Y:S01]  /*eb10*/  FFMA R38, R5, R11.reuse, R38 ;  /* 0x0000000b05267223 */ /* 0x080fe20000000026 */
[----:B------:R-:W-:Y:S01]  /*eb20*/  FFMA R39, R4, R11, R39 ;  /* 0x0000000b04277223 */ /* 0x000fe20000000027 */
[----:B------:R-:W-:Y:S02]  /*eb30*/  MOV R101, R16 ;  /* 0x0000001000657202 */ /* 0x000fe40000000f00 */
[----:B------:R-:W-:-:S07]  /*eb40*/  MOV R11, R96 ;  /* 0x00000060000b7202 */ /* 0x000fce0000000f00 */
[----:B------:R-:W-:Y:S05]  /*eb50*/  WARPSYNC.COLLECTIVE R90, `(.L_x_956) ;  /* 0x000000005a087348 */ /* 0x000fea0003c00000 */
[----:B------:R0:W1:Y:S02]  /*eb60*/  SHFL.IDX P0, R96, R101, R92, R99 ;  /* 0x0000005c65607389 */ /* 0x0000640000000063 */
[----:B01----:R-:W-:Y:S05]  /*eb70*/  ENDCOLLECTIVE ;  /* 0x000000000000791b */ /* 0x003fea0003800000 */
.L_x_956:
[-C--:B------:R-:W-:Y:S01]  /*eb80*/  FFMA R40, R5, R17.reuse, R40 ;  /* 0x0000001105287223 */ /* 0x080fe20000000028 */
[----:B------:R-:W-:Y:S01]  /*eb90*/  FFMA R41, R4, R17, R41 ;  /* 0x0000001104297223 */ /* 0x000fe20000000029 */
[----:B------:R-:W-:Y:S02]  /*eba0*/  MOV R101, R18 ;  /* 0x0000001200657202 */ /* 0x000fe40000000f00 */
[----:B------:R-:W-:-:S07]  /*ebb0*/  MOV R17, R96 ;  /* 0x0000006000117202 */ /* 0x000fce0000000f00 */
[----:B------:R-:W-:Y:S05]  /*ebc0*/  WARPSYNC.COLLECTIVE R90, `(.L_x_957) ;  /* 0x000000005a087348 */ /* 0x000fea0003c00000 */
[----:B------:R0:W1:Y:S02]  /*ebd0*/  SHFL.IDX P0, R96, R101, R92, R99 ;  /* 0x0000005c65607389 */ /* 0x0000640000000063 */
[----:B01----:R-:W-:Y:S05]  /*ebe0*/  ENDCOLLECTIVE ;  /* 0x000000000000791b */ /* 0x003fea0003800000 */
.L_x_957:
[-C--:B------:R-:W-:Y:S01]  /*ebf0*/  FFMA R46, R5, R19.reuse, R46 ;  /* 0x00000013052e7223 */ /* 0x080fe2000000002e */
[----:B------:R-:W-:Y:S01]  /*ec00*/  FFMA R47, R4, R19, R47 ;  /* 0x00000013042f7223 */ /* 0x000fe2000000002f */
[----:B------:R-:W-:Y:S02]  /*ec10*/  MOV R101, R13 ;  /* 0x0000000d00657202 */ /* 0x000fe40000000f00 */
[----:B------:R-:W-:-:S07]  /*ec20*/  MOV R19, R96 ;  /* 0x0000006000137202 */ /* 0x000fce0000000f00 */
[----:B------:R-:W-:Y:S05]  /*ec30*/  WARPSYNC.COLLECTIVE R90, `(.L_x_958) ;  /* 0x000000005a087348 */ /* 0x000fea0003c00000 */
[----:B------:R0:W1:Y:S02]  /*ec40*/  SHFL.IDX P0, R96, R101, R92, R99 ;  /* 0x0000005c65607389 */ /* 0x0000640000000063 */
[----:B01----:R-:W-:Y:S05]  /*ec50*/  ENDCOLLECTIVE ;  /* 0x000000000000791b */ /* 0x003fea0003800000 */
.L_x_958:
[----:B------:R-:W-:Y:S02]  /*ec60*/  MOV R101, R82 ;  /* 0x0000005200657202 */ /* 0x000fe40000000f00 */
[----:B------:R-:W-:-:S07]  /*ec70*/  MOV R83, R96 ;  /* 0x0000006000537202 */ /* 0x000fce0000000f00 */
[----:B------:R-:W-:Y:S05]  /*ec80*/  WARPSYNC.COLLECTIVE R90, `(.L_x_959) ;  /* 0x000000005a087348 */ /* 0x000fea0003c00000 */
[----:B------:R0:W1:Y:S02]  /*ec90*/  SHFL.IDX P0, R96, R101, R92, R99 ;  /* 0x0000005c65607389 */ /* 0x0000640000000063 */
[----:B01----:R-:W-:Y:S05]  /*eca0*/  ENDCOLLECTIVE ;  /* 0x000000000000791b */ /* 0x003fea0003800000 */
.L_x_959:
[----:B------:R-:W-:Y:S02]  /*ecb0*/  MOV R101, R8 ;  /* 0x0000000800657202 */ /* 0x000fe40000000f00 */
[----:B------:R-:W-:-:S07]  /*ecc0*/  MOV R85, R96 ;  /* 0x0000006000557202 */ /* 0x000fce0000000f00 */
[----:B------:R-:W-:Y:S05]  /*ecd0*/  WARPSYNC.COLLECTIVE R90, `(.L_x_960) ;  /* 0x000000005a087348 */ /* 0x000fea0003c00000 */
[----:B------:R0:W1:Y:S02]  /*ece0*/  SHFL.IDX P0, R96, R101, R92, R99 ;  /* 0x0000005c65607389 */ /* 0x0000640000000063 */
[----:B01----:R-:W-:Y:S05]  /*ecf0*/  ENDCOLLECTIVE ;  /* 0x000000000000791b */ /* 0x003fea0003800000 */
.L_x_960:
[----:B------:R-:W-:Y:S02]  /*ed00*/  MOV R101, R10 ;  /* 0x0000000a00657202 */ /* 0x000fe40000000f00 */
[----:B------:R-:W-:-:S07]  /*ed10*/  MOV R87, R96 ;  /* 0x0000006000577202 */ /* 0x000fce0000000f00 */
[----:B------:R-:W-:Y:S05]  /*ed20*/  WARPSYNC.COLLECTIVE R90, `(.L_x_961) ;  /* 0x000000005a087348 */ /* 0x000fea0003c00000 */
[----:B------:R0:W1:Y:S02]  /*ed30*/  SHFL.IDX P0, R96, R101, R92, R99 ;  /* 0x0000005c65607389 */ /* 0x0000640000000063 */
[----:B01----:R-:W-:Y:S05]  /*ed40*/  ENDCOLLECTIVE ;  /* 0x000000000000791b */ /* 0x003fea0003800000 */
.L_x_961:
[----:B------:R-:W-:Y:S02]  /*ed50*/  MOV R101, R86 ;  /* 0x0000005600657202 */ /* 0x000fe40000000f00 */
[----:B------:R-:W-:-:S07]  /*ed60*/  MOV R89, R96 ;  /* 0x0000006000597202 */ /* 0x000fce0000000f00 */
[----:B------:R-:W-:Y:S05]  /*ed70*/  WARPSYNC.COLLECTIVE R90, `(.L_x_962) ;  /* 0x000000005a087348 */ /* 0x000fea0003c00000 */
[----:B------:R0:W1:Y:S02]  /*ed80*/  SHFL.IDX P0, R96, R101, R92, R99 ;  /* 0x0000005c65607389 */ /* 0x0000640000000063 */
[----:B01----:R-:W-:Y:S05]  /*ed90*/  ENDCOLLECTIVE ;  /* 0x000000000000791b */ /* 0x003fea0003800000 */
.L_x_962:
        /* <DEDUP_REMOVED lines=23> */
.L_x_680:
        /* <DEDUP_REMOVED lines=8> */
.L_x_965:
[----:B------:R-:W-:Y:S05]  /*ef90*/  BSYNC B1 ;  /* 0x0000000000017941 */ /* 0x000fea0003800000 */
.L_x_964:
        /* <DEDUP_REMOVED lines=12> */
.L_x_966:
[----:B------:R-:W-:Y:S02]  /*f060*/  MOV R101, R27 ;  /* 0x0000001b00657202 */ /* 0x000fe40000000f00 */
[----:B------:R-:W-:Y:S02]  /*f070*/  MOV R92, R71 ;  /* 0x00000047005c7202 */ /* 0x000fe40000000f00 */
[----:B------:R-:W-:-:S07]  /*f080*/  MOV R11, R96 ;  /* 0x00000060000b7202 */ /* 0x000fce0000000f00 */
[----:B------:R-:W-:Y:S05]  /*f090*/  WARPSYNC.COLLECTIVE R90, `(.L_x_967) ;  /* 0x000000005a087348 */ /* 0x000fea0003c00000 */
[----:B------:R0:W1:Y:S02]  /*f0a0*/  SHFL.IDX P0, R96, R101, R92, R99 ;  /* 0x0000005c65607389 */ /* 0x0000640000000063 */
[----:B01----:R-:W-:Y:S05]  /*f0b0*/  ENDCOLLECTIVE ;  /* 0x000000000000791b */ /* 0x003fea0003800000 */
.L_x_967:
        /* <DEDUP_REMOVED lines=9> */
.L_x_968:
[----:B------:R-:W-:Y:S02]  /*f150*/  MOV R101, R25 ;  /* 0x0000001900657202 */ /* 0x000fe40000000f00 */
[----:B------:R-:W-:-:S07]  /*f160*/  MOV R70, R96 ;  /* 0x0000006000467202 */ /* 0x000fce0000000f00 */
[----:B------:R-:W-:Y:S05]  /*f170*/  WARPSYNC.COLLECTIVE R90, `(.L_x_969) ;  /* 0x000000005a087348 */ /* 0x000fea0003c00000 */
[----:B------:R0:W1:Y:S02]  /*f180*/  SHFL.IDX P0, R96, R101, R92, R99 ;  /* 0x0000005c65607389 */ /* 0x0000640000000063 */
[----:B01----:R-:W-:Y:S05]  /*f190*/  ENDCOLLECTIVE ;  /* 0x000000000000791b */ /* 0x003fea0003800000 */
.L_x_969:
[-C--:B------:R-:W-:Y:S01]  /*f1a0*/  FFMA R75, R15, R70.reuse, R75 ;  /* 0x000000460f4b7223 */ /* 0x080fe2000000004b */
[----:B------:R-:W-:Y:S01]  /*f1b0*/  FFMA R29, R28, R70, R29 ;  /* 0x000000461c1d7223 */ /* 0x000fe2000000001d */
[----:B------:R-:W-:Y:S02]  /*f1c0*/  MOV R101, R24 ;  /* 0x0000001800657202 */ /* 0x000fe40000000f00 */
[----:B------:R-:W-:-:S07]  /*f1d0*/  MOV R17, R96 ;  /* 0x0000006000117202 */ /* 0x000fce0000000f00 */
[----:B------:R-:W-:Y:S05]  /*f1e0*/  WARPSYNC.COLLECTIVE R90, `(.L_x_970) ;  /* 0x000000005a087348 */ /* 0x000fea0003c00000 */
[----:B------:R0:W1:Y:S02]  /*f1f0*/  SHFL.IDX P0, R96, R101, R92, R99 ;  /* 0x0000005c65607389 */ /* 0x0000640000000063 */
[----:B01----:R-:W-:Y:S05]  /*f200*/  ENDCOLLECTIVE ;  /* 0x000000000000791b */ /* 0x003fea0003800000 */
.L_x_970:
[-C--:B------:R-:W-:Y:S01]  /*f210*/  FFMA R30, R15, R17.reuse, R30 ;  /* 0x000000110f1e7223 */ /* 0x080fe2000000001e */
[----:B------:R-:W-:Y:S01]  /*f220*/  FFMA R31, R28, R17, R31 ;  /* 0x000000111c1f7223 */ /* 0x000fe2000000001f */
[----:B------:R-:W-:Y:S02]  /*f230*/  MOV R101, R23 ;  /* 0x0000001700657202 */ /* 0x000fe40000000f00 */
[----:B------:R-:W-:-:S07]  /*f240*/  MOV R19, R96 ;  /* 0x0000006000137202 */ /* 0x000fce0000000f00 */
[----:B------:R-:W-:Y:S05]  /*f250*/  WARPSYNC.COLLECTIVE R90, `(.L_x_971) ;  /* 0x000000005a087348 */ /* 0x000fea0003c00000 */
[----:B------:R0:W1:Y:S02]  /*f260*/  SHFL.IDX P0, R96, R101, R92, R99 ;  /* 0x0000005c65607389 */ /* 0x0000640000000063 */
[----:B01----:R-:W-:Y:S05]  /*f270*/  ENDCOLLECTIVE ;  /* 0x000000000000791b */ /* 0x003fea0003800000 */
.L_x_971:
[-C--:B------:R-:W-:Y:S01]  /*f280*/  FFMA R32, R15, R19.reuse, R32 ;  /* 0x000000130f207223 */ /* 0x080fe20000000020 */
[----:B------:R-:W-:Y:S01]  /*f290*/  FFMA R33, R28, R19, R33 ;  /* 0x000000131c217223 */ /* 0x000fe20000000021 */
[----:B------:R-:W-:Y:S02]  /*f2a0*/  MOV R101, R22 ;  /* 0x0000001600657202 */ /* 0x000fe40000000f00 */
[----:B------:R-:W-:-:S07]  /*f2b0*/  MOV R83, R96 ;  /* 0x0000006000537202 */ /* 0x000fce0000000f00 */
[----:B------:R-:W-:Y:S05]  /*f2c0*/  WARPSYNC.COLLECTIVE R90, `(.L_x_972) ;  /* 0x000000005a087348 */ /* 0x000fea0003c00000 */
[----:B------:R0:W1:Y:S02]  /*f2d0*/  SHFL.IDX P0, R96, R101, R92, R99 ;  /* 0x0000005c65607389 */ /* 0x0000640000000063 */
[----:B01----:R-:W-:Y:S05]  /*f2e0*/  ENDCOLLECTIVE ;  /* 0x000000000000791b */ /* 0x003fea0003800000 */
.L_x_972:
[-C--:B------:R-:W-:Y:S01]  /*f2f0*/  FFMA R34, R15, R83.reuse, R34 ;  /* 0x000000530f227223 */ /* 0x080fe20000000022 */
[----:B------:R-:W-:Y:S01]  /*f300*/  FFMA R35, R28, R83, R35 ;  /* 0x000000531c237223 */ /* 0x000fe20000000023 */
[----:B------:R-:W-:Y:S02]  /*f310*/  MOV R101, R21 ;  /* 0x0000001500657202 */ /* 0x000fe40000000f00 */
[----:B------:R-:W-:-:S07]  /*f320*/  MOV R85, R96 ;  /* 0x0000006000557202 */ /* 0x000fce0000000f00 */
[----:B------:R-:W-:Y:S05]  /*f330*/  WARPSYNC.COLLECTIVE R90, `(.L_x_973) ;  /* 0x000000005a087348 */ /* 0x000fea0003c00000 */
[----:B------:R0:W1:Y:S02]  /*f340*/  SHFL.IDX P0, R96, R101, R92, R99 ;  /* 0x0000005c65607389 */ /* 0x0000640000000063 */
[----:B01----:R-:W-:Y:S05]  /*f350*/  ENDCOLLECTIVE ;  /* 0x000000000000791b */ /* 0x003fea0003800000 */
.L_x_973:
[-C--:B------:R-:W-:Y:S01]  /*f360*/  FFMA R36, R15, R85.reuse, R36 ;  /* 0x000000550f247223 */ /* 0x080fe20000000024 */
[----:B------:R-:W-:Y:S01]  /*f370*/  FFMA R37, R28, R85, R37 ;  /* 0x000000551c257223 */ /* 0x000fe20000000025 */
[----:B------:R-:W-:Y:S02]  /*f380*/  MOV R101, R20 ;  /* 0x0000001400657202 */ /* 0x000fe40000000f00 */
[----:B------:R-:W-:-:S07]  /*f390*/  MOV R87, R96 ;  /* 0x0000006000577202 */ /* 0x000fce0000000f00 */
[----:B------:R-:W-:Y:S05]  /*f3a0*/  WARPSYNC.COLLECTIVE R90, `(.L_x_974) ;  /* 0x000000005a087348 */ /* 0x000fea0003c00000 */
[----:B------:R0:W1:Y:S02]  /*f3b0*/  SHFL.IDX P0, R96, R101, R92, R99 ;  /* 0x0000005c65607389 */ /* 0x0000640000000063 */
[----:B01----:R-:W-:Y:S05]  /*f3c0*/  ENDCOLLECTIVE ;  /* 0x000000000000791b */ /* 0x003fea0003800000 */
.L_x_974:
[-C--:B------:R-:W-:Y:S01]  /*f3d0*/  FFMA R38, R15, R87.reuse, R38 ;  /* 0x000000570f267223 */ /* 0x080fe20000000026 */
[----:B------:R-:W-:Y:S01]  /*f3e0*/  FFMA R39, R28, R87, R39 ;  /* 0x000000571c277223 */ /* 0x000fe20000000027 */
[----:B------:R-:W-:Y:S02]  /*f3f0*/  MOV R101, R0 ;  /* 0x0000000000657202 */ /* 0x000fe40000000f00 */
[----:B------:R-:W-:-:S07]  /*f400*/  MOV R89, R96 ;  /* 0x0000006000597202 */ /* 0x000fce0000000f00 */
[----:B------:R-:W-:Y:S05]  /*f410*/  WARPSYNC.COLLECTIVE R90, `(.L_x_975) ;  /* 0x000000005a087348 */ /* 0x000fea0003c00000 */
[----:B------:R0:W1:Y:S02]  /*f420*/  SHFL.IDX P0, R96, R101, R92, R99 ;  /* 0x0000005c65607389 */ /* 0x0000640000000063 */
[----:B01----:R-:W-:Y:S05]  /*f430*/  ENDCOLLECTIVE ;  /* 0x000000000000791b */ /* 0x003fea0003800000 */
.L_x_975:
[-C--:B------:R-:W-:Y:S01]  /*f440*/  FFMA R40, R15, R89.reuse, R40 ;  /* 0x000000590f287223 */ /* 0x080fe20000000028 */
[----:B------:R-:W-:Y:S01]  /*f450*/  FFMA R41, R28, R89, R41 ;  /* 0x000000591c297223 */ /* 0x000fe20000000029 */
[----:B------:R-:W-:Y:S02]  /*f460*/  MOV R101, R76 ;  /* 0x0000004c00657202 */ /* 0x000fe40000000f00 */
[----:B------:R-:W-:-:S07]  /*f470*/  MOV R91, R96 ;  /* 0x00000060005b7202 */ /* 0x000fce0000000f00 */
[----:B------:R-:W-:Y:S05]  /*f480*/  WARPSYNC.COLLECTIVE R90, `(.L_x_976) ;  /* 0x000000005a087348 */ /* 0x000fea0003c00000 */
[----:B------:R0:W1:Y:S02]  /*f490*/  SHFL.IDX P0, R96, R101, R92, R99 ;  /* 0x0000005c65607389 */ /* 0x0000640000000063 */
[----:B01----:R-:W-:Y:S05]  /*f4a0*/  ENDCOLLECTIVE ;  /* 0x000000000000791b */ /* 0x003fea0003800000 */
.L_x_976:
[-C--:B------:R-:W-:Y:S01]  /*f4b0*/  FFMA R42, R15, R91.reuse, R42 ;  /* 0x0000005b0f2a7223 */ /* 0x080fe2000000002a */
[----:B------:R-:W-:Y:S01]  /*f4c0*/  FFMA R43, R28, R91, R43 ;  /* 0x0000005b1c2b7223 */ /* 0x000fe2000000002b */
[----:B------:R-:W-:Y:S02]  /*f4d0*/  MOV R101, R79 ;  /* 0x0000004f00657202 */ /* 0x000fe40000000f00 */
[----:B------:R-:W-:-:S07]  /*f4e0*/  MOV R93, R96 ;  /* 0x00000060005d7202 */ /* 0x000fce0000000f00 */
[----:B------:R-:W-:Y:S05]  /*f4f0*/  WARPSYNC.COLLECTIVE R90, `(.L_x_977) ;  /* 0x000000005a087348 */ /* 0x000fea0003c00000 */
[----:B------:R0:W1:Y:S02]  /*f500*/  SHFL.IDX P0, R96, R101, R92, R99 ;  /* 0x0000005c65607389 */ /* 0x0000640000000063 */
[----:B01----:R-:W-:Y:S05]  /*f510*/  ENDCOLLECTIVE ;  /* 0x000000000000791b */ /* 0x003fea0003800000 */
.L_x_977:
        /* <DEDUP_REMOVED lines=8> */
.L_x_978:
[----:B------:R-:W-:Y:S02]  /*f5a0*/  MOV R101, R81 ;  /* 0x0000005100657202 */ /* 0x000fe40000000f00 */
[----:B------:R-:W-:-:S07]  /*f5b0*/  MOV R17, R96 ;  /* 0x0000006000117202 */ /* 0x000fce0000000f00 */
[----:B------:R-:W-:Y:S05]  /*f5c0*/  WARPSYNC.COLLECTIVE R90, `(.L_x_979) ;  /* 0x000000005a087348 */ /* 0x000fea0003c00000 */
[----:B------:R0:W1:Y:S02]  /*f5d0*/  SHFL.IDX P0, R96, R101, R92, R99 ;  /* 0x0000005c65607389 */ /* 0x0000640000000063 */
[----:B01----:R-:W-:Y:S05]  /*f5e0*/  ENDCOLLECTIVE ;  /* 0x000000000000791b */ /* 0x003fea0003800000 */
.L_x_979:
[-C--:B------:R-:W-:Y:S01]  /*f5f0*/  FFMA R48, R15, R17.reuse, R48 ;  /* 0x000000110f307223 */ /* 0x080fe20000000030 */
[----:B------:R-:W-:Y:S01]  /*f600*/  FFMA R49, R28, R17, R49 ;  /* 0x000000111c317223 */ /* 0x000fe20000000031 */
[----:B------:R-:W-:Y:S02]  /*f610*/  MOV R101, R12 ;  /* 0x0000000c00657202 */ /* 0x000fe40000000f00 */
[----:B------:R-:W-:-:S07]  /*f620*/  MOV R19, R96 ;  /* 0x0000006000137202 */ /* 0x000fce0000000f00 */
[----:B------:R-:W-:Y:S05]  /*f630*/  WARPSYNC.COLLECTIVE R90, `(.L_x_980) ;  /* 0x000000005a087348 */ /* 0x000fea0003c00000 */
[----:B------:R0:W1:Y:S02]  /*f640*/  SHFL.IDX P0, R96, R101, R92, R99 ;  /* 0x0000005c65607389 */ /* 0x0000640000000063 */
[----:B01----:R-:W-:Y:S05]  /*f650*/  ENDCOLLECTIVE ;  /* 0x000000000000791b */ /* 0x003fea0003800000 */
.L_x_980:
[-C--:B------:R-:W-:Y:S01]  /*f660*/  FFMA R50, R15, R19.reuse, R50 ;  /* 0x000000130f327223 */ /* 0x080fe20000000032 */
[----:B------:R-:W-:Y:S01]  /*f670*/  FFMA R51, R28, R19, R51 ;  /* 0x000000131c337223 */ /* 0x000fe20000000033 */
[----:B------:R-:W-:Y:S02]  /*f680*/  MOV R101, R14 ;  /* 0x0000000e00657202 */ /* 0x000fe40000000f00 */
[----:B------:R-:W-:-:S07]  /*f690*/  MOV R70, R96 ;  /* 0x0000006000467202 */ /* 0x000fce0000000f00 */
[----:B------:R-:W-:Y:S05]  /*f6a0*/  WARPSYNC.COLLECTIVE R90, `(.L_x_981) ;  /* 0x000000005a087348 */ /* 0x000fea0003c00000 */
[----:B------:R0:W1:Y:S02]  /*f6b0*/  SHFL.IDX P0, R96, R101, R92, R99 ;  /* 0x0000005c65607389 */ /* 0x0000640000000063 */
[----:B01----:R-:W-:Y:S05]  /*f6c0*/  ENDCOLLECTIVE ;  /* 0x000000000000791b */ /* 0x003fea0003800000 */
.L_x_981:
[-C--:B------:R-:W-:Y:S01]  /*f6d0*/  FFMA R52, R15, R70.reuse, R52 ;  /* 0x000000460f347223 */ /* 0x080fe20000000034 */
[----:B------:R-:W-:Y:S01]  /*f6e0*/  FFMA R53, R28, R70, R53 ;  /* 0x000000461c357223 */ /* 0x000fe20000000035 */
[----:B------:R-:W-:Y:S02]  /*f6f0*/  MOV R101, R16 ;  /* 0x0000001000657202 */ /* 0x000fe40000000f00 */
[----:B------:R-:W-:-:S07]  /*f700*/  MOV R83, R96 ;  /* 0x0000006000537202 */ /* 0x000fce0000000f00 */
[----:B------:R-:W-:Y:S05]  /*f710*/  WARPSYNC.COLLECTIVE R90, `(.L_x_982) ;  /* 0x000000005a087348 */ /* 0x000fea0003c00000 */
[----:B------:R0:W1:Y:S02]  /*f720*/  SHFL.IDX P0, R96, R101, R92, R99 ;  /* 0x0000005c65607389 */ /* 0x0000640000000063 */
[----:B01----:R-:W-:Y:S05]  /*f730*/  ENDCOLLECTIVE ;  /* 0x000000000000791b */ /* 0x003fea0003800000 */
.L_x_982:
[-C--:B------:R-:W-:Y:S01]  /*f740*/  FFMA R54, R15, R83.reuse, R54 ;  /* 0x000000530f367223 */ /* 0x080fe20000000036 */
[----:B------:R-:W-:Y:S01]  /*f750*/  FFMA R55, R28, R83, R55 ;  /* 0x000000531c377223 */ /* 0x000fe20000000037 */
[----:B------:R-:W-:Y:S02]  /*f760*/  MOV R101, R18 ;  /* 0x0000001200657202 */ /* 0x000fe40000000f00 */
[----:B------:R-:W-:-:S07]  /*f770*/  MOV R85, R96 ;  /* 0x0000006000557202 */ /* 0x000fce0000000f00 */
[----:B------:R-:W-:Y:S05]  /*f780*/  WARPSYNC.COLLECTIVE R90, `(.L_x_983) ;  /* 0x000000005a087348 */ /* 0x000fea0003c00000 */
[----:B------:R0:W1:Y:S02]  /*f790*/  SHFL.IDX P0, R96, R101, R92, R99 ;  /* 0x0000005c65607389 */ /* 0x0000640000000063 */
[----:B01----:R-:W-:Y:S05]  /*f7a0*/  ENDCOLLECTIVE ;  /* 0x000000000000791b */ /* 0x003fea0003800000 */
.L_x_983:
[-C--:B------:R-:W-:Y:S01]  /*f7b0*/  FFMA R56, R15, R85.reuse, R56 ;  /* 0x000000550f387223 */ /* 0x080fe20000000038 */
[----:B------:R-:W-:Y:S01]  /*f7c0*/  FFMA R57, R28, R85, R57 ;  /* 0x000000551c397223 */ /* 0x000fe20000000039 */
[----:B------:R-:W-:Y:S02]  /*f7d0*/  MOV R101, R13 ;  /* 0x0000000d00657202 */ /* 0x000fe40000000f00 */
[----:B------:R-:W-:-:S07]  /*f7e0*/  MOV R87, R96 ;  /* 0x0000006000577202 */ /* 0x000fce0000000f00 */
[----:B------:R-:W-:Y:S05]  /*f7f0*/  WARPSYNC.COLLECTIVE R90, `(.L_x_984) ;  /* 0x000000005a087348 */ /* 0x000fea0003c00000 */
[----:B------:R0:W1:Y:S02]  /*f800*/  SHFL.IDX P0, R96, R101, R92, R99 ;  /* 0x0000005c65607389 */ /* 0x0000640000000063 */
[----:B01----:R-:W-:Y:S05]  /*f810*/  ENDCOLLECTIVE ;  /* 0x000000000000791b */ /* 0x003fea0003800000 */
.L_x_984:
[-C--:B------:R-:W-:Y:S01]  /*f820*/  FFMA R58, R15, R87.reuse, R58 ;  /* 0x000000570f3a7223 */ /* 0x080fe2000000003a */
[----:B------:R-:W-:Y:S01]  /*f830*/  FFMA R59, R28, R87, R59 ;  /* 0x000000571c3b7223 */ /* 0x000fe2000000003b */
[----:B------:R-:W-:Y:S02]  /*f840*/  MOV R101, R82 ;  /* 0x0000005200657202 */ /* 0x000fe40000000f00 */
[----:B------:R-:W-:-:S07]  /*f850*/  MOV R88, R96 ;  /* 0x0000006000587202 */ /* 0x000fce0000000f00 */
[----:B------:R-:W-:Y:S05]  /*f860*/  WARPSYNC.COLLECTIVE R90, `(.L_x_985) ;  /* 0x000000005a087348 */ /* 0x000fea0003c00000 */
[----:B------:R0:W1:Y:S02]  /*f870*/  SHFL.IDX P0, R96, R101, R92, R99 ;  /* 0x0000005c65607389 */ /* 0x0000640000000063 */
[----:B01----:R-:W-:Y:S05]  /*f880*/  ENDCOLLECTIVE ;  /* 0x000000000000791b */ /* 0x003fea0003800000 */
.L_x_985:
[-C--:B------:R-:W-:Y:S01]  /*f890*/  FFMA R60, R15, R88.reuse, R60 ;  /* 0x000000580f3c7223 */ /* 0x080fe2000000003c */
[----:B------:R-:W-:Y:S01]  /*f8a0*/  FFMA R61, R28, R88, R61 ;  /* 0x000000581c3d7223 */ /* 0x000fe2000000003d */
[----:B------:R-:W-:Y:S02]  /*f8b0*/  MOV R101, R8 ;  /* 0x0000000800657202 */ /* 0x000fe40000000f00 */
[----:B------:R-:W-:-:S07]  /*f8c0*/  MOV R89, R96 ;  /* 0x0000006000597202 */ /* 0x000fce0000000f00 */
[----:B------:R-:W-:Y:S05]  /*f8d0*/  WARPSYNC.COLLECTIVE R90, `(.L_x_986) ;  /* 0x000000005a087348 */ /* 0x000fea0003c00000 */
[----:B------:R0:W1:Y:S02]  /*f8e0*/  SHFL.IDX P0, R96, R101, R92, R99 ;  /* 0x0000005c65607389 */ /* 0x0000640000000063 */
[----:B01----:R-:W-:Y:S05]  /*f8f0*/  ENDCOLLECTIVE ;  /* 0x000000000000791b */ /* 0x003fea0003800000 */
.L_x_986:
[-C--:B------:R-:W-:Y:S01]  /*f900*/  FFMA R62, R15, R89.reuse, R62 ;  /* 0x000000590f3e7223 */ /* 0x080fe2000000003e */
[----:B------:R-:W-:Y:S01]  /*f910*/  FFMA R63, R28, R89, R63 ;  /* 0x000000591c3f7223 */ /* 0x000fe2000000003f */
[----:B------:R-:W-:Y:S02]  /*f920*/  MOV R101, R10 ;  /* 0x0000000a00657202 */ /* 0x000fe40000000f00 */
[----:B------:R-:W-:-:S07]  /*f930*/  MOV R91, R96 ;  /* 0x00000060005b7202 */ /* 0x000fce0000000f00 */
[----:B------:R-:W-:Y:S05]  /*f940*/  WARPSYNC.COLLECTIVE R90, `(.L_x_987) ;  /* 0x000000005a087348 */ /* 0x000fea0003c00000 */
[----:B------:R0:W1:Y:S02]  /*f950*/  SHFL.IDX P0, R96, R101, R92, R99 ;  /* 0x0000005c65607389 */ /* 0x0000640000000063 */
[----:B01----:R-:W-:Y:S05]  /*f960*/  ENDCOLLECTIVE ;  /* 0x000000000000791b */ /* 0x003fea0003800000 */
.L_x_987:
[-C--:B------:R-:W-:Y:S01]  /*f970*/  FFMA R64, R15, R91.reuse, R64 ;  /* 0x0000005b0f407223 */ /* 0x080fe20000000040 */
[----:B------:R-:W-:Y:S01]  /*f980*/  FFMA R65, R28, R91, R65 ;  /* 0x0000005b1c417223 */ /* 0x000fe20000000041 */
[----:B------:R-:W-:Y:S02]  /*f990*/  MOV R101, R86 ;  /* 0x0000005600657202 */ /* 0x000fe40000000f00 */
[----:B------:R-:W-:-:S07]  /*f9a0*/  MOV R93, R96 ;  /* 0x00000060005d7202 */ /* 0x000fce0000000f00 */
[----:B------:R-:W-:Y:S05]  /*f9b0*/  WARPSYNC.COLLECTIVE R90, `(.L_x_988) ;  /* 0x000000005a087348 */ /* 0x000fea0003c00000 */
[----:B------:R0:W1:Y:S02]  /*f9c0*/  SHFL.IDX P0, R96, R101, R92, R99 ;  /* 0x0000005c65607389 */ /* 0x0000640000000063 */
[----:B01----:R-:W-:Y:S05]  /*f9d0*/  ENDCOLLECTIVE ;  /* 0x000000000000791b */ /* 0x003fea0003800000 */
.L_x_988:
        /* <DEDUP_REMOVED lines=8> */
.L_x_989:
        /* <DEDUP_REMOVED lines=8> */
.L_x_990:
[----:B------:R-:W-:Y:S02]  /*fae0*/  MOV R101, R25 ;  /* 0x0000001900657202 */ /* 0x000fe40000000f00 */
[----:B------:R-:W-:-:S07]  /*faf0*/  MOV R70, R96 ;  /* 0x0000006000467202 */ /* 0x000fce0000000f00 */
[----:B------:R-:W-:Y:S05]  /*fb00*/  WARPSYNC.COLLECTIVE R90, `(.L_x_991) ;  /* 0x000000005a087348 */ /* 0x000fea0003c00000 */
[----:B------:R0:W1:Y:S02]  /*fb10*/  SHFL.IDX P0, R96, R101, R92, R99 ;  /* 0x0000005c65607389 */ /* 0x0000640000000063 */
[----:B01----:R-:W-:Y:S05]  /*fb20*/  ENDCOLLECTIVE ;  /* 0x000000000000791b */ /* 0x003fea0003800000 */
.L_x_991:
[----:B------:R-:W-:Y:S02]  /*fb30*/  MOV R101, R24 ;  /* 0x0000001800657202 */ /* 0x000fe40000000f00 */
[----:B------:R-:W-:-:S07]  /*fb40*/  MOV R3, R96 ;  /* 0x0000006000037202 */ /* 0x000fce0000000f00 */
[----:B------:R-:W-:Y:S05]  /*fb50*/  WARPSYNC.COLLECTIVE R90, `(.L_x_992) ;  /* 0x000000005a087348 */ /* 0x000fea0003c00000 */
[----:B------:R0:W1:Y:S02]  /*fb60*/  SHFL.IDX P0, R96, R101, R92, R99 ;  /* 0x0000005c65607389 */ /* 0x0000640000000063 */
[----:B01----:R-:W-:Y:S05]  /*fb70*/  ENDCOLLECTIVE ;  /* 0x000000000000791b */ /* 0x003fea0003800000 */
.L_x_992:
[----:B------:R-:W-:Y:S02]  /*fb80*/  MOV R101, R23 ;  /* 0x0000001700657202 */ /* 0x000fe40000000f00 */
[----:B------:R-:W-:-:S07]  /*fb90*/  MOV R11, R96 ;  /* 0x00000060000b7202 */ /* 0x000fce0000000f00 */
[----:B------:R-:W-:Y:S05]  /*fba0*/  WARPSYNC.COLLECTIVE R90, `(.L_x_993) ;  /* 0x000000005a087348 */ /* 0x000fea0003c00000 */
[----:B------:R0:W1:Y:S02]  /*fbb0*/  SHFL.IDX P0, R96, R101, R92, R99 ;  /* 0x0000005c65607389 */ /* 0x0000640000000063 */
[----:B01----:R-:W-:Y:S05]  /*fbc0*/  ENDCOLLECTIVE ;  /* 0x000000000000791b */ /* 0x003fea0003800000 */
.L_x_993:
[----:B------:R-:W-:Y:S02]  /*fbd0*/  MOV R101, R22 ;  /* 0x0000001600657202 */ /* 0x000fe40000000f00 */
[----:B------:R-:W-:-:S07]  /*fbe0*/  MOV R15, R96 ;  /* 0x00000060000f7202 */ /* 0x000fce0000000f00 */
[----:B------:R-:W-:Y:S05]  /*fbf0*/  WARPSYNC.COLLECTIVE R90, `(.L_x_994) ;  /* 0x000000005a087348 */ /* 0x000fea0003c00000 */
[----:B------:R0:W1:Y:S02]  /*fc00*/  SHFL.IDX P0, R96, R101, R92, R99 ;  /* 0x0000005c65607389 */ /* 0x0000640000000063 */
[----:B01----:R-:W-:Y:S05]  /*fc10*/  ENDCOLLECTIVE ;  /* 0x000000000000791b */ /* 0x003fea0003800000 */
.L_x_994:
[----:B------:R-:W-:Y:S02]  /*fc20*/  MOV R101, R21 ;  /* 0x0000001500657202 */ /* 0x000fe40000000f00 */
[----:B------:R-:W-:-:S07]  /*fc30*/  MOV R17, R96 ;  /* 0x0000006000117202 */ /* 0x000fce0000000f00 */
[----:B------:R-:W-:Y:S05]  /*fc40*/  WARPSYNC.COLLECTIVE R90, `(.L_x_995) ;  /* 0x000000005a087348 */ /* 0x000fea0003c00000 */
[----:B------:R0:W1:Y:S02]  /*fc50*/  SHFL.IDX P0, R96, R101, R92, R99 ;  /* 0x0000005c65607389 */ /* 0x0000640000000063 */
[----:B01----:R-:W-:Y:S05]  /*fc60*/  ENDCOLLECTIVE ;  /* 0x000000000000791b */ /* 0x003fea0003800000 */
.L_x_995:
[----:B------:R-:W-:Y:S02]  /*fc70*/  MOV R101, R20 ;  /* 0x0000001400657202 */ /* 0x000fe40000000f00 */
[----:B------:R-:W-:-:S07]  /*fc80*/  MOV R19, R96 ;  /* 0x0000006000137202 */ /* 0x000fce0000000f00 */
[----:B------:R-:W-:Y:S05]  /*fc90*/  WARPSYNC.COLLECTIVE R90, `(.L_x_996) ;  /* 0x000000005a087348 */ /* 0x000fea0003c00000 */
[----:B------:R0:W1:Y:S02]  /*fca0*/  SHFL.IDX P0, R96, R101, R92, R99 ;  /* 0x0000005c65607389 */ /* 0x0000640000000063 */
[----:B01----:R-:W-:Y:S05]  /*fcb0*/  ENDCOLLECTIVE ;  /* 0x000000000000791b */ /* 0x003fea0003800000 */
.L_x_996:
[----:B------:R-:W-:Y:S02]  /*fcc0*/  MOV R101, R0 ;  /* 0x0000000000657202 */ /* 0x000fe40000000f00 */
[----:B------:R-:W-:-:S07]  /*fcd0*/  MOV R2, R96 ;  /* 0x0000006000027202 */ /* 0x000fce0000000f00 */
[----:B------:R-:W-:Y:S05]  /*fce0*/  WARPSYNC.COLLECTIVE R90, `(.L_x_997) ;  /* 0x000000005a087348 */ /* 0x000fea0003c00000 */
[----:B------:R0:W1:Y:S02]  /*fcf0*/  SHFL.IDX P0, R96, R101, R92, R99 ;  /* 0x0000005c65607389 */ /* 0x0000640000000063 */
[----:B01----:R-:W-:Y:S05]  /*fd00*/  ENDCOLLECTIVE ;  /* 0x000000000000791b */ /* 0x003fea0003800000 */
.L_x_997:
[----:B------:R-:W-:Y:S02]  /*fd10*/  MOV R101, R76 ;  /* 0x0000004c00657202 */ /* 0x000fe40000000f00 */
[----:B------:R-:W-:-:S07]  /*fd20*/  MOV R28, R96 ;  /* 0x00000060001c7202 */ /* 0x000fce0000000f00 */
[----:B------:R-:W-:Y:S05]  /*fd30*/  WARPSYNC.COLLECTIVE R90, `(.L_x_998) ;  /* 0x000000005a087348 */ /* 0x000fea0003c00000 */
[----:B------:R0:W1:Y:S02]  /*fd40*/  SHFL.IDX P0, R96, R101, R92, R99 ;  /* 0x0000005c65607389 */ /* 0x0000640000000063 */
[----:B01----:R-:W-:Y:S05]  /*fd50*/  ENDCOLLECTIVE ;  /* 0x000000000000791b */ /* 0x003fea0003800000 */
.L_x_998:
[----:B------:R-:W-:Y:S01]  /*fd60*/  MOV R101, R79 ;  /* 0x0000004f00657202 */ /* 0x000fe20000000f00 */
[-C--:B------:R-:W-:Y:S01]  /*fd70*/  FFMA R44, R5, R96.reuse, R44 ;  /* 0x00000060052c7223 */ /* 0x080fe2000000002c */
[----:B------:R-:W-:-:S07]  /*fd80*/  FFMA R45, R4, R96, R45 ;  /* 0x00000060042d7223 */ /* 0x000fce000000002d */
[----:B------:R-:W-:Y:S05]  /*fd90*/  WARPSYNC.COLLECTIVE R90, `(.L_x_999) ;  /* 0x000000005a087348 */ /* 0x000fea0003c00000 */
[----:B------:R0:W1:Y:S02]  /*fda0*/  SHFL.IDX P0, R96, R101, R92, R99 ;  /* 0x0000005c65607389 */ /* 0x0000640000000063 */
[----:B01----:R-:W-:Y:S05]  /*fdb0*/  ENDCOLLECTIVE ;  /* 0x000000000000791b */ /* 0x003fea0003800000 */
.L_x_999:
[-C--:B------:R-:W-:Y:S01]  /*fdc0*/  FFMA R30, R5, R3.reuse, R30 ;  /* 0x00000003051e7223 */ /* 0x080fe2000000001e */
[----:B------:R-:W-:Y:S01]  /*fdd0*/  FFMA R31, R4, R3, R31 ;  /* 0x00000003041f7223 */ /* 0x000fe2000000001f */
[----:B------:R-:W-:Y:S02]  /*fde0*/  MOV R101, R80 ;  /* 0x0000005000657202 */ /* 0x000fe40000000f00 */
[----:B------:R-:W-:-:S07]  /*fdf0*/  MOV R3, R96 ;  /* 0x0000006000037202 */ /* 0x000fce0000000f00 */
[----:B------:R-:W-:Y:S05]  /*fe00*/  WARPSYNC.COLLECTIVE R90, `(.L_x_1000) ;  /* 0x000000005a087348 */ /* 0x000fea0003c00000 */
[----:B------:R0:W1:Y:S02]  /*fe10*/  SHFL.IDX P0, R96, R101, R92, R99 ;  /* 0x0000005c65607389 */ /* 0x0000640000000063 */
[----:B01----:R-:W-:Y:S05]  /*fe20*/  ENDCOLLECTIVE ;  /* 0x000000000000791b */ /* 0x003fea0003800000 */
.L_x_1000:
[-C--:B------:R-:W-:Y:S01]  /*fe30*/  FFMA R32, R5, R11.reuse, R32 ;  /* 0x0000000b05207223 */ /* 0x080fe20000000020 */
[----:B------:R-:W-:Y:S01]  /*fe40*/  FFMA R33, R4, R11, R33 ;  /* 0x0000000b04217223 */ /* 0x000fe20000000021 */
[----:B------:R-:W-:Y:S02]  /*fe50*/  MOV R101, R81 ;  /* 0x0000005100657202 */ /* 0x000fe40000000f00 */
[----:B------:R-:W-:-:S07]  /*fe60*/  MOV R11, R96 ;  /* 0x00000060000b7202 */ /* 0x000fce0000000f00 */
[----:B------:R-:W-:Y:S05]  /*fe70*/  WARPSYNC.COLLECTIVE R90, `(.L_x_1001) ;  /* 0x000000005a087348 */ /* 0x000fea0003c00000 */
[----:B------:R0:W1:Y:S02]  /*fe80*/  SHFL.IDX P0, R96, R101, R92, R99 ;  /* 0x0000005c65607389 */ /* 0x0000640000000063 */
[----:B01----:R-:W-:Y:S05]  /*fe90*/  ENDCOLLECTIVE ;  /* 0x000000000000791b */ /* 0x003fea0003800000 */
.L_x_1001:
[-C--:B------:R-:W-:Y:S01]  /*fea0*/  FFMA R34, R5, R15.reuse, R34 ;  /* 0x0000000f05227223 */ /* 0x080fe20000000022 */
[----:B------:R-:W-:Y:S01]  /*feb0*/  FFMA R35, R4, R15, R35 ;  /* 0x0000000f04237223 */ /* 0x000fe20000000023 */
[----:B------:R-:W-:Y:S02]  /*fec0*/  MOV R101, R12 ;  /* 0x0000000c00657202 */ /* 0x000fe40000000f00 */
[----:B------:R-:W-:-:S07]  /*fed0*/  MOV R15, R96 ;  /* 0x00000060000f7202 */ /* 0x000fce0000000f00 */
[----:B------:R-:W-:Y:S05]  /*fee0*/  WARPSYNC.COLLECTIVE R90, `(.L_x_1002) ;  /* 0x000000005a087348 */ /* 0x000fea0003c00000 */
[----:B------:R0:W1:Y:S02]  /*fef0*/  SHFL.IDX P0, R96, R101, R92, R99 ;  /* 0x0000005c65607389 */ /* 0x0000640000000063 */
[----:B01----:R-:W-:Y:S05]  /*ff00*/  ENDCOLLECTIVE ;  /* 0x000000000000791b */ /* 0x003fea0003800000 */
.L_x_1002:
[-C--:B------:R-:W-:Y:S01]  /*ff10*/  FFMA R36, R5, R17.reuse, R36 ;  /* 0x0000001105247223 */ /* 0x080fe20000000024 */
[----:B------:R-:W-:Y:S01]  /*ff20*/  FFMA R37, R4, R17, R37 ;  /* 0x0000001104257223 */ /* 0x000fe20000000025 */
[----:B------:R-:W-:Y:S02]  /*ff30*/  MOV R101, R14 ;  /* 0x0000000e00657202 */ /* 0x000fe40000000f00 */
[----:B------:R-:W-:-:S07]  /*ff40*/  MOV R17, R96 ;  /* 0x0000006000117202 */ /* 0x000fce0000000f00 */
[----:B------:R-:W-:Y:S05]  /*ff50*/  WARPSYNC.COLLECTIVE R90, `(.L_x_1003) ;  /* 0x000000005a087348 */ /* 0x000fea0003c00000 */
[----:B------:R0:W1:Y:S02]  /*ff60*/  SHFL.IDX P0, R96, R101, R92, R99 ;  /* 0x0000005c65607389 */ /* 0x0000640000000063 */
[----:B01----:R-:W-:Y:S05]  /*ff70*/  ENDCOLLECTIVE ;  /* 0x000000000000791b */ /* 0x003fea0003800000 */
.L_x_1003:
[-C--:B------:R-:W-:Y:S01]  /*ff80*/  FFMA R38, R5, R19.reuse, R38 ;  /* 0x0000001305267223 */ /* 0x080fe20000000026 */
[----:B------:R-:W-:Y:S01]  /*ff90*/  FFMA R39, R4, R19, R39 ;  /* 0x0000001304277223 */ /* 0x000fe20000000027 */
[----:B------:R-:W-:Y:S02]  /*ffa0*/  MOV R101, R16 ;  /* 0x0000001000657202 */ /* 0x000fe40000000f00 */
[----:B------:R-:W-:-:S07]  /*ffb0*/  MOV R19, R96 ;  /* 0x0000006000137202 */ /* 0x000fce0000000f00 */
[----:B------:R-:W-:Y:S05]  /*ffc0*/  WARPSYNC.COLLECTIVE R90, `(.L_x_1004) ;  /* 0x000000005a087348 */ /* 0x000fea0003c00000 */
[----:B------:R0:W1:Y:S02]  /*ffd0*/  SHFL.IDX P0, R96, R101, R92, R99 ;  /* 0x0000005c65607389 */ /* 0x0000640000000063 */
[----:B01----:R-:W-:Y:S05]  /*ffe0*/  ENDCOLLECTIVE ;  /* 0x000000000000791b */ /* 0x003fea0003800000 */
.L_x_1004:
[----:B------:R-:W-:Y:S02]  /*fff0*/  MOV R101, R18 ;  /* 0x0000001200657202 */ /* 0x000fe40000000f00 */
[----:B------:R-:W-:-:S07]  /*10000*/  MOV R71, R96 ;  /* 0x0000006000477202 */ /* 0x000fce0000000f00 */
[----:B------:R-:W-:Y:S05]  /*10010*/  WARPSYNC.COLLECTIVE R90, `(.L_x_1005) ;  /* 0x000000005a087348 */ /* 0x000fea0003c00000 */
[----:B------:R0:W1:Y:S02]  /*10020*/  SHFL.IDX P0, R96, R101, R92, R99 ;  /* 0x0000005c65607389 */ /* 0x0000640000000063 */
[----:B01----:R-:W-:Y:S05]  /*10030*/  ENDCOLLECTIVE ;  /* 0x000000000000791b */ /* 0x003fea0003800000 */
.L_x_1005:
[----:B------:R-:W-:Y:S02]  /*10040*/  MOV R101, R13 ;  /* 0x0000000d00657202 */ /* 0x000fe40000000f00 */
[----:B------:R-:W-:-:S07]  /*10050*/  MOV R83, R96 ;  /* 0x0000006000537202 */ /* 0x000fce0000000f00 */
[----:B------:R-:W-:Y:S05]  /*10060*/  WARPSYNC.COLLECTIVE R90, `(.L_x_1006) ;  /* 0x000000005a087348 */ /* 0x000fea0003c00000 */
[----:B------:R0:W1:Y:S02]  /*10070*/  SHFL.IDX P0, R96, R101, R92, R99 ;  /* 0x0000005c65607389 */ /* 0x0000640000000063 */
[----:B01----:R-:W-:Y:S05]  /*10080*/  ENDCOLLECTIVE ;  /* 0x000000000000791b */ /* 0x003fea0003800000 */
.L_x_1006:
[----:B------:R-:W-:Y:S01]  /*10090*/  MOV R101, R82 ;  /* 0x0000005200657202 */ /* 0x000fe20000000f00 */
[-C--:B------:R-:W-:Y:S01]  /*100a0*/  FFMA R60, R5, R96.reuse, R60 ;  /* 0x00000060053c7223 */ /* 0x080fe2000000003c */
[----:B------:R-:W-:-:S07]  /*100b0*/  FFMA R61, R4, R96, R61 ;  /* 0x00000060043d7223 */ /* 0x000fce000000003d */
[----:B------:R-:W-:Y:S05]  /*100c0*/  WARPSYNC.COLLECTIVE R90, `(.L_x_1007) ;  /* 0x000000005a087348 */ /* 0x000fea0003c00000 */
[----:B------:R0:W1:Y:S02]  /*100d0*/  SHFL.IDX P0, R96, R101, R92, R99 ;  /* 0x0000005c65607389 */ /* 0x0000640000000063 */
[----:B01----:R-:W-:Y:S05]  /*100e0*/  ENDCOLLECTIVE ;  /* 0x000000000000791b */ /* 0x003fea0003800000 */
.L_x_1007:
[----:B------:R-:W-:Y:S02]  /*100f0*/  MOV R101, R8 ;  /* 0x0000000800657202 */ /* 0x000fe40000000f00 */
[----:B------:R-:W-:-:S07]  /*10100*/  MOV R85, R96 ;  /* 0x0000006000557202 */ /* 0x000fce0000000f00 */
[----:B------:R-:W-:Y:S05]  /*10110*/  WARPSYNC.COLLECTIVE R90, `(.L_x_1008) ;  /* 0x000000005a087348 */ /* 0x000fea0003c00000 */
[----:B------:R0:W1:Y:S02]  /*10120*/  SHFL.IDX P0, R96, R101, R92, R99 ;  /* 0x0000005c65607389 */ /* 0x0000640000000063 */
[----:B01----:R-:W-:Y:S05]  /*10130*/  ENDCOLLECTIVE ;  /* 0x000000000000791b */ /* 0x003fea0003800000 */
.L_x_1008:
[----:B------:R-:W-:Y:S02]  /*10140*/  MOV R101, R10 ;  /* 0x0000000a00657202 */ /* 0x000fe40000000f00 */
[----:B------:R-:W-:-:S07]  /*10150*/  MOV R87, R96 ;  /* 0x0000006000577202 */ /* 0x000fce0000000f00 */
[----:B------:R-:W-:Y:S05]  /*10160*/  WARPSYNC.COLLECTIVE R90, `(.L_x_1009) ;  /* 0x000000005a087348 */ /* 0x000fea0003c00000 */
[----:B------:R0:W1:Y:S02]  /*10170*/  SHFL.IDX P0, R96, R101, R92, R99 ;  /* 0x0000005c65607389 */ /* 0x0000640000000063 */
[----:B01----:R-:W-:Y:S05]  /*10180*/  ENDCOLLECTIVE ;  /* 0x000000000000791b */ /* 0x003fea0003800000 */
.L_x_1009:
[----:B------:R-:W-:Y:S02]  /*10190*/  MOV R101, R86 ;  /* 0x0000005600657202 */ /* 0x000fe40000000f00 */
[----:B------:R-:W-:-:S07]  /*101a0*/  MOV R89, R96 ;  /* 0x0000006000597202 */ /* 0x000fce0000000f00 */
[----:B------:R-:W-:Y:S05]  /*101b0*/  WARPSYNC.COLLECTIVE R90, `(.L_x_1010) ;  /* 0x000000005a087348 */ /* 0x000fea0003c00000 */
[----:B------:R0:W1:Y:S02]  /*101c0*/  SHFL.IDX P0, R96, R101, R92, R99 ;  /* 0x0000005c65607389 */ /* 0x0000640000000063 */
[----:B01----:R-:W-:Y:S05]  /*101d0*/  ENDCOLLECTIVE ;  /* 0x000000000000791b */ /* 0x003fea0003800000 */
.L_x_1010:
        /* <DEDUP_REMOVED lines=27> */
.L_x_683:
[----:B------:R-:W-:Y:S01]  /*10390*/  HFMA2 R99, -RZ, RZ, 0, 1.847743988037109375e-06 ;  /* 0x0000001fff637431 */ /* 0x000fe200000001ff */
[----:B------:R-:W-:Y:S01]  /*103a0*/  BSSY B1, `(.L_x_1012) ;  /* 0x0000006000017945 */ /* 0x000fe20003800000 */
[----:B------:R-:W-:Y:S02]  /*103b0*/  MOV R101, R84 ;  /* 0x0000005400657202 */ /* 0x000fe40000000f00 */
[----:B------:R-:W-:-:S07]  /*103c0*/  MOV R90, 0xffffffff ;  /* 0xffffffff005a7802 */ /* 0x000fce0000000f00 */
[----:B-----5:R-:W-:Y:S05]  /*103d0*/  WARPSYNC.COLLECTIVE R90, `(.L_x_1013) ;  /* 0x000000005a087348 */ /* 0x020fea0003c00000 */
[----:B------:R0:W1:Y:S02]  /*103e0*/  SHFL.IDX P0, R96, R101, R92, R99 ;  /* 0x0000005c65607389 */ /* 0x0000640000000063 */
[----:B01---5:R-:W-:Y:S05]  /*103f0*/  ENDCOLLECTIVE ;  /* 0x000000000000791b */ /* 0x023fea0003800000 */
.L_x_1013:
[----:B------:R-:W-:Y:S05]  /*10400*/  BSYNC B1 ;  /* 0x0000000000017941 */ /* 0x000fea0003800000 */
.L_x_1012:
        /* <DEDUP_REMOVED lines=10> */
.L_x_1014:
[----:B------:R-:W-:Y:S01]  /*104b0*/  MOV R101, R26 ;  /* 0x0000001a00657202 */ /* 0x000fe20000000f00 */
[C---:B------:R-:W-:Y:S01]  /*104c0*/  FFMA R78, R96.reuse, R5, R78 ;  /* 0x00000005604e7223 */ /* 0x040fe2000000004e */
[----:B------:R-:W-:-:S07]  /*104d0*/  FFMA R77, R96, R4, R77 ;  /* 0x00000004604d7223 */ /* 0x000fce000000004d */
[----:B------:R-:W-:Y:S05]  /*104e0*/  WARPSYNC.COLLECTIVE R90, `(.L_x_1015) ;  /* 0x000000005a087348 */ /* 0x000fea0003c00000 */
[----:B------:R0:W1:Y:S02]  /*104f0*/  SHFL.IDX P0, R96, R101, R92, R99 ;  /* 0x0000005c65607389 */ /* 0x0000640000000063 */
[----:B01----:R-:W-:Y:S05]  /*10500*/  ENDCOLLECTIVE ;  /* 0x000000000000791b */ /* 0x003fea0003800000 */
.L_x_1015:
[----:B------:R-:W-:Y:S02]  /*10510*/  MOV R101, R25 ;  /* 0x0000001900657202 */ /* 0x000fe40000000f00 */
[----:B------:R-:W-:-:S07]  /*10520*/  MOV R26, R96 ;  /* 0x00000060001a7202 */ /* 0x000fce0000000f00 */
[----:B------:R-:W-:Y:S05]  /*10530*/  WARPSYNC.COLLECTIVE R90, `(.L_x_1016) ;  /* 0x000000005a087348 */ /* 0x000fea0003c00000 */
[----:B------:R0:W1:Y:S02]  /*10540*/  SHFL.IDX P0, R96, R101, R92, R99 ;  /* 0x0000005c65607389 */ /* 0x0000640000000063 */
[----:B01----:R-:W-:Y:S05]  /*10550*/  ENDCOLLECTIVE ;  /* 0x000000000000791b */ /* 0x003fea0003800000 */
.L_x_1016:
[-C--:B------:R-:W-:Y:S01]  /*10560*/  FFMA R75, R5, R26.reuse, R75 ;  /* 0x0000001a054b7223 */ /* 0x080fe2000000004b */
[----:B------:R-:W-:Y:S01]  /*10570*/  FFMA R29, R4, R26, R29 ;  /* 0x0000001a041d7223 */ /* 0x000fe2000000001d */
[----:B------:R-:W-:Y:S02]  /*10580*/  MOV R101, R24 ;  /* 0x0000001800657202 */ /* 0x000fe40000000f00 */
[----:B------:R-:W-:-:S07]  /*10590*/  MOV R25, R96 ;  /* 0x0000006000197202 */ /* 0x000fce0000000f00 */
[----:B------:R-:W-:Y:S05]  /*105a0*/  WARPSYNC.COLLECTIVE R90, `(.L_x_1017) ;  /* 0x000000005a087348 */ /* 0x000fea0003c00000 */
[----:B------:R0:W1:Y:S02]  /*105b0*/  SHFL.IDX P0, R96, R101, R92, R99 ;  /* 0x0000005c65607389 */ /* 0x0000640000000063 */
[----:B01----:R-:W-:Y:S05]  /*105c0*/  ENDCOLLECTIVE ;  /* 0x000000000000791b */ /* 0x003fea0003800000 */
.L_x_1017:
[-C--:B------:R-:W-:Y:S01]  /*105d0*/  FFMA R30, R5, R25.reuse, R30 ;  /* 0x00000019051e7223 */ /* 0x080fe2000000001e */
[----:B------:R-:W-:Y:S01]  /*105e0*/  FFMA R31, R4, R25, R31 ;  /* 0x00000019041f7223 */ /* 0x000fe2000000001f */
[----:B------:R-:W-:Y:S02]  /*105f0*/  MOV R101, R23 ;  /* 0x0000001700657202 */ /* 0x000fe40000000f00 */
[----:B------:R-:W-:-:S07]  /*10600*/  MOV R7, R96 ;  /* 0x0000006000077202 */ /* 0x000fce0000000f00 */
[----:B------:R-:W-:Y:S05]  /*10610*/  WARPSYNC.COLLECTIVE R90, `(.L_x_1018) ;  /* 0x000000005a087348 */ /* 0x000fea0003c00000 */
[----:B------:R0:W1:Y:S02]  /*10620*/  SHFL.IDX P0, R96, R101, R92, R99 ;  /* 0x0000005c65607389 */ /* 0x0000640000000063 */
[----:B01----:R-:W-:Y:S05]  /*10630*/  ENDCOLLECTIVE ;  /* 0x000000000000791b */ /* 0x003fea0003800000 */
.L_x_1018:
[-C--:B------:R-:W-:Y:S01]  /*10640*/  FFMA R32, R5, R7.reuse, R32 ;  /* 0x0000000705207223 */ /* 0x080fe20000000020 */
[----:B------:R-:W-:Y:S01]  /*10650*/  FFMA R33, R4, R7, R33 ;  /* 0x0000000704217223 */ /* 0x000fe20000000021 */
[----:B------:R-:W-:Y:S02]  /*10660*/  MOV R101, R22 ;  /* 0x0000001600657202 */ /* 0x000fe40000000f00 */
[----:B------:R-:W-:-:S07]  /*10670*/  MOV R23, R96 ;  /* 0x0000006000177202 */ /* 0x000fce0000000f00 */
[----:B------:R-:W-:Y:S05]  /*10680*/  WARPSYNC.COLLECTIVE R90, `(.L_x_1019) ;  /* 0x000000005a087348 */ /* 0x000fea0003c00000 */
[----:B------:R0:W1:Y:S02]  /*10690*/  SHFL.IDX P0, R96, R101, R92, R99 ;  /* 0x0000005c65607389 */ /* 0x0000640000000063 */
[----:B01----:R-:W-:Y:S05]  /*106a0*/  ENDCOLLECTIVE ;  /* 0x000000000000791b */ /* 0x003fea0003800000 */
.L_x_1019:
[-C--:B------:R-:W-:Y:S01]  /*106b0*/  FFMA R34, R5, R23.reuse, R34 ;  /* 0x0000001705227223 */ /* 0x080fe20000000022 */
[----:B------:R-:W-:Y:S01]  /*106c0*/  FFMA R35, R4, R23, R35 ;  /* 0x0000001704237223 */ /* 0x000fe20000000023 */
[----:B------:R-:W-:Y:S02]  /*106d0*/  MOV R101, R21 ;  /* 0x0000001500657202 */ /* 0x000fe40000000f00 */
[----:B------:R-:W-:-:S07]  /*106e0*/  MOV R9, R96 ;  /* 0x0000006000097202 */ /* 0x000fce0000000f00 */
[----:B------:R-:W-:Y:S05]  /*106f0*/  WARPSYNC.COLLECTIVE R90, `(.L_x_1020) ;  /* 0x000000005a087348 */ /* 0x000fea0003c00000 */
[----:B------:R0:W1:Y:S02]  /*10700*/  SHFL.IDX P0, R96, R101, R92, R99 ;  /* 0x0000005c65607389 */ /* 0x0000640000000063 */
[----:B01----:R-:W-:Y:S05]  /*10710*/  ENDCOLLECTIVE ;  /* 0x000000000000791b */ /* 0x003fea0003800000 */
.L_x_1020:
[-C--:B------:R-:W-:Y:S01]  /*10720*/  FFMA R36, R5, R9.reuse, R36 ;  /* 0x0000000905247223 */ /* 0x080fe20000000024 */
[----:B------:R-:W-:Y:S01]  /*10730*/  FFMA R37, R4, R9, R37 ;  /* 0x0000000904257223 */ /* 0x000fe20000000025 */
[----:B------:R-:W-:Y:S02]  /*10740*/  MOV R101, R20 ;  /* 0x0000001400657202 */ /* 0x000fe40000000f00 */
[----:B------:R-:W-:-:S07]  /*10750*/  MOV R21, R96 ;  /* 0x0000006000157202 */ /* 0x000fce0000000f00 */
[----:B------:R-:W-:Y:S05]  /*10760*/  WARPSYNC.COLLECTIVE R90, `(.L_x_1021) ;  /* 0x000000005a087348 */ /* 0x000fea0003c00000 */
[----:B------:R0:W1:Y:S02]  /*10770*/  SHFL.IDX P0, R96, R101, R92, R99 ;  /* 0x0000005c65607389 */ /* 0x0000640000000063 */
[----:B01----:R-:W-:Y:S05]  /*10780*/  ENDCOLLECTIVE ;  /* 0x000000000000791b */ /* 0x003fea0003800000 */
.L_x_1021:
[-C--:B------:R-:W-:Y:S01]  /*10790*/  FFMA R38, R5, R21.reuse, R38 ;  /* 0x0000001505267223 */ /* 0x080fe20000000026 */
[----:B------:R-:W-:Y:S01]  /*107a0*/  FFMA R39, R4, R21, R39 ;  /* 0x0000001504277223 */ /* 0x000fe20000000027 */
[----:B------:R-:W-:Y:S02]  /*107b0*/  MOV R101, R0 ;  /* 0x0000000000657202 */ /* 0x000fe40000000f00 */
[----:B------:R-:W-:-:S07]  /*107c0*/  MOV R11, R96 ;  /* 0x00000060000b7202 */ /* 0x000fce0000000f00 */
[----:B------:R-:W-:Y:S05]  /*107d0*/  WARPSYNC.COLLECTIVE R90, `(.L_x_1022) ;  /* 0x000000005a087348 */ /* 0x000fea0003c00000 */
[----:B------:R0:W1:Y:S02]  /*107e0*/  SHFL.IDX P0, R96, R101, R92, R99 ;  /* 0x0000005c65607389 */ /* 0x0000640000000063 */
[----:B01----:R-:W-:Y:S05]  /*107f0*/  ENDCOLLECTIVE ;  /* 0x000000000000791b */ /* 0x003fea0003800000 */
.L_x_1022:
[-C--:B------:R-:W-:Y:S01]  /*10800*/  FFMA R40, R5, R11.reuse, R40 ;  /* 0x0000000b05287223 */ /* 0x080fe20000000028 */
[----:B------:R-:W-:Y:S01]  /*10810*/  FFMA R41, R4, R11, R41 ;  /* 0x0000000b04297223 */ /* 0x000fe20000000029 */
[----:B------:R-:W-:Y:S02]  /*10820*/  MOV R101, R76 ;  /* 0x0000004c00657202 */ /* 0x000fe40000000f00 */
[----:B------:R-:W-:-:S07]  /*10830*/  MOV R15, R96 ;  /* 0x00000060000f7202 */ /* 0x000fce0000000f00 */
[----:B------:R-:W-:Y:S05]  /*10840*/  WARPSYNC.COLLECTIVE R90, `(.L_x_1023) ;  /* 0x000000005a087348 */ /* 0x000fea0003c00000 */
[----:B------:R0:W1:Y:S02]  /*10850*/  SHFL.IDX P0, R96, R101, R92, R99 ;  /* 0x0000005c65607389 */ /* 0x0000640000000063 */
[----:B01----:R-:W-:Y:S05]  /*10860*/  ENDCOLLECTIVE ;  /* 0x000000000000791b */ /* 0x003fea0003800000 */
.L_x_1023:
[-C--:B------:R-:W-:Y:S01]  /*10870*/  FFMA R42, R5, R15.reuse, R42 ;  /* 0x0000000f052a7223 */ /* 0x080fe2000000002a */
[----:B------:R-:W-:Y:S01]  /*10880*/  FFMA R43, R4, R15, R43 ;  /* 0x0000000f042b7223 */ /* 0x000fe2000000002b */
[----:B------:R-:W-:Y:S02]  /*10890*/  MOV R101, R79 ;  /* 0x0000004f00657202 */ /* 0x000fe40000000f00 */
[----:B------:R-:W-:-:S07]  /*108a0*/  MOV R17, R96 ;  /* 0x0000006000117202 */ /* 0x000fce0000000f00 */
[----:B------:R-:W-:Y:S05]  /*108b0*/  WARPSYNC.COLLECTIVE R90, `(.L_x_1024) ;  /* 0x000000005a087348 */ /* 0x000fea0003c00000 */
[----:B------:R0:W1:Y:S02]  /*108c0*/  SHFL.IDX P0, R96, R101, R92, R99 ;  /* 0x0000005c65607389 */ /* 0x0000640000000063 */
[----:B01----:R-:W-:Y:S05]  /*108d0*/  ENDCOLLECTIVE ;  /* 0x000000000000791b */ /* 0x003fea0003800000 */
.L_x_1024:
[-C--:B------:R-:W-:Y:S01]  /*108e0*/  FFMA R44, R5, R17.reuse, R44 ;  /* 0x00000011052c7223 */ /* 0x080fe2000000002c */
[----:B------:R-:W-:Y:S01]  /*108f0*/  FFMA R45, R4, R17, R45 ;  /* 0x00000011042d7223 */ /* 0x000fe2000000002d */
[----:B------:R-:W-:Y:S02]  /*10900*/  MOV R101, R80 ;  /* 0x0000005000657202 */ /* 0x000fe40000000f00 */
[----:B------:R-:W-:-:S07]  /*10910*/  MOV R79, R96 ;  /* 0x00000060004f7202 */ /* 0x000fce0000000f00 */
[----:B------:R-:W-:Y:S05]  /*10920*/  WARPSYNC.COLLECTIVE R90, `(.L_x_1025) ;  /* 0x000000005a087348 */ /* 0x000fea0003c00000 */
[----:B------:R0:W1:Y:S02]  /*10930*/  SHFL.IDX P0, R96, R101, R92, R99 ;  /* 0x0000005c65607389 */ /* 0x0000640000000063 */
[----:B01----:R-:W-:Y:S05]  /*10940*/  ENDCOLLECTIVE ;  /* 0x000000000000791b */ /* 0x003fea0003800000 */
.L_x_1025:
[-C--:B------:R-:W-:Y:S01]  /*10950*/  FFMA R46, R5, R79.reuse, R46 ;  /* 0x0000004f052e7223 */ /* 0x080fe2000000002e */
[----:B------:R-:W-:Y:S01]  /*10960*/  FFMA R47, R4, R79, R47 ;  /* 0x0000004f042f7223 */ /* 0x000fe2000000002f */
[----:B------:R-:W-:Y:S02]  /*10970*/  MOV R101, R81 ;  /* 0x0000005100657202 */ /* 0x000fe40000000f00 */
[----:B------:R-:W-:-:S07]  /*10980*/  MOV R3, R96 ;  /* 0x0000006000037202 */ /* 0x000fce0000000f00 */
[----:B------:R-:W-:Y:S05]  /*10990*/  WARPSYNC.COLLECTIVE R90, `(.L_x_1026) ;  /* 0x000000005a087348 */ /* 0x000fea0003c00000 */
[----:B------:R0:W1:Y:S02]  /*109a0*/  SHFL.IDX P0, R96, R101, R92, R99 ;  /* 0x0000005c65607389 */ /* 0x0000640000000063 */
[----:B01----:R-:W-:Y:S05]  /*109b0*/  ENDCOLLECTIVE ;  /* 0x000000000000791b */ /* 0x003fea0003800000 */
.L_x_1026:
[-C--:B------:R-:W-:Y:S01]  /*109c0*/  FFMA R48, R5, R3.reuse, R48 ;  /* 0x0000000305307223 */ /* 0x080fe20000000030 */
[----:B------:R-:W-:Y:S01]  /*109d0*/  FFMA R49, R4, R3, R49 ;  /* 0x0000000304317223 */ /* 0x000fe20000000031 */
[----:B------:R-:W-:Y:S02]  /*109e0*/  MOV R101, R12 ;  /* 0x0000000c00657202 */ /* 0x000fe40000000f00 */
[----:B------:R-:W-:-:S07]  /*109f0*/  MOV R81, R96 ;  /* 0x0000006000517202 */ /* 0x000fce0000000f00 */
[----:B------:R-:W-:Y:S05]  /*10a00*/  WARPSYNC.COLLECTIVE R90, `(.L_x_1027) ;  /* 0x000000005a087348 */ /* 0x000fea0003c00000 */
[----:B------:R0:W1:Y:S02]  /*10a10*/  SHFL.IDX P0, R96, R101, R92, R99 ;  /* 0x0000005c65607389 */ /* 0x0000640000000063 */
[----:B01----:R-:W-:Y:S05]  /*10a20*/  ENDCOLLECTIVE ;  /* 0x000000000000791b */ /* 0x003fea0003800000 */
.L_x_1027:
[-C--:B------:R-:W-:Y:S01]  /*10a30*/  FFMA R50, R5, R81.reuse, R50 ;  /* 0x0000005105327223 */ /* 0x080fe20000000032 */
[----:B------:R-:W-:Y:S01]  /*10a40*/  FFMA R51, R4, R81, R51 ;  /* 0x0000005104337223 */ /* 0x000fe20000000033 */
[----:B------:R-:W-:Y:S02]  /*10a50*/  MOV R101, R14 ;  /* 0x0000000e00657202 */ /* 0x000fe40000000f00 */
[----:B------:R-:W-:-:S07]  /*10a60*/  MOV R19, R96 ;  /* 0x0000006000137202 */ /* 0x000fce0000000f00 */
[----:B------:R-:W-:Y:S05]  /*10a70*/  WARPSYNC.COLLECTIVE R90, `(.L_x_1028) ;  /* 0x000000005a087348 */ /* 0x000fea0003c00000 */
[----:B------:R0:W1:Y:S02]  /*10a80*/  SHFL.IDX P0, R96, R101, R92, R99 ;  /* 0x0000005c65607389 */ /* 0x0000640000000063 */
[----:B01----:R-:W-:Y:S05]  /*10a90*/  ENDCOLLECTIVE ;  /* 0x000000000000791b */ /* 0x003fea0003800000 */
.L_x_1028:
[-C--:B------:R-:W-:Y:S01]  /*10aa0*/  FFMA R52, R5, R19.reuse, R52 ;  /* 0x0000001305347223 */ /* 0x080fe20000000034 */
[----:B------:R-:W-:Y:S01]  /*10ab0*/  FFMA R53, R4, R19, R53 ;  /* 0x0000001304357223 */ /* 0x000fe20000000035 */
[----:B------:R-:W-:Y:S02]  /*10ac0*/  MOV R101, R16 ;  /* 0x0000001000657202 */ /* 0x000fe40000000f00 */
[----:B------:R-:W-:-:S07]  /*10ad0*/  MOV R27, R96 ;  /* 0x00000060001b7202 */ /* 0x000fce0000000f00 */
[----:B------:R-:W-:Y:S05]  /*10ae0*/  WARPSYNC.COLLECTIVE R90, `(.L_x_1029) ;  /* 0x000000005a087348 */ /* 0x000fea0003c00000 */
[----:B------:R0:W1:Y:S02]  /*10af0*/  SHFL.IDX P0, R96, R101, R92, R99 ;  /* 0x0000005c65607389 */ /* 0x0000640000000063 */
[----:B01----:R-:W-:Y:S05]  /*10b00*/  ENDCOLLECTIVE ;  /* 0x000000000000791b */ /* 0x003fea0003800000 */
.L_x_1029:
[-C--:B------:R-:W-:Y:S01]  /*10b10*/  FFMA R54, R5, R27.reuse, R54 ;  /* 0x0000001b05367223 */ /* 0x080fe20000000036 */
[----:B------:R-:W-:Y:S01]  /*10b20*/  FFMA R55, R4, R27, R55 ;  /* 0x0000001b04377223 */ /* 0x000fe20000000037 */
[----:B------:R-:W-:Y:S02]  /*10b30*/  MOV R101, R18 ;  /* 0x0000001200657202 */ /* 0x000fe40000000f00 */
[----:B------:R-:W-:-:S07]  /*10b40*/  MOV R71, R96 ;  /* 0x0000006000477202 */ /* 0x000fce0000000f00 */
[----:B------:R-:W-:Y:S05]  /*10b50*/  WARPSYNC.COLLECTIVE R90, `(.L_x_1030) ;  /* 0x000000005a087348 */ /* 0x000fea0003c00000 */
[----:B------:R0:W1:Y:S02]  /*10b60*/  SHFL.IDX P0, R96, R101, R92, R99 ;  /* 0x0000005c65607389 */ /* 0x0000640000000063 */
[----:B01----:R-:W-:Y:S05]  /*10b70*/  ENDCOLLECTIVE ;  /* 0x000000000000791b */ /* 0x003fea0003800000 */
.L_x_1030:
[-C--:B------:R-:W-:Y:S01]  /*10b80*/  FFMA R56, R5, R71.reuse, R56 ;  /* 0x0000004705387223 */ /* 0x080fe20000000038 */
[----:B------:R-:W-:Y:S01]  /*10b90*/  FFMA R57, R4, R71, R57 ;  /* 0x0000004704397223 */ /* 0x000fe20000000039 */
[----:B------:R-:W-:Y:S02]  /*10ba0*/  MOV R101, R13 ;  /* 0x0000000d00657202 */ /* 0x000fe40000000f00 */
[----:B------:R-:W-:-:S07]  /*10bb0*/  MOV R73, R96 ;  /* 0x0000006000497202 */ /* 0x000fce0000000f00 */
[----:B------:R-:W-:Y:S05]  /*10bc0*/  WARPSYNC.COLLECTIVE R90, `(.L_x_1031) ;  /* 0x000000005a087348 */ /* 0x000fea0003c00000 */
[----:B------:R0:W1:Y:S02]  /*10bd0*/  SHFL.IDX P0, R96, R101, R92, R99 ;  /* 0x0000005c65607389 */ /* 0x0000640000000063 */
[----:B01----:R-:W-:Y:S05]  /*10be0*/  ENDCOLLECTIVE ;  /* 0x000000000000791b */ /* 0x003fea0003800000 */
.L_x_1031:
[-C--:B------:R-:W-:Y:S01]  /*10bf0*/  FFMA R58, R5, R73.reuse, R58 ;  /* 0x00000049053a7223 */ /* 0x080fe2000000003a */
[----:B------:R-:W-:Y:S01]  /*10c00*/  FFMA R59, R4, R73, R59 ;  /* 0x00000049043b7223 */ /* 0x000fe2000000003b */
[----:B------:R-:W-:Y:S02]  /*10c10*/  MOV R101, R82 ;  /* 0x0000005200657202 */ /* 0x000fe40000000f00 */
[----:B------:R-:W-:-:S07]  /*10c20*/  MOV R13, R96 ;  /* 0x00000060000d7202 */ /* 0x000fce0000000f00 */
[----:B------:R-:W-:Y:S05]  /*10c30*/  WARPSYNC.COLLECTIVE R90, `(.L_x_1032) ;  /* 0x000000005a087348 */ /* 0x000fea0003c00000 */
[----:B------:R0:W1:Y:S02]  /*10c40*/  SHFL.IDX P0, R96, R101, R92, R99 ;  /* 0x0000005c65607389 */ /* 0x0000640000000063 */
[----:B01----:R-:W-:Y:S05]  /*10c50*/  ENDCOLLECTIVE ;  /* 0x000000000000791b */ /* 0x003fea0003800000 */
.L_x_1032:
[-C--:B------:R-:W-:Y:S01]  /*10c60*/  FFMA R60, R5, R13.reuse, R60 ;  /* 0x0000000d053c7223 */ /* 0x080fe2000000003c */
[----:B------:R-:W-:Y:S01]  /*10c70*/  FFMA R61, R4, R13, R61 ;  /* 0x0000000d043d7223 */ /* 0x000fe2000000003d */
[----:B------:R-:W-:Y:S02]  /*10c80*/  MOV R101, R8 ;  /* 0x0000000800657202 */ /* 0x000fe40000000f00 */
[----:B------:R-:W-:-:S07]  /*10c90*/  MOV R83, R96 ;  /* 0x0000006000537202 */ /* 0x000fce0000000f00 */
[----:B------:R-:W-:Y:S05]  /*10ca0*/  WARPSYNC.COLLECTIVE R90, `(.L_x_1033) ;  /* 0x000000005a087348 */ /* 0x000fea0003c00000 */
[----:B------:R0:W1:Y:S02]  /*10cb0*/  SHFL.IDX P0, R96, R101, R92, R99 ;  /* 0x0000005c65607389 */ /* 0x0000640000000063 */
[----:B01----:R-:W-:Y:S05]  /*10cc0*/  ENDCOLLECTIVE ;  /* 0x000000000000791b */ /* 0x003fea0003800000 */
.L_x_1033:
[-C--:B------:R-:W-:Y:S01]  /*10cd0*/  FFMA R62, R5, R83.reuse, R62 ;  /* 0x00000053053e7223 */ /* 0x080fe2000000003e */
[----:B------:R-:W-:Y:S01]  /*10ce0*/  FFMA R63, R4, R83, R63 ;  /* 0x00000053043f7223 */ /* 0x000fe2000000003f */
[----:B------:R-:W-:Y:S02]  /*10cf0*/  MOV R101, R10 ;  /* 0x0000000a00657202 */ /* 0x000fe40000000f00 */
[----:B------:R-:W-:-:S07]  /*10d00*/  MOV R85, R96 ;  /* 0x0000006000557202 */ /* 0x000fce0000000f00 */
[----:B------:R-:W-:Y:S05]  /*10d10*/  WARPSYNC.COLLECTIVE R90, `(.L_x_1034) ;  /* 0x000000005a087348 */ /* 0x000fea0003c00000 */
[----:B------:R0:W1:Y:S02]  /*10d20*/  SHFL.IDX P0, R96, R101, R92, R99 ;  /* 0x0000005c65607389 */ /* 0x0000640000000063 */
[----:B01----:R-:W-:Y:S05]  /*10d30*/  ENDCOLLECTIVE ;  /* 0x000000000000791b */ /* 0x003fea0003800000 */
.L_x_1034:
[-C--:B------:R-:W-:Y:S01]  /*10d40*/  FFMA R64, R5, R85.reuse, R64 ;  /* 0x0000005505407223 */ /* 0x080fe20000000040 */
[----:B------:R-:W-:Y:S01]  /*10d50*/  FFMA R65, R4, R85, R65 ;  /* 0x0000005504417223 */ /* 0x000fe20000000041 */
[----:B------:R-:W-:Y:S02]  /*10d60*/  MOV R101, R86 ;  /* 0x0000005600657202 */ /* 0x000fe40000000f00 */
[----:B------:R-:W-:-:S07]  /*10d70*/  MOV R87, R96 ;  /* 0x0000006000577202 */ /* 0x000fce0000000f00 */
[----:B------:R-:W-:Y:S05]  /*10d80*/  WARPSYNC.COLLECTIVE R90, `(.L_x_1035) ;  /* 0x000000005a087348 */ /* 0x000fea0003c00000 */
[----:B------:R0:W1:Y:S02]  /*10d90*/  SHFL.IDX P0, R96, R101, R92, R99 ;  /* 0x0000005c65607389 */ /* 0x0000640000000063 */
[----:B01----:R-:W-:Y:S05]  /*10da0*/  ENDCOLLECTIVE ;  /* 0x000000000000791b */ /* 0x003fea0003800000 */
.L_x_1035:
[-C--:B------:R-:W-:Y:S01]  /*10db0*/  FFMA R66, R5, R87.reuse, R66 ;  /* 0x0000005705427223 */ /* 0x080fe20000000042 */
[----:B------:R-:W-:Y:S01]  /*10dc0*/  FFMA R67, R4, R87, R67 ;  /* 0x0000005704437223 */ /* 0x000fe20000000043 */
[----:B------:R-:W-:Y:S01]  /*10dd0*/  MOV R86, R96 ;  /* 0x0000006000567202 */ /* 0x000fe20000000f00 */
[----:B------:R-:W-:Y:S06]  /*10de0*/  BRA `(.L_x_1036) ;  /* 0xffffff5000c87947 */ /* 0x000fec000383ffff */
.L_x_1037:
        /* <DEDUP_REMOVED lines=9> */
.L_x_1426:


//--------------------- .text._Z12_spmm_conv_0PKfPfiiPKiS3_S3_S0_ --------------------------
	.section	.text._Z12_spmm_conv_0PKfPfiiPKiS3_S3_S0_,"ax",@progbits
	.align	128
        .global         _Z12_spmm_conv_0PKfPfiiPKiS3_S3_S0_
        .type           _Z12_spmm_conv_0PKfPfiiPKiS3_S3_S0_,@function
        .size           _Z12_spmm_conv_0PKfPfiiPKiS3_S3_S0_,(.L_x_1427 - _Z12_spmm_conv_0PKfPfiiPKiS3_S3_S0_)
        .other          _Z12_spmm_conv_0PKfPfiiPKiS3_S3_S0_,@"STO_CUDA_ENTRY STV_DEFAULT"
_Z12_spmm_conv_0PKfPfiiPKiS3_S3_S0_:
.text._Z12_spmm_conv_0PKfPfiiPKiS3_S3_S0_:
[----:B------:R-:W-:Y:S01]  /*0000*/  LDC R1, c[0x0][0x37c] ;  /* 0x0000df00ff017b82 */ /* 0x000fe20000000800 */
[----:B------:R-:W0:Y:S01]  /*0010*/  S2R R0, SR_TID.Y ;  /* 0x0000000000007919 */ /* 0x000e220000002200 */
[----:B------:R-:W-:-:S06]  /*0020*/  HFMA2 R6, -RZ, RZ, 0, 0 ;  /* 0x00000000ff067431 */ /* 0x000fcc00000001ff */
[----:B------:R-:W1:Y:S01]  /*0030*/  LDC R4, c[0x0][0x390] ;  /* 0x0000e400ff047b82 */ /* 0x000e620000000800 */
[----:B------:R-:W2:Y:S01]  /*0040*/  LDCU.64 UR6, c[0x0][0x398] ;  /* 0x00007300ff0677ac */ /* 0x000ea20008000a00 */
[----:B------:R-:W0:Y:S01]  /*0050*/  S2R R3, SR_CTAID.X ;  /* 0x0000000000037919 */ /* 0x000e220000002500 */
[----:B------:R-:W3:Y:S01]  /*0060*/  LDCU.64 UR4, c[0x0][0x358] ;  /* 0x00006b00ff0477ac */ /* 0x000ee20008000a00 */
[----:B0-----:R-:W-:-:S05]  /*0070*/  LEA R0, R3, R0, 0x2 ;  /* 0x0000000003007211 */ /* 0x001fca00078e10ff */
[----:B------:R-:W-:-:S04]  /*0080*/  IMAD R7, R0, 0x17, RZ ;  /* 0x0000001700077824 */ /* 0x000fc800078e02ff */
[----:B------:R-:W-:-:S05]  /*0090*/  IMAD.HI R6, R7, -0x4de9bd37, R6 ;  /* 0xb21642c907067827 */ /* 0x000fca00078e0206 */
        /* <DEDUP_REMOVED lines=12> */
[----:B------:R-:W-:Y:S01]  /*0160*/  MOV R98, RZ ;  /* 0x000000ff00627202 */ /* 0x000fe20000000f00 */
[----:B------:R-:W-:Y:S01]  /*0170*/  HFMA2 R60, -RZ, RZ, 0, 0 ;  /* 0x00000000ff3c7431 */ /* 0x000fe200000001ff */
[----:B------:R-:W-:Y:S01]  /*0180*/  MOV R0, RZ ;  /* 0x000000ff00007202 */ /* 0x000fe20000000f00 */
[----:B------:R-:W-:Y:S01]  /*0190*/  HFMA2 R70, -RZ, RZ, 0, 0 ;  /* 0x00000000ff467431 */ /* 0x000fe200000001ff */
[----:B------:R-:W-:Y:S01]  /*01a0*/  CS2R R58, SRZ ;  /* 0x00000000003a7805 */ /* 0x000fe2000001ff00 */
[----:B------:R-:W-:Y:S01]  /*01b0*/  HFMA2 R40, -RZ, RZ, 0, 0 ;  /* 0x00000000ff287431 */ /* 0x000fe200000001ff */
[----:B------:R-:W-:-:S02]  /*01c0*/  MOV R66, RZ ;  /* 0x000000ff00427202 */ /* 0x000fc40000000f00 */
[----:B------:R-:W-:Y:S02]  /*01d0*/  CS2R R68, SRZ ;  /* 0x0000000000447805 */ /* 0x000fe4000001ff00 */
[----:B------:R-:W-:Y:S02]  /*01e0*/  MOV R75, RZ ;  /* 0x000000ff004b7202 */ /* 0x000fe40000000f00 */
        /* <DEDUP_REMOVED lines=17> */
[----:B------:R-:W-:Y:S02]  /*0300*/  MOV R94, RZ ;  /* 0x000000ff005e7202 */ /* 0x000fe40000000f00 */
[----:B--2---:R-:W-:-:S04]  /*0310*/  IADD3 R7, PT, PT, -R4, R3, RZ ;  /* 0x0000000304077210 */ /* 0x004fc80007ffe1ff */
[----:B------:R-:W-:-:S13]  /*0320*/  ISETP.GE.AND P0, PT, R7, 0x8, PT ;  /* 0x000000080700780c */ /* 0x000fda0003f06270 */
[----:B------:R-:W-:Y:S05]  /*0330*/  @!P0 BRA `(.L_x_1039) ;  /* 0x0000002c00888947 */ /* 0x000fea0003800000 */
[----:B------:R-:W-:Y:S02]  /*0340*/  MOV R98, RZ ;  /* 0x000000ff00627202 */ /* 0x000fe40000000f00 */
[----:B------:R-:W-:Y:S02]  /*0350*/  MOV R2, RZ ;  /* 0x000000ff00027202 */ /* 0x000fe40000000f00 */
[----:B------:R-:W-:-:S07]  /*0360*/  MOV R97, R4 ;  /* 0x0000000400617202 */ /* 0x000fce0000000f00 */
.L_x_1043:
        /* <DEDUP_REMOVED lines=23> */
[----:B------:R-:W-:Y:S01]  /*04e0*/  IADD3 R30, PT, PT, R7, R28, RZ ;  /* 0x0000001c071e7210 */ /* 0x000fe20007ffe0ff */
[----:B------:R-:W-:-:S03]  /*04f0*/  IMAD.WIDE.U32 R18, R18, 0x4, R8 ;  /* 0x0000000412127825 */ /* 0x000fc600078e0008 */
[C---:B------:R-:W-:Y:S01]  /*0500*/  IADD3 R38, PT, PT, R7.reuse, R30, RZ ;  /* 0x0000001e07267210 */ /* 0x040fe20007ffe0ff */
[--C-:B------:R-:W-:Y:S01]  /*0510*/  IMAD.WIDE.U32 R28, R28, 0x4, R8.reuse ;  /* 0x000000041c1c7825 */ /* 0x100fe200078e0008 */
[----:B------:R0:W5:Y:S02]  /*0520*/  LDG.E.CONSTANT R15, desc[UR4][R10.64] ;  /* 0x000000040a0f7981 */ /* 0x000164000c1e9900 */
[----:B------:R-:W-:Y:S01]  /*0530*/  IADD3 R36, PT, PT, R7, R38, RZ ;  /* 0x0000002607247210 */ /* 0x000fe20007ffe0ff */
[--C-:B------:R-:W-:Y:S01]  /*0540*/  IMAD.WIDE.U32 R20, R21, 0x4, R8.reuse ;  /* 0x0000000415147825 */ /* 0x100fe200078e0008 */
[----:B------:R-:W5:Y:S02]  /*0550*/  LDG.E.CONSTANT R14, desc[UR4][R18.64] ;  /* 0x00000004120e7981 */ /* 0x000f64000c1e9900 */
[C---:B------:R-:W-:Y:S01]  /*0560*/  IADD3 R31, PT, PT, R7.reuse, R36, RZ ;  /* 0x00000024071f7210 */ /* 0x040fe20007ffe0ff */
[--C-:B------:R-:W-:Y:S01]  /*0570*/  IMAD.WIDE.U32 R22, R22, 0x4, R8.reuse ;  /* 0x0000000416167825 */ /* 0x100fe200078e0008 */
[----:B------:R1:W5:Y:S02]  /*0580*/  LDG.E.CONSTANT R34, desc[UR4][R20.64] ;  /* 0x0000000414227981 */ /* 0x000364000c1e9900 */
[C---:B------:R-:W-:Y:S01]  /*0590*/  IADD3 R32, PT, PT, R7.reuse, R31, RZ ;  /* 0x0000001f07207210 */ /* 0x040fe20007ffe0ff */
[--C-:B------:R-:W-:Y:S01]  /*05a0*/  IMAD.WIDE.U32 R26, R26, 0x4, R8.reuse ;  /* 0x000000041a1a7825 */ /* 0x100fe200078e0008 */
[----:B------:R-:W5:Y:S02]  /*05b0*/  LDG.E.CONSTANT R33, desc[UR4][R22.64] ;  /* 0x0000000416217981 */ /* 0x000f64000c1e9900 */
[C---:B------:R-:W-:Y:S01]  /*05c0*/  IADD3 R41, PT, PT, R7.reuse, R32, RZ ;  /* 0x0000002007297210 */ /* 0x040fe20007ffe0ff */
[--C-:B0-----:R-:W-:Y:S01]  /*05d0*/  IMAD.WIDE.U32 R10, R32, 0x4, R8.reuse ;  /* 0x00000004200a7825 */ /* 0x101fe200078e0008 */
[----:B------:R0:W5:Y:S02]  /*05e0*/  LDG.E.CONSTANT R18, desc[UR4][R28.64] ;  /* 0x000000041c127981 */ /* 0x000164000c1e9900 */
[C---:B------:R-:W-:Y:S01]  /*05f0*/  IADD3 R61, PT, PT, R7.reuse, R41, RZ ;  /* 0x00000029073d7210 */ /* 0x040fe20007ffe0ff */
[--C-:B------:R-:W-:Y:S01]  /*0600*/  IMAD.WIDE.U32 R16, R16, 0x4, R8.reuse ;  /* 0x0000000410107825 */ /* 0x100fe200078e0008 */
[----:B------:R3:W5:Y:S02]  /*0610*/  LDG.E.CONSTANT R13, desc[UR4][R26.64] ;  /* 0x000000041a0d7981 */ /* 0x000764000c1e9900 */
[C---:B------:R-:W-:Y:S01]  /*0620*/  IADD3 R72, PT, PT, R7.reuse, R61, RZ ;  /* 0x0000003d07487210 */ /* 0x040fe20007ffe0ff */
[----:B-1----:R-:W-:Y:S01]  /*0630*/  IMAD.WIDE.U32 R20, R24, 0x4, R8 ;  /* 0x0000000418147825 */ /* 0x002fe200078e0008 */
[----:B------:R-:W5:Y:S02]  /*0640*/  LDG.E.CONSTANT R12, desc[UR4][R16.64] ;  /* 0x00000004100c7981 */ /* 0x000f64000c1e9900 */
[----:B------:R-:W-:-:S04]  /*0650*/  IADD3 R64, PT, PT, R7, R72, RZ ;  /* 0x0000004807407210 */ /* 0x000fc80007ffe0ff */
[----:B------:R-:W-:Y:S01]  /*0660*/  IADD3 R62, PT, PT, R7, R64, RZ ;  /* 0x00000040073e7210 */ /* 0x000fe20007ffe0ff */
[----:B0-----:R-:W-:-:S03]  /*0670*/  IMAD.WIDE.U32 R28, R41, 0x4, R8 ;  /* 0x00000004291c7825 */ /* 0x001fc600078e0008 */
[----:B------:R-:W-:Y:S01]  /*0680*/  IADD3 R32, PT, PT, R7, R62, RZ ;  /* 0x0000003e07207210 */ /* 0x000fe20007ffe0ff */
[--C-:B------:R-:W-:Y:S01]  /*0690*/  IMAD.WIDE.U32 R22, R25, 0x4, R8.reuse ;  /* 0x0000000419167825 */ /* 0x100fe200078e0008 */
[----:B------:R-:W5:Y:S02]  /*06a0*/  LDG.E.CONSTANT R16, desc[UR4][R20.64] ;  /* 0x0000000414107981 */ /* 0x000f64000c1e9900 */
[----:B------:R-:W-:Y:S01]  /*06b0*/  IADD3 R41, PT, PT, R7, R32, RZ ;  /* 0x0000002007297210 */ /* 0x000fe20007ffe0ff */
[--C-:B------:R-:W-:Y:S01]  /*06c0*/  IMAD.WIDE.U32 R24, R30, 0x4, R8.reuse ;  /* 0x000000041e187825 */ /* 0x100fe200078e0008 */
[----:B------:R-:W5:Y:S03]  /*06d0*/  LDG.E.CONSTANT R17, desc[UR4][R22.64] ;  /* 0x0000000416117981 */ /* 0x000f66000c1e9900 */
[--C-:B---3--:R-:W-:Y:S01]  /*06e0*/  IMAD.WIDE.U32 R26, R31, 0x4, R8.reuse ;  /* 0x000000041f1a7825 */ /* 0x108fe200078e0008 */
[----:B------:R-:W5:Y:S03]  /*06f0*/  LDG.E.CONSTANT R19, desc[UR4][R24.64] ;  /* 0x0000000418137981 */ /* 0x000f66000c1e9900 */
[--C-:B------:R-:W-:Y:S01]  /*0700*/  IMAD.WIDE.U32 R38, R38, 0x4, R8.reuse ;  /* 0x0000000426267825 */ /* 0x100fe200078e0008 */
[----:B------:R0:W5:Y:S03]  /*0710*/  LDG.E.CONSTANT R23, desc[UR4][R10.64] ;  /* 0x000000040a177981 */ /* 0x000166000c1e9900 */
[--C-:B------:R-:W-:Y:S01]  /*0720*/  IMAD.WIDE.U32 R30, R61, 0x4, R8.reuse ;  /* 0x000000043d1e7825 */ /* 0x100fe200078e0008 */
[----:B------:R-:W-:Y:S01]  /*0730*/  IADD3 R61, PT, PT, R7, R41, RZ ;  /* 0x00000029073d7210 */ /* 0x000fe20007ffe0ff */
[----:B------:R1:W5:Y:S02]  /*0740*/  LDG.E.CONSTANT R20, desc[UR4][R38.64] ;  /* 0x0000000426147981 */ /* 0x000364000c1e9900 */
[----:B------:R-:W-:-:S02]  /*0750*/  IMAD.WIDE.U32 R72, R72, 0x4, R8 ;  /* 0x0000000448487825 */ /* 0x000fc400078e0008 */
[----:B------:R-:W5:Y:S02]  /*0760*/  LDG.E.CONSTANT R22, desc[UR4][R26.64] ;  /* 0x000000041a167981 */ /* 0x000f64000c1e9900 */
[--C-:B0-----:R-:W-:Y:S02]  /*0770*/  IMAD.WIDE.U32 R10, R61, 0x4, R8.reuse ;  /* 0x000000043d0a7825 */ /* 0x101fe400078e0008 */
[----:B------:R-:W5:Y:S02]  /*0780*/  LDG.E.CONSTANT R24, desc[UR4][R28.64] ;  /* 0x000000041c187981 */ /* 0x000f64000c1e9900 */
[--C-:B-1----:R-:W-:Y:S02]  /*0790*/  IMAD.WIDE.U32 R38, R32, 0x4, R8.reuse ;  /* 0x0000000420267825 */ /* 0x102fe400078e0008 */
[----:B------:R-:W5:Y:S04]  /*07a0*/  LDG.E.CONSTANT R25, desc[UR4][R30.64] ;  /* 0x000000041e197981 */ /* 0x000f68000c1e9900 */
[----:B------:R-:W5:Y:S04]  /*07b0*/  LDG.E.CONSTANT R26, desc[UR4][R72.64] ;  /* 0x00000004481a7981 */ /* 0x000f68000c1e9900 */
[----:B------:R-:W5:Y:S04]  /*07c0*/  LDG.E.CONSTANT R29, desc[UR4][R38.64] ;  /* 0x00000004261d7981 */ /* 0x000f68000c1e9900 */
[----:B------:R-:W5:Y:S01]  /*07d0*/  LDG.E.CONSTANT R31, desc[UR4][R10.64] ;  /* 0x000000040a1f7981 */ /* 0x000f62000c1e9900 */
[----:B------:R-:W-:Y:S01]  /*07e0*/  IMAD.WIDE.U32 R36, R36, 0x4, R8 ;  /* 0x0000000424247825 */ /* 0x000fe200078e0008 */
[----:B------:R-:W-:-:S03]  /*07f0*/  IADD3 R67, PT, PT, R7, R61, RZ ;  /* 0x0000003d07437210 */ /* 0x000fc60007ffe0ff */
[--C-:B------:R-:W-:Y:S01]  /*0800*/  IMAD.WIDE.U32 R64, R64, 0x4, R8.reuse ;  /* 0x0000000440407825 */ /* 0x100fe200078e0008 */
[----:B------:R0:W5:Y:S03]  /*0810*/  LDG.E.CONSTANT R21, desc[UR4][R36.64] ;  /* 0x0000000424157981 */ /* 0x000166000c1e9900 */
[--C-:B------:R-:W-:Y:S01]  /*0820*/  IMAD.WIDE.U32 R62, R62, 0x4, R8.reuse ;  /* 0x000000043e3e7825 */ /* 0x100fe200078e0008 */
[----:B------:R-:W5:Y:S04]  /*0830*/  LDG.E.CONSTANT R27, desc[UR4][R64.64] ;  /* 0x00000004401b7981 */ /* 0x000f68000c1e9900 */
[----:B------:R-:W5:Y:S01]  /*0840*/  LDG.E.CONSTANT R28, desc[UR4][R62.64] ;  /* 0x000000043e1c7981 */ /* 0x000f62000c1e9900 */
[----:B0-----:R-:W-:-:S04]  /*0850*/  IMAD.WIDE.U32 R36, R41, 0x4, R8 ;  /* 0x0000000429247825 */ /* 0x001fc800078e0008 */
[----:B------:R-:W-:Y:S01]  /*0860*/  IMAD.WIDE.U32 R8, R67, 0x4, R8 ;  /* 0x0000000443087825 */ /* 0x000fe200078e0008 */
[----:B------:R-:W5:Y:S01]  /*0870*/  LDG.E.CONSTANT R30, desc[UR4][R36.64] ;  /* 0x00000004241e7981 */ /* 0x000f62000c1e9900 */
[----:B------:R-:W0:Y:S03]  /*0880*/  S2R R67, SR_CTAID.Y ;  /* 0x0000000000437919 */ /* 0x000e260000002600 */
[----:B------:R0:W5:Y:S02]  /*0890*/  LDG.E.CONSTANT R32, desc[UR4][R8.64] ;  /* 0x0000000408207981 */ /* 0x000164000c1e9900 */
[----:B0-----:R-:W-:-:S05]  /*08a0*/  LEA R9, R67, R74, 0x6 ;  /* 0x0000004a43097211 */ /* 0x001fca00078e30ff */
[----:B------:R-:W-:Y:S01]  /*08b0*/  IMAD R9, R6, 0x1400, R9 ;  /* 0x0000140006097824 */ /* 0x000fe200078e0209 */
[----:B--2---:R-:W-:-:S04]  /*08c0*/  SHF.R.S32.HI R64, RZ, 0x1f, R35 ;  /* 0x0000001fff407819 */ /* 0x004fc80000011423 */
[----:B------:R-:W-:-:S04]  /*08d0*/  LEA.HI R64, R64, R35, RZ, 0x4 ;  /* 0x0000002340407211 */ /* 0x000fc800078f20ff */
[----:B------:R-:W-:Y:S01]  /*08e0*/  SHF.R.S32.HI R61, RZ, 0x4, R64 ;  /* 0x00000004ff3d7819 */ /* 0x000fe20000011440 */
[----:B------:R-:W-:-:S04]  /*08f0*/  IMAD.HI R41, R35, 0x66666667, RZ ;  /* 0x6666666723297827 */ /* 0x000fc800078e02ff */
[----:B------:R-:W-:Y:S01]  /*0900*/  IMAD.HI R65, R61, 0x66666667, RZ ;  /* 0x666666673d417827 */ /* 0x000fe200078e02ff */
[----:B------:R-:W-:-:S04]  /*0910*/  SHF.R.U32.HI R36, RZ, 0x1f, R41 ;  /* 0x0000001fff247819 */ /* 0x000fc80000011629 */
        /* <DEDUP_REMOVED lines=8> */
[----:B------:R-:W-:-:S07]  /*09a0*/  LEA R35, R36, R9, 0x6 ;  /* 0x0000000924237211 */ /* 0x000fce00078e30ff */
.L_x_1041:
[----:B------:R-:W-:Y:S05]  /*09b0*/  BSYNC.RECONVERGENT B1 ;  /* 0x0000000000017941 */ /* 0x000fea0003800200 */
.L_x_1040:
        /* <DEDUP_REMOVED lines=12> */
[----:B------:R0:W4:Y:S04]  /*0a80*/  LDG.E.CONSTANT R100, desc[UR4][R10.64+0x80] ;  /* 0x000080040a647981 */ /* 0x000128000c1e9900 */
[----:B-----5:R-:W2:Y:S04]  /*0a90*/  SHFL.IDX PT, R95, R34, R96, 0x1f ;  /* 0x00001f60225f7589 */ /* 0x020ea800000e0000 */
[----:B------:R-:W1:Y:S04]  /*0aa0*/  SHFL.IDX PT, R101, R33, R96, 0x1f ;  /* 0x00001f6021657589 */ /* 0x000e6800000e0000 */
[----:B------:R-:W-:Y:S04]  /*0ab0*/  SHFL.IDX PT, R102, R13, R96, 0x1f ;  /* 0x00001f600d667589 */ /* 0x000fe800000e0000 */
[----:B------:R-:W-:Y:S04]  /*0ac0*/  SHFL.IDX PT, R104, R14, R96, 0x1f ;  /* 0x00001f600e687589 */ /* 0x000fe800000e0000 */
[----:B0-----:R-:W-:Y:S04]  /*0ad0*/  SHFL.IDX PT, R10, R16, R96, 0x1f ;  /* 0x00001f60100a7589 */ /* 0x001fe800000e0000 */
[----:B------:R-:W0:Y:S04]  /*0ae0*/  SHFL.IDX PT, R103, R26, R96, 0x1f ;  /* 0x00001f601a677589 */ /* 0x000e2800000e0000 */
[----:B------:R-:W-:Y:S04]  /*0af0*/  SHFL.IDX PT, R11, R12, R62, 0x1f ;  /* 0x00001f3e0c0b7589 */ /* 0x000fe800000e0000 */
[----:B------:R-:W0:Y:S04]  /*0b00*/  SHFL.IDX PT, R105, R32, R96, 0x1f ;  /* 0x00001f6020697589 */ /* 0x000e2800000e0000 */
[----:B------:R-:W-:Y:S04]  /*0b10*/  SHFL.IDX PT, R107, R13, R62, 0x1f ;  /* 0x00001f3e0d6b7589 */ /* 0x000fe800000e0000 */
[----:B------:R-:W-:Y:S04]  /*0b20*/  SHFL.IDX PT, R109, R18, R62, 0x1f ;  /* 0x00001f3e126d7589 */ /* 0x000fe800000e0000 */
[----:B------:R-:W-:Y:S01]  /*0b30*/  SHFL.IDX PT, R111, R19, R62, 0x1f ;  /* 0x00001f3e136f7589 */ /* 0x000fe200000e0000 */
[C---:B--2---:R-:W-:Y:S01]  /*0b40*/  FFMA R94, R95.reuse, R64, R94 ;  /* 0x000000405f5e7223 */ /* 0x044fe2000000005e */
[C---:B-1----:R-:W-:Y:S01]  /*0b50*/  FFMA R40, R64.reuse, R101, R40 ;  /* 0x0000006540287223 */ /* 0x042fe20000000028 */
[C---:B0-----:R-:W-:Y:S01]  /*0b60*/  FFMA R80, R64.reuse, R103, R80 ;  /* 0x0000006740507223 */ /* 0x041fe20000000050 */
[----:B------:R-:W-:Y:S01]  /*0b70*/  FFMA R0, R64, R105, R0 ;  /* 0x0000006940007223 */ /* 0x000fe20000000000 */
[----:B---3--:R-:W-:Y:S01]  /*0b80*/  FFMA R59, R95, R67, R59 ;  /* 0x000000435f3b7223 */ /* 0x008fe2000000003b */
[C---:B------:R-:W-:Y:S01]  /*0b90*/  FFMA R101, R67.reuse, R101, R42 ;  /* 0x0000006543657223 */ /* 0x040fe2000000002a */
[----:B------:R-:W0:Y:S01]  /*0ba0*/  SHFL.IDX PT, R95, R12, R96, 0x1f ;  /* 0x00001f600c5f7589 */ /* 0x000e2200000e0000 */
[----:B------:R-:W-:-:S03]  /*0bb0*/  FFMA R79, R67, R103, R79 ;  /* 0x00000067434f7223 */ /* 0x000fc6000000004f */
[----:B------:R-:W1:Y:S01]  /*0bc0*/  SHFL.IDX PT, R103, R29, R96, 0x1f ;  /* 0x00001f601d677589 */ /* 0x000e6200000e0000 */
[CC--:B0-----:R-:W-:Y:S01]  /*0bd0*/  FFMA R42, R64.reuse, R95.reuse, R43 ;  /* 0x0000005f402a7223 */ /* 0x0c1fe2000000002b */
[C---:B------:R-:W-:Y:S01]  /*0be0*/  FFMA R43, R67.reuse, R95, R44 ;  /* 0x0000005f432b7223 */ /* 0x040fe2000000002c */
[CC--:B------:R-:W-:Y:S01]  /*0bf0*/  FFMA R44, R64.reuse, R102.reuse, R45 ;  /* 0x00000066402c7223 */ /* 0x0c0fe2000000002d */
[----:B------:R-:W0:Y:S01]  /*0c00*/  SHFL.IDX PT, R95, R15, R96, 0x1f ;  /* 0x00001f600f5f7589 */ /* 0x000e2200000e0000 */
[C---:B------:R-:W-:Y:S01]  /*0c10*/  FFMA R45, R67.reuse, R102, R46 ;  /* 0x00000066432d7223 */ /* 0x040fe2000000002e */
[CC--:B------:R-:W-:Y:S01]  /*0c20*/  FFMA R46, R64.reuse, R104.reuse, R47 ;  /* 0x00000068402e7223 */ /* 0x0c0fe2000000002f */
[C---:B------:R-:W-:Y:S01]  /*0c30*/  FFMA R47, R67.reuse, R104, R48 ;  /* 0x00000068432f7223 */ /* 0x040fe20000000030 */
[----:B------:R-:W2:Y:S01]  /*0c40*/  SHFL.IDX PT, R102, R17, R96, 0x1f ;  /* 0x00001f6011667589 */ /* 0x000ea200000e0000 */
[-C--:B-1----:R-:W-:Y:S01]  /*0c50*/  FFMA R70, R64, R103.reuse, R70 ;  /* 0x0000006740467223 */ /* 0x082fe20000000046 */
[----:B------:R-:W-:Y:S01]  /*0c60*/  FFMA R69, R67, R103, R69 ;  /* 0x0000006743457223 */ /* 0x000fe20000000045 */
[C---:B----4-:R-:W-:Y:S01]  /*0c70*/  FFMA R42, R99.reuse, R11, R42 ;  /* 0x0000000b632a7223 */ /* 0x050fe2000000002a */
[----:B------:R-:W1:Y:S01]  /*0c80*/  SHFL.IDX PT, R103, R31, R96, 0x1f ;  /* 0x00001f601f677589 */ /* 0x000e6200000e0000 */
[----:B------:R-:W-:Y:S01]  /*0c90*/  FFMA R44, R99, R107, R44 ;  /* 0x0000006b632c7223 */ /* 0x000fe2000000002c */
[C---:B------:R-:W-:Y:S01]  /*0ca0*/  FFMA R43, R100.reuse, R11, R43 ;  /* 0x0000000b642b7223 */ /* 0x040fe2000000002b */
[----:B------:R-:W-:Y:S01]  /*0cb0*/  FFMA R45, R100, R107, R45 ;  /* 0x0000006b642d7223 */ /* 0x000fe2000000002d */
[----:B------:R-:W3:Y:S04]  /*0cc0*/  SHFL.IDX PT, R11, R15, R62, 0x1f ;  /* 0x00001f3e0f0b7589 */ /* 0x000ee800000e0000 */
[----:B------:R-:W4:Y:S01]  /*0cd0*/  SHFL.IDX PT, R107, R17, R62, 0x1f ;  /* 0x00001f3e116b7589 */ /* 0x000f2200000e0000 */
[CC--:B0-----:R-:W-:Y:S01]  /*0ce0*/  FFMA R48, R64.reuse, R95.reuse, R49 ;  /* 0x0000005f40307223 */ /* 0x0c1fe20000000031 */
[C---:B------:R-:W-:Y:S01]  /*0cf0*/  FFMA R49, R67.reuse, R95, R50 ;  /* 0x0000005f43317223 */ /* 0x040fe20000000032 */
[CC--:B------:R-:W-:Y:S01]  /*0d00*/  FFMA R50, R64.reuse, R10.reuse, R51 ;  /* 0x0000000a40327223 */ /* 0x0c0fe20000000033 */
[----:B------:R-:W0:Y:S01]  /*0d10*/  SHFL.IDX PT, R95, R18, R96, 0x1f ;  /* 0x00001f60125f7589 */ /* 0x000e2200000e0000 */
[C---:B------:R-:W-:Y:S01]  /*0d20*/  FFMA R51, R67.reuse, R10, R52 ;  /* 0x0000000a43337223 */ /* 0x040fe20000000034 */
[CC--:B--2---:R-:W-:Y:S01]  /*0d30*/  FFMA R52, R64.reuse, R102.reuse, R53 ;  /* 0x0000006640347223 */ /* 0x0c4fe20000000035 */
[C---:B------:R-:W-:Y:S01]  /*0d40*/  FFMA R53, R67.reuse, R102, R54 ;  /* 0x0000006643357223 */ /* 0x040fe20000000036 */
[----:B------:R-:W2:Y:S01]  /*0d50*/  SHFL.IDX PT, R10, R19, R96, 0x1f ;  /* 0x00001f60130a7589 */ /* 0x000ea200000e0000 */
[-C--:B-1----:R-:W-:Y:S01]  /*0d60*/  FFMA R60, R64, R103.reuse, R60 ;  /* 0x00000067403c7223 */ /* 0x082fe2000000003c */
[----:B------:R-:W-:-:S02]  /*0d70*/  FFMA R103, R67, R103, R58 ;  /* 0x0000006743677223 */ /* 0x000fc4000000003a */
[----:B------:R-:W1:Y:S01]  /*0d80*/  SHFL.IDX PT, R102, R20, R96, 0x1f ;  /* 0x00001f6014667589 */ /* 0x000e6200000e0000 */
[CC--:B---3--:R-:W-:Y:S01]  /*0d90*/  FFMA R48, R99.reuse, R11.reuse, R48 ;  /* 0x0000000b63307223 */ /* 0x0c8fe20000000030 */
[C---:B------:R-:W-:Y:S02]  /*0da0*/  FFMA R49, R100.reuse, R11, R49 ;  /* 0x0000000b64317223 */ /* 0x040fe40000000031 */
[----:B------:R-:W-:Y:S01]  /*0db0*/  SHFL.IDX PT, R11, R21, R62, 0x1f ;  /* 0x00001f3e150b7589 */ /* 0x000fe200000e0000 */
[-C--:B----4-:R-:W-:Y:S01]  /*0dc0*/  FFMA R52, R99, R107.reuse, R52 ;  /* 0x0000006b63347223 */ /* 0x090fe20000000034 */
[----:B------:R-:W-:Y:S02]  /*0dd0*/  FFMA R53, R100, R107, R53 ;  /* 0x0000006b64357223 */ /* 0x000fe40000000035 */
[----:B------:R-:W-:Y:S04]  /*0de0*/  SHFL.IDX PT, R107, R23, R62, 0x1f ;  /* 0x00001f3e176b7589 */ /* 0x000fe800000e0000 */
[----:B------:R-:W3:Y:S01]  /*0df0*/  SHFL.IDX PT, R58, R29, R62, 0x1f ;  /* 0x00001f3e1d3a7589 */ /* 0x000ee200000e0000 */
[-C--:B0-----:R-:W-:Y:S01]  /*0e00*/  FFMA R54, R64, R95.reuse, R55 ;  /* 0x0000005f40367223 */ /* 0x081fe20000000037 */
[----:B------:R-:W-:-:S02]  /*0e10*/  FFMA R55, R67, R95, R56 ;  /* 0x0000005f43377223 */ /* 0x000fc40000000038 */
[----:B------:R-:W0:Y:S01]  /*0e20*/  SHFL.IDX PT, R95, R21, R96, 0x1f ;  /* 0x00001f60155f7589 */ /* 0x000e2200000e0000 */
[CC--:B--2---:R-:W-:Y:S01]  /*0e30*/  FFMA R56, R64.reuse, R10.reuse, R57 ;  /* 0x0000000a40387223 */ /* 0x0c4fe20000000039 */
[----:B------:R-:W-:Y:S01]  /*0e40*/  FFMA R57, R67, R10, R82 ;  /* 0x0000000a43397223 */ /* 0x000fe20000000052 */
[-C--:B------:R-:W-:Y:S01]  /*0e50*/  FFMA R54, R99, R109.reuse, R54 ;  /* 0x0000006d63367223 */ /* 0x080fe20000000036 */
[----:B------:R-:W2:Y:S01]  /*0e60*/  SHFL.IDX PT, R10, R22, R96, 0x1f ;  /* 0x00001f60160a7589 */ /* 0x000ea200000e0000 */
[-C--:B-1----:R-:W-:Y:S01]  /*0e70*/  FFMA R82, R64, R102.reuse, R83 ;  /* 0x0000006640527223 */ /* 0x082fe20000000053 */
[----:B------:R-:W-:Y:S01]  /*0e80*/  FFMA R83, R67, R102, R84 ;  /* 0x0000006643537223 */ /* 0x000fe20000000054 */
[C---:B------:R-:W-:Y:S01]  /*0e90*/  FFMA R55, R100.reuse, R109, R55 ;  /* 0x0000006d64377223 */ /* 0x040fe20000000037 */
[----:B------:R-:W1:Y:S01]  /*0ea0*/  SHFL.IDX PT, R102, R23, R96, 0x1f ;  /* 0x00001f6017667589 */ /* 0x000e6200000e0000 */
[-C--:B------:R-:W-:Y:S01]  /*0eb0*/  FFMA R56, R99, R111.reuse, R56 ;  /* 0x0000006f63387223 */ /* 0x080fe20000000038 */
[----:B------:R-:W-:-:S02]  /*0ec0*/  FFMA R57, R100, R111, R57 ;  /* 0x0000006f64397223 */ /* 0x000fc40000000039 */
[----:B------:R-:W-:Y:S04]  /*0ed0*/  SHFL.IDX PT, R109, R24, R62, 0x1f ;  /* 0x00001f3e186d7589 */ /* 0x000fe800000e0000 */
[----:B------:R-:W-:Y:S01]  /*0ee0*/  SHFL.IDX PT, R111, R25, R62, 0x1f ;  /* 0x00001f3e196f7589 */ /* 0x000fe200000e0000 */
[----:B------:R-:W-:Y:S01]  /*0ef0*/  IADD3 R72, PT, PT, R96, 0x2, RZ ;  /* 0x0000000260487810 */ /* 0x000fe20007ffe0ff */
[----:B---3--:R-:W-:Y:S01]  /*0f00*/  FFMA R70, R99, R58, R70 ;  /* 0x0000003a63467223 */ /* 0x008fe20000000046 */
[CC--:B0-----:R-:W-:Y:S01]  /*0f10*/  FFMA R84, R64.reuse, R95.reuse, R85 ;  /* 0x0000005f40547223 */ /* 0x0c1fe20000000055 */
[C---:B------:R-:W-:Y:S02]  /*0f20*/  FFMA R85, R67.reuse, R95, R86 ;  /* 0x0000005f43557223 */ /* 0x040fe40000000056 */
        /* <DEDUP_REMOVED lines=11> */
[----:B------:R-:W3:Y:S01]  /*0fe0*/  SHFL.IDX PT, R107, R32, R62, 0x1f ;  /* 0x00001f3e206b7589 */ /* 0x000ee200000e0000 */
[CC--:B0-----:R-:W-:Y:S01]  /*0ff0*/  FFMA R90, R64.reuse, R95.reuse, R91 ;  /* 0x0000005f405a7223 */ /* 0x0c1fe2000000005b */
[C---:B------:R-:W-:Y:S02]  /*1000*/  FFMA R91, R67.reuse, R95, R92 ;  /* 0x0000005f435b7223 */ /* 0x040fe4000000005c */
[----:B------:R-:W0:Y:S01]  /*1010*/  SHFL.IDX PT, R95, R27, R96, 0x1f ;  /* 0x00001f601b5f7589 */ /* 0x000e2200000e0000 */
[-C--:B--2---:R-:W-:Y:S01]  /*1020*/  FFMA R92, R64, R10.reuse, R93 ;  /* 0x0000000a405c7223 */ /* 0x084fe2000000005d */
[----:B------:R-:W-:Y:S01]  /*1030*/  FFMA R81, R67, R10, R81 ;  /* 0x0000000a43517223 */ /* 0x000fe20000000051 */
[C---:B------:R-:W-:Y:S01]  /*1040*/  FFMA R90, R99.reuse, R109, R90 ;  /* 0x0000006d635a7223 */ /* 0x040fe2000000005a */
[----:B------:R-:W2:Y:S01]  /*1050*/  SHFL.IDX PT, R10, R33, R62, 0x1f ;  /* 0x00001f3e210a7589 */ /* 0x000ea200000e0000 */
[C---:B------:R-:W-:Y:S01]  /*1060*/  FFMA R92, R99.reuse, R111, R92 ;  /* 0x0000006f635c7223 */ /* 0x040fe2000000005c */
[C---:B-1----:R-:W-:Y:S01]  /*1070*/  FFMA R60, R99.reuse, R102, R60 ;  /* 0x00000066633c7223 */ /* 0x042fe2000000003c */
[----:B------:R-:W-:Y:S01]  /*1080*/  FFMA R91, R100, R109, R91 ;  /* 0x0000006d645b7223 */ /* 0x000fe2000000005b */
[----:B------:R-:W1:Y:S01]  /*1090*/  SHFL.IDX PT, R93, R28, R96, 0x1f ;  /* 0x00001f601c5d7589 */ /* 0x000e6200000e0000 */
[----:B---3--:R-:W-:Y:S01]  /*10a0*/  FFMA R0, R99, R107, R0 ;  /* 0x0000006b63007223 */ /* 0x008fe20000000000 */
[----:B------:R-:W-:Y:S01]  /*10b0*/  IADD3 R36, PT, PT, R96, 0x3, RZ ;  /* 0x0000000360247810 */ /* 0x000fe20007ffe0ff */
[C---:B------:R-:W-:Y:S01]  /*10c0*/  FFMA R69, R100.reuse, R58, R69 ;  /* 0x0000003a64457223 */ /* 0x040fe20000000045 */
[----:B------:R-:W-:Y:S01]  /*10d0*/  FFMA R81, R100, R111, R81 ;  /* 0x0000006f64517223 */ /* 0x000fe20000000051 */
[-C--:B0-----:R-:W-:Y:S01]  /*10e0*/  FFMA R78, R64, R95.reuse, R78 ;  /* 0x0000005f404e7223 */ /* 0x081fe2000000004e */
[----:B------:R-:W-:-:S02]  /*10f0*/  FFMA R77, R67, R95, R77 ;  /* 0x0000005f434d7223 */ /* 0x000fc4000000004d */
[----:B------:R-:W0:Y:S01]  /*1100*/  SHFL.IDX PT, R95, R30, R96, 0x1f ;  /* 0x00001f601e5f7589 */ /* 0x000e2200000e0000 */
[-C--:B--2---:R-:W-:Y:S01]  /*1110*/  FFMA R40, R99, R10.reuse, R40 ;  /* 0x0000000a63287223 */ /* 0x084fe20000000028 */
[----:B------:R-:W-:Y:S01]  /*1120*/  FFMA R101, R100, R10, R101 ;  /* 0x0000000a64657223 */ /* 0x000fe20000000065 */
[----:B------:R-:W-:Y:S01]  /*1130*/  IADD3 R10, PT, PT, R96, 0x2, RZ ;  /* 0x00000002600a7810 */ /* 0x000fe20007ffe0ff */
[-C--:B-1----:R-:W-:Y:S01]  /*1140*/  FFMA R76, R64, R93.reuse, R76 ;  /* 0x0000005d404c7223 */ /* 0x082fe2000000004c */
[----:B------:R-:W-:-:S03]  /*1150*/  FFMA R75, R67, R93, R75 ;  /* 0x0000005d434b7223 */ /* 0x000fc6000000004b */
[----:B------:R-:W1:Y:S01]  /*1160*/  SHFL.IDX PT, R65, R35, R10, 0x1f ;  /* 0x00001f0a23417589 */ /* 0x000e6200000e0000 */
[C---:B0-----:R-:W-:Y:S01]  /*1170*/  FFMA R93, R67.reuse, R95, R66 ;  /* 0x0000005f435d7223 */ /* 0x041fe20000000042 */
[----:B------:R-:W-:Y:S01]  /*1180*/  FFMA R67, R67, R105, R2 ;  /* 0x0000006943437223 */ /* 0x000fe20000000002 */
[----:B------:R-:W-:Y:S01]  /*1190*/  FFMA R68, R64, R95, R68 ;  /* 0x0000005f40447223 */ /* 0x000fe20000000044 */
[----:B------:R-:W0:Y:S04]  /*11a0*/  SHFL.IDX PT, R2, R27, R62, 0x1f ;  /* 0x00001f3e1b027589 */ /* 0x000e2800000e0000 */
[----:B------:R-:W2:Y:S01]  /*11b0*/  SHFL.IDX PT, R95, R34, R62, 0x1f ;  /* 0x00001f3e225f7589 */ /* 0x000ea200000e0000 */
[----:B-1----:R-:W-:-:S03]  /*11c0*/  IMAD.WIDE R64, R65, 0x4, R8 ;  /* 0x0000000441407825 */ /* 0x002fc600078e0208 */
[----:B------:R-:W1:Y:S04]  /*11d0*/  SHFL.IDX PT, R105, R16, R62, 0x1f ;  /* 0x00001f3e10697589 */ /* 0x000e6800000e0000 */
[----:B------:R-:W3:Y:S04]  /*11e0*/  LDG.E.CONSTANT R11, desc[UR4][R64.64] ;  /* 0x00000004400b7981 */ /* 0x000ee8000c1e9900 */
[----:B------:R-:W4:Y:S01]  /*11f0*/  SHFL.IDX PT, R66, R30, R62, 0x1f ;  /* 0x00001f3e1e427589 */ /* 0x000f2200000e0000 */
[-C--:B0-----:R-:W-:Y:S01]  /*1200*/  FFMA R78, R99, R2.reuse, R78 ;  /* 0x00000002634e7223 */ /* 0x081fe2000000004e */
[----:B------:R-:W-:-:S02]  /*1210*/  FFMA R77, R100, R2, R77 ;  /* 0x00000002644d7223 */ /* 0x000fc4000000004d */
[----:B------:R0:W3:Y:S01]  /*1220*/  LDG.E.CONSTANT R2, desc[UR4][R64.64+0x80] ;  /* 0x0000800440027981 */ /* 0x0000e2000c1e9900 */
[C---:B--2---:R-:W-:Y:S01]  /*1230*/  FFMA R94, R95.reuse, R99, R94 ;  /* 0x000000635f5e7223 */ /* 0x044fe2000000005e */
[----:B------:R-:W-:Y:S02]  /*1240*/  FFMA R59, R95, R100, R59 ;  /* 0x000000645f3b7223 */ /* 0x000fe4000000003b */
[----:B------:R-:W2:Y:S01]  /*1250*/  SHFL.IDX PT, R95, R14, R62, 0x1f ;  /* 0x00001f3e0e5f7589 */ /* 0x000ea200000e0000 */
[CC--:B-1----:R-:W-:Y:S01]  /*1260*/  FFMA R50, R99.reuse, R105.reuse, R50 ;  /* 0x0000006963327223 */ /* 0x0c2fe20000000032 */
[C---:B------:R-:W-:Y:S02]  /*1270*/  FFMA R51, R100.reuse, R105, R51 ;  /* 0x0000006964337223 */ /* 0x040fe40000000033 */
[----:B------:R-:W1:Y:S01]  /*1280*/  SHFL.IDX PT, R105, R22, R62, 0x1f ;  /* 0x00001f3e16697589 */ /* 0x000e6200000e0000 */
[C---:B----4-:R-:W-:Y:S01]  /*1290*/  FFMA R68, R99.reuse, R66, R68 ;  /* 0x0000004263447223 */ /* 0x050fe20000000044 */
[-C--:B--2---:R-:W-:Y:S01]  /*12a0*/  FFMA R46, R99, R95.reuse, R46 ;  /* 0x0000005f632e7223 */ /* 0x084fe2000000002e */
[----:B------:R-:W-:-:S02]  /*12b0*/  FFMA R47, R100, R95, R47 ;  /* 0x0000005f642f7223 */ /* 0x000fc4000000002f */
[----:B------:R-:W2:Y:S01]  /*12c0*/  SHFL.IDX PT, R95, R20, R62, 0x1f ;  /* 0x00001f3e145f7589 */ /* 0x000ea200000e0000 */
[CC--:B-1----:R-:W-:Y:S01]  /*12d0*/  FFMA R86, R99.reuse, R105.reuse, R86 ;  /* 0x0000006963567223 */ /* 0x0c2fe20000000056 */
[C---:B------:R-:W-:Y:S02]  /*12e0*/  FFMA R87, R100.reuse, R105, R87 ;  /* 0x0000006964577223 */ /* 0x040fe40000000057 */
[----:B------:R-:W1:Y:S01]  /*12f0*/  SHFL.IDX PT, R105, R28, R62, 0x1f ;  /* 0x00001f3e1c697589 */ /* 0x000e6200000e0000 */
[CC--:B--2---:R-:W-:Y:S01]  /*1300*/  FFMA R82, R99.reuse, R95.reuse, R82 ;  /* 0x0000005f63527223 */ /* 0x0c4fe20000000052 */
[C---:B------:R-:W-:Y:S02]  /*1310*/  FFMA R83, R100.reuse, R95, R83 ;  /* 0x0000005f64537223 */ /* 0x040fe40000000053 */
[----:B------:R-:W2:Y:S01]  /*1320*/  SHFL.IDX PT, R95, R26, R62, 0x1f ;  /* 0x00001f3e1a5f7589 */ /* 0x000ea200000e0000 */
[C---:B-1----:R-:W-:Y:S01]  /*1330*/  FFMA R76, R99.reuse, R105, R76 ;  /* 0x00000069634c7223 */ /* 0x042fe2000000004c */
[-C--:B--2---:R-:W-:Y:S01]  /*1340*/  FFMA R80, R99, R95.reuse, R80 ;  /* 0x0000005f63507223 */ /* 0x084fe20000000050 */
[C---:B------:R-:W-:Y:S01]  /*1350*/  FFMA R79, R100.reuse, R95, R79 ;  /* 0x0000005f644f7223 */ /* 0x040fe2000000004f */
[----:B------:R-:W-:Y:S04]  /*1360*/  SHFL.IDX PT, R99, R12, R72, 0x1f ;  /* 0x00001f480c637589 */ /* 0x000fe800000e0000 */
[----:B------:R-:W-:Y:S01]  /*1370*/  SHFL.IDX PT, R95, R34, R72, 0x1f ;  /* 0x00001f48225f7589 */ /* 0x000fe200000e0000 */
[----:B------:R-:W-:-:S03]  /*1380*/  FFMA R75, R100, R105, R75 ;  /* 0x00000069644b7223 */ /* 0x000fc6000000004b */
[----:B------:R-:W-:Y:S04]  /*1390*/  SHFL.IDX PT, R105, R13, R72, 0x1f ;  /* 0x00001f480d697589 */ /* 0x000fe800000e0000 */
[----:B0-----:R-:W-:Y:S01]  /*13a0*/  SHFL.IDX PT, R65, R15, R72, 0x1f ;  /* 0x00001f480f417589 */ /* 0x001fe200000e0000 */
[----:B------:R-:W-:-:S03]  /*13b0*/  FFMA R67, R100, R107, R67 ;  /* 0x0000006b64437223 */ /* 0x000fc60000000043 */
[----:B------:R-:W-:Y:S04]  /*13c0*/  SHFL.IDX PT, R10, R33, R72, 0x1f ;  /* 0x00001f48210a7589 */ /* 0x000fe800000e0000 */
[----:B------:R-:W-:Y:S04]  /*13d0*/  SHFL.IDX PT, R107, R18, R72, 0x1f ;  /* 0x00001f48126b7589 */ /* 0x000fe800000e0000 */
[----:B------:R-:W-:Y:S01]  /*13e0*/  SHFL.IDX PT, R109, R19, R72, 0x1f ;  /* 0x00001f48136d7589 */ /* 0x000fe200000e0000 */
[----:B------:R-:W-:-:S03]  /*13f0*/  FFMA R93, R100, R66, R93 ;  /* 0x00000042645d7223 */ /* 0x000fc6000000005d */
[----:B------:R-:W0:Y:S04]  /*1400*/  SHFL.IDX PT, R63, R35, R36, 0x1f ;  /* 0x00001f24233f7589 */ /* 0x000e2800000e0000 */
[----:B------:R-:W-:Y:S04]  /*1410*/  SHFL.IDX PT, R58, R29, R72, 0x1f ;  /* 0x00001f481d3a7589 */ /* 0x000fe800000e0000 */
[----:B------:R-:W-:Y:S04]  /*1420*/  SHFL.IDX PT, R64, R30, R72, 0x1f ;  /* 0x00001f481e407589 */ /* 0x000fe800000e0000 */
[----:B------:R-:W-:Y:S01]  /*1430*/  SHFL.IDX PT, R66, R31, R72, 0x1f ;  /* 0x00001f481f427589 */ /* 0x000fe200000e0000 */
[----:B0-----:R-:W-:-:S04]  /*1440*/  IMAD.WIDE R62, R63, 0x4, R8 ;  /* 0x000000043f3e7825 */ /* 0x001fc800078e0208 */
[----:B---3--:R-:W-:Y:S01]  /*1450*/  FFMA R94, R95, R11, R94 ;  /* 0x0000000b5f5e7223 */ /* 0x008fe2000000005e */
[-C--:B------:R-:W-:Y:S01]  /*1460*/  FFMA R42, R11, R99.reuse, R42 ;  /* 0x000000630b2a7223 */ /* 0x080fe2000000002a */
[----:B------:R-:W-:Y:S01]  /*1470*/  FFMA R59, R95, R2, R59 ;  /* 0x000000025f3b7223 */ /* 0x000fe2000000003b */
[C---:B------:R-:W-:Y:S01]  /*1480*/  FFMA R43, R2.reuse, R99, R43 ;  /* 0x00000063022b7223 */ /* 0x040fe2000000002b */
[----:B------:R-:W0:Y:S04]  /*1490*/  SHFL.IDX PT, R95, R14, R72, 0x1f ;  /* 0x00001f480e5f7589 */ /* 0x000e2800000e0000 */
[----:B------:R-:W1:Y:S01]  /*14a0*/  SHFL.IDX PT, R99, R16, R72, 0x1f ;  /* 0x00001f4810637589 */ /* 0x000e6200000e0000 */
[CC--:B------:R-:W-:Y:S01]  /*14b0*/  FFMA R44, R11.reuse, R105.reuse, R44 ;  /* 0x000000690b2c7223 */ /* 0x0c0fe2000000002c */
        /* <DEDUP_REMOVED lines=11> */
[CC--:B------:R-:W-:Y:S01]  /*1570*/  FFMA R40, R11.reuse, R10.reuse, R40 ;  /* 0x0000000a0b287223 */ /* 0x0c0fe20000000028 */
[C---:B------:R-:W-:Y:S01]  /*1580*/  FFMA R101, R2.reuse, R10, R101 ;  /* 0x0000000a02657223 */ /* 0x040fe20000000065 */
[CC--:B--2---:R-:W-:Y:S01]  /*1590*/  FFMA R52, R11.reuse, R105.reuse, R52 ;  /* 0x000000690b347223 */ /* 0x0c4fe20000000034 */
[C---:B------:R-:W-:Y:S01]  /*15a0*/  FFMA R53, R2.reuse, R105, R53 ;  /* 0x0000006902357223 */ /* 0x040fe20000000035 */
[CC--:B------:R-:W-:Y:S01]  /*15b0*/  FFMA R54, R11.reuse, R107.reuse, R54 ;  /* 0x0000006b0b367223 */ /* 0x0c0fe20000000036 */
[C---:B------:R-:W-:Y:S01]  /*15c0*/  FFMA R55, R2.reuse, R107, R55 ;  /* 0x0000006b02377223 */ /* 0x040fe20000000037 */
[CC--:B------:R-:W-:Y:S01]  /*15d0*/  FFMA R56, R11.reuse, R109.reuse, R56 ;  /* 0x0000006d0b387223 */ /* 0x0c0fe20000000038 */
[C---:B------:R-:W-:Y:S01]  /*15e0*/  FFMA R57, R2.reuse, R109, R57 ;  /* 0x0000006d02397223 */ /* 0x040fe20000000039 */
[CC--:B---3--:R-:W-:Y:S01]  /*15f0*/  FFMA R84, R11.reuse, R65.reuse, R84 ;  /* 0x000000410b547223 */ /* 0x0c8fe20000000054 */
[C---:B------:R-:W-:Y:S01]  /*1600*/  FFMA R85, R2.reuse, R65, R85 ;  /* 0x0000004102557223 */ /* 0x040fe20000000055 */
[----:B------:R-:W2:Y:S04]  /*1610*/  SHFL.IDX PT, R105, R23, R72, 0x1f ;  /* 0x00001f4817697589 */ /* 0x000ea800000e0000 */
[----:B------:R-:W3:Y:S04]  /*1620*/  SHFL.IDX PT, R107, R24, R72, 0x1f ;  /* 0x00001f48186b7589 */ /* 0x000ee800000e0000 */
[----:B------:R-:W4:Y:S01]  /*1630*/  SHFL.IDX PT, R109, R25, R72, 0x1f ;  /* 0x00001f48196d7589 */ /* 0x000f2200000e0000 */
[-C--:B0-----:R-:W-:Y:S01]  /*1640*/  FFMA R82, R11, R95.reuse, R82 ;  /* 0x0000005f0b527223 */ /* 0x081fe20000000052 */
[----:B------:R-:W-:-:S02]  /*1650*/  FFMA R83, R2, R95, R83 ;  /* 0x0000005f02537223 */ /* 0x000fc40000000053 */
[----:B------:R-:W0:Y:S01]  /*1660*/  SHFL.IDX PT, R95, R26, R72, 0x1f ;  /* 0x00001f481a5f7589 */ /* 0x000e2200000e0000 */
[CC--:B-1----:R-:W-:Y:S01]  /*1670*/  FFMA R86, R11.reuse, R99.reuse, R86 ;  /* 0x000000630b567223 */ /* 0x0c2fe20000000056 */
[C---:B------:R-:W-:Y:S02]  /*1680*/  FFMA R87, R2.reuse, R99, R87 ;  /* 0x0000006302577223 */ /* 0x040fe40000000057 */
[----:B------:R-:W1:Y:S04]  /*1690*/  SHFL.IDX PT, R10, R27, R72, 0x1f ;  /* 0x00001f481b0a7589 */ /* 0x000e6800000e0000 */
[----:B------:R-:W1:Y:S04]  /*16a0*/  SHFL.IDX PT, R65, R28, R72, 0x1f ;  /* 0x00001f481c417589 */ /* 0x000e6800000e0000 */
[----:B------:R-:W1:Y:S01]  /*16b0*/  SHFL.IDX PT, R99, R32, R72, 0x1f ;  /* 0x00001f4820637589 */ /* 0x000e6200000e0000 */
[C---:B--2---:R-:W-:Y:S01]  /*16c0*/  FFMA R88, R11.reuse, R105, R88 ;  /* 0x000000690b587223 */ /* 0x044fe20000000058 */
[C---:B------:R-:W-:Y:S01]  /*16d0*/  FFMA R70, R11.reuse, R58, R70 ;  /* 0x0000003a0b467223 */ /* 0x040fe20000000046 */
[C---:B------:R-:W-:Y:S01]  /*16e0*/  FFMA R68, R11.reuse, R64, R68 ;  /* 0x000000400b447223 */ /* 0x040fe20000000044 */
[C---:B---3--:R-:W-:Y:S01]  /*16f0*/  FFMA R90, R11.reuse, R107, R90 ;  /* 0x0000006b0b5a7223 */ /* 0x048fe2000000005a */
[C---:B------:R-:W-:Y:S01]  /*1700*/  FFMA R60, R11.reuse, R66, R60 ;  /* 0x000000420b3c7223 */ /* 0x040fe2000000003c */
[C---:B----4-:R-:W-:Y:S01]  /*1710*/  FFMA R92, R11.reuse, R109, R92 ;  /* 0x0000006d0b5c7223 */ /* 0x050fe2000000005c */
[C---:B0-----:R-:W-:Y:S01]  /*1720*/  FFMA R80, R11.reuse, R95, R80 ;  /* 0x0000005f0b507223 */ /* 0x041fe20000000050 */
[-C--:B-1----:R-:W-:Y:S01]  /*1730*/  FFMA R78, R11, R10.reuse, R78 ;  /* 0x0000000a0b4e7223 */ /* 0x082fe2000000004e */
[----:B------:R-:W-:-:S02]  /*1740*/  FFMA R77, R2, R10, R77 ;  /* 0x0000000a024d7223 */ /* 0x000fc4000000004d */
[----:B------:R-:W2:Y:S01]  /*1750*/  LDG.E.CONSTANT R10, desc[UR4][R62.64+0x80] ;  /* 0x000080043e0a7981 */ /* 0x000ea2000c1e9900 */
[C---:B------:R-:W-:Y:S01]  /*1760*/  FFMA R76, R11.reuse, R65, R76 ;  /* 0x000000410b4c7223 */ /* 0x040fe2000000004c */
[----:B------:R-:W-:Y:S02]  /*1770*/  FFMA R0, R11, R99, R0 ;  /* 0x000000630b007223 */ /* 0x000fe40000000000 */
[----:B------:R0:W3:Y:S01]  /*1780*/  LDG.E.CONSTANT R11, desc[UR4][R62.64] ;  /* 0x000000043e0b7981 */ /* 0x0000e2000c1e9900 */
[----:B------:R-:W-:Y:S01]  /*1790*/  IADD3 R72, PT, PT, R96, 0x3, RZ ;  /* 0x0000000360487810 */ /* 0x000fe20007ffe0ff */
[C---:B------:R-:W-:Y:S01]  /*17a0*/  FFMA R79, R2.reuse, R95, R79 ;  /* 0x0000005f024f7223 */ /* 0x040fe2000000004f */
[----:B------:R-:W-:-:S03]  /*17b0*/  FFMA R75, R2, R65, R75 ;  /* 0x00000041024b7223 */ /* 0x000fc6000000004b */
[----:B------:R-:W2:Y:S04]  /*17c0*/  SHFL.IDX PT, R95, R34, R72, 0x1f ;  /* 0x00001f48225f7589 */ /* 0x000ea800000e0000 */
[----:B------:R-:W1:Y:S01]  /*17d0*/  SHFL.IDX PT, R65, R12, R72, 0x1f ;  /* 0x00001f480c417589 */ /* 0x000e6200000e0000 */
[C---:B------:R-:W-:Y:S01]  /*17e0*/  FFMA R89, R2.reuse, R105, R89 ;  /* 0x0000006902597223 */ /* 0x040fe20000000059 */
[C---:B------:R-:W-:Y:S02]  /*17f0*/  FFMA R67, R2.reuse, R99, R67 ;  /* 0x0000006302437223 */ /* 0x040fe40000000043 */
[----:B------:R-:W4:Y:S04]  /*1800*/  SHFL.IDX PT, R105, R13, R72, 0x1f ;  /* 0x00001f480d697589 */ /* 0x000f2800000e0000 */
[----:B------:R-:W4:Y:S04]  /*1810*/  SHFL.IDX PT, R99, R17, R72, 0x1f ;  /* 0x00001f4811637589 */ /* 0x000f2800000e0000 */
[----:B0-----:R-:W-:Y:S01]  /*1820*/  SHFL.IDX PT, R63, R15, R72, 0x1f ;  /* 0x00001f480f3f7589 */ /* 0x001fe200000e0000 */
[C---:B------:R-:W-:Y:S01]  /*1830*/  FFMA R91, R2.reuse, R107, R91 ;  /* 0x0000006b025b7223 */ /* 0x040fe2000000005b */
[----:B------:R-:W-:-:S02]  /*1840*/  FFMA R69, R2, R58, R69 ;  /* 0x0000003a02457223 */ /* 0x000fc40000000045 */
[----:B------:R-:W-:Y:S04]  /*1850*/  SHFL.IDX PT, R58, R33, R72, 0x1f ;  /* 0x00001f48213a7589 */ /* 0x000fe800000e0000 */
[----:B------:R-:W-:Y:S01]  /*1860*/  SHFL.IDX PT, R107, R19, R72, 0x1f ;  /* 0x00001f48136b7589 */ /* 0x000fe200000e0000 */
[----:B------:R-:W-:Y:S01]  /*1870*/  FFMA R103, R100, R102, R103 ;  /* 0x0000006664677223 */ /* 0x000fe20000000067 */
[----:B------:R-:W-:Y:S01]  /*1880*/  IADD3 R100, PT, PT, R96, 0x4, RZ ;  /* 0x0000000460647810 */ /* 0x000fe20007ffe0ff */
[C---:B------:R-:W-:Y:S01]  /*1890*/  FFMA R81, R2.reuse, R109, R81 ;  /* 0x0000006d02517223 */ /* 0x040fe20000000051 */
[----:B------:R-:W-:-:S03]  /*18a0*/  FFMA R93, R2, R64, R93 ;  /* 0x00000040025d7223 */ /* 0x000fc6000000005d */
[----:B------:R-:W-:Y:S01]  /*18b0*/  SHFL.IDX PT, R61, R35, R100, 0x1f ;  /* 0x00001f64233d7589 */ /* 0x000fe200000e0000 */
[----:B------:R-:W-:-:S03]  /*18c0*/  FFMA R103, R2, R66, R103 ;  /* 0x0000004202677223 */ /* 0x000fc60000000067 */
[----:B------:R-:W-:Y:S04]  /*18d0*/  SHFL.IDX PT, R2, R27, R72, 0x1f ;  /* 0x00001f481b027589 */ /* 0x000fe800000e0000 */
[----:B------:R-:W-:Y:S04]  /*18e0*/  SHFL.IDX PT, R64, R30, R72, 0x1f ;  /* 0x00001f481e407589 */ /* 0x000fe800000e0000 */
[----:B------:R-:W-:Y:S01]  /*18f0*/  SHFL.IDX PT, R66, R31, R72, 0x1f ;  /* 0x00001f481f427589 */ /* 0x000fe200000e0000 */
[C---:B--2---:R-:W-:Y:S01]  /*1900*/  FFMA R59, R95.reuse, R10, R59 ;  /* 0x0000000a5f3b7223 */ /* 0x044fe2000000003b */
[C---:B-1----:R-:W-:Y:S01]  /*1910*/  FFMA R43, R10.reuse, R65, R43 ;  /* 0x000000410a2b7223 */ /* 0x042fe2000000002b */
[----:B---3--:R-:W-:Y:S01]  /*1920*/  FFMA R94, R95, R11, R94 ;  /* 0x0000000b5f5e7223 */ /* 0x008fe2000000005e */
[C---:B------:R-:W-:Y:S01]  /*1930*/  FFMA R42, R11.reuse, R65, R42 ;  /* 0x000000410b2a7223 */ /* 0x040fe2000000002a */
[----:B------:R-:W0:Y:S04]  /*1940*/  SHFL.IDX PT, R95, R14, R72, 0x1f ;  /* 0x00001f480e5f7589 */ /* 0x000e2800000e0000 */
[----:B------:R-:W1:Y:S01]  /*1950*/  SHFL.IDX PT, R65, R16, R72, 0x1f ;  /* 0x00001f4810417589 */ /* 0x000e6200000e0000 */
[CC--:B----4-:R-:W-:Y:S01]  /*1960*/  FFMA R44, R11.reuse, R105.reuse, R44 ;  /* 0x000000690b2c7223 */ /* 0x0d0fe2000000002c */
        /* <DEDUP_REMOVED lines=13> */
[----:B------:R-:W4:Y:S01]  /*1a40*/  SHFL.IDX PT, R63, R21, R72, 0x1f ;  /* 0x00001f48153f7589 */ /* 0x000f2200000e0000 */
[CC--:B------:R-:W-:Y:S01]  /*1a50*/  FFMA R40, R11.reuse, R58.reuse, R40 ;  /* 0x0000003a0b287223 */ /* 0x0c0fe20000000028 */
[C---:B------:R-:W-:Y:S01]  /*1a60*/  FFMA R101, R10.reuse, R58, R101 ;  /* 0x0000003a0a657223 */ /* 0x040fe20000000065 */
[CC--:B--2---:R-:W-:Y:S01]  /*1a70*/  FFMA R54, R11.reuse, R105.reuse, R54 ;  /* 0x000000690b367223 */ /* 0x0c4fe20000000036 */
[C---:B------:R-:W-:Y:S01]  /*1a80*/  FFMA R55, R10.reuse, R105, R55 ;  /* 0x000000690a377223 */ /* 0x040fe20000000037 */
[CC--:B------:R-:W-:Y:S01]  /*1a90*/  FFMA R56, R11.reuse, R107.reuse, R56 ;  /* 0x0000006b0b387223 */ /* 0x0c0fe20000000038 */
[C---:B------:R-:W-:Y:S01]  /*1aa0*/  FFMA R57, R10.reuse, R107, R57 ;  /* 0x0000006b0a397223 */ /* 0x040fe20000000039 */
[CC--:B---3--:R-:W-:Y:S01]  /*1ab0*/  FFMA R88, R11.reuse, R99.reuse, R88 ;  /* 0x000000630b587223 */ /* 0x0c8fe20000000058 */
        /* <DEDUP_REMOVED lines=11> */
[-C--:B----4-:R-:W-:Y:S01]  /*1b70*/  FFMA R84, R11, R63.reuse, R84 ;  /* 0x0000003f0b547223 */ /* 0x090fe20000000054 */
[----:B------:R-:W-:Y:S01]  /*1b80*/  FFMA R85, R10, R63, R85 ;  /* 0x0000003f0a557223 */ /* 0x000fe20000000055 */
[----:B------:R-:W-:-:S04]  /*1b90*/  IMAD.WIDE R62, R61, 0x4, R8 ;  /* 0x000000043d3e7825 */ /* 0x000fc800078e0208 */
[C---:B--2---:R-:W-:Y:S01]  /*1ba0*/  FFMA R90, R11.reuse, R105, R90 ;  /* 0x000000690b5a7223 */ /* 0x044fe2000000005a */
[C---:B------:R-:W-:Y:S01]  /*1bb0*/  FFMA R78, R11.reuse, R2, R78 ;  /* 0x000000020b4e7223 */ /* 0x040fe2000000004e */
[C---:B------:R-:W-:Y:S01]  /*1bc0*/  FFMA R68, R11.reuse, R64, R68 ;  /* 0x000000400b447223 */ /* 0x040fe20000000044 */
[C---:B---3--:R-:W-:Y:S01]  /*1bd0*/  FFMA R92, R11.reuse, R107, R92 ;  /* 0x0000006b0b5c7223 */ /* 0x048fe2000000005c */
[C---:B------:R-:W-:Y:S01]  /*1be0*/  FFMA R60, R11.reuse, R66, R60 ;  /* 0x000000420b3c7223 */ /* 0x040fe2000000003c */
[----:B------:R-:W-:Y:S02]  /*1bf0*/  FFMA R77, R10, R2, R77 ;  /* 0x000000020a4d7223 */ /* 0x000fe4000000004d */
[----:B------:R-:W2:Y:S01]  /*1c00*/  LDG.E.CONSTANT R2, desc[UR4][R62.64+0x80] ;  /* 0x000080043e027981 */ /* 0x000ea2000c1e9900 */
[C---:B0-----:R-:W-:Y:S01]  /*1c10*/  FFMA R70, R11.reuse, R58, R70 ;  /* 0x0000003a0b467223 */ /* 0x041fe20000000046 */
[C---:B-1----:R-:W-:Y:S01]  /*1c20*/  FFMA R80, R11.reuse, R95, R80 ;  /* 0x0000005f0b507223 */ /* 0x042fe20000000050 */
[C---:B------:R-:W-:Y:S01]  /*1c30*/  FFMA R76, R11.reuse, R65, R76 ;  /* 0x000000410b4c7223 */ /* 0x040fe2000000004c */
[----:B------:R-:W-:-:S02]  /*1c40*/  FFMA R0, R11, R99, R0 ;  /* 0x000000630b007223 */ /* 0x000fc40000000000 */
[----:B------:R0:W3:Y:S01]  /*1c50*/  LDG.E.CONSTANT R11, desc[UR4][R62.64] ;  /* 0x000000043e0b7981 */ /* 0x0000e2000c1e9900 */
[----:B------:R-:W-:Y:S01]  /*1c60*/  IADD3 R72, PT, PT, R96, 0x4, RZ ;  /* 0x0000000460487810 */ /* 0x000fe20007ffe0ff */
[C---:B------:R-:W-:Y:S01]  /*1c70*/  FFMA R79, R10.reuse, R95, R79 ;  /* 0x0000005f0a4f7223 */ /* 0x040fe2000000004f */
[----:B------:R-:W-:-:S03]  /*1c80*/  FFMA R75, R10, R65, R75 ;  /* 0x000000410a4b7223 */ /* 0x000fc6000000004b */
[----:B------:R-:W2:Y:S04]  /*1c90*/  SHFL.IDX PT, R95, R34, R72, 0x1f ;  /* 0x00001f48225f7589 */ /* 0x000ea800000e0000 */
[----:B------:R-:W1:Y:S04]  /*1ca0*/  SHFL.IDX PT, R61, R12, R72, 0x1f ;  /* 0x00001f480c3d7589 */ /* 0x000e6800000e0000 */
[----:B------:R-:W4:Y:S01]  /*1cb0*/  SHFL.IDX PT, R65, R13, R72, 0x1f ;  /* 0x00001f480d417589 */ /* 0x000f2200000e0000 */
[----:B------:R-:W-:-:S03]  /*1cc0*/  FFMA R67, R10, R99, R67 ;  /* 0x000000630a437223 */ /* 0x000fc60000000043 */
[----:B------:R-:W3:Y:S04]  /*1cd0*/  SHFL.IDX PT, R99, R18, R72, 0x1f ;  /* 0x00001f4812637589 */ /* 0x000ee800000e0000 */
[----:B0-----:R-:W-:Y:S01]  /*1ce0*/  SHFL.IDX PT, R63, R16, R72, 0x1f ;  /* 0x00001f48103f7589 */ /* 0x001fe200000e0000 */
[C---:B------:R-:W-:Y:S01]  /*1cf0*/  FFMA R91, R10.reuse, R105, R91 ;  /* 0x000000690a5b7223 */ /* 0x040fe2000000005b */
[C---:B------:R-:W-:Y:S02]  /*1d00*/  FFMA R69, R10.reuse, R58, R69 ;  /* 0x0000003a0a457223 */ /* 0x040fe40000000045 */
[----:B------:R-:W-:Y:S04]  /*1d10*/  SHFL.IDX PT, R58, R33, R72, 0x1f ;  /* 0x00001f48213a7589 */ /* 0x000fe800000e0000 */
[----:B------:R-:W-:Y:S01]  /*1d20*/  SHFL.IDX PT, R105, R19, R72, 0x1f ;  /* 0x00001f4813697589 */ /* 0x000fe200000e0000 */
[C---:B------:R-:W-:Y:S01]  /*1d30*/  FFMA R81, R10.reuse, R107, R81 ;  /* 0x0000006b0a517223 */ /* 0x040fe20000000051 */
[C---:B------:R-:W-:Y:S01]  /*1d40*/  FFMA R93, R10.reuse, R64, R93 ;  /* 0x000000400a5d7223 */ /* 0x040fe2000000005d */
[----:B------:R-:W-:Y:S01]  /*1d50*/  FFMA R103, R10, R66, R103 ;  /* 0x000000420a677223 */ /* 0x000fe20000000067 */
[----:B------:R-:W-:Y:S01]  /*1d60*/  IADD3 R10, PT, PT, R96, 0x5, RZ ;  /* 0x00000005600a7810 */ /* 0x000fe20007ffe0ff */
[----:B------:R-:W-:Y:S04]  /*1d70*/  SHFL.IDX PT, R64, R29, R72, 0x1f ;  /* 0x00001f481d407589 */ /* 0x000fe800000e0000 */
[----:B------:R-:W-:Y:S04]  /*1d80*/  SHFL.IDX PT, R41, R35, R10, 0x1f ;  /* 0x00001f0a23297589 */ /* 0x000fe800000e0000 */
[----:B------:R-:W-:Y:S01]  /*1d90*/  SHFL.IDX PT, R66, R31, R72, 0x1f ;  /* 0x00001f481f427589 */ /* 0x000fe200000e0000 */
[C---:B--2---:R-:W-:Y:S01]  /*1da0*/  FFMA R59, R95.reuse, R2, R59 ;  /* 0x000000025f3b7223 */ /* 0x044fe2000000003b */
[C---:B-1----:R-:W-:Y:S01]  /*1db0*/  FFMA R43, R2.reuse, R61, R43 ;  /* 0x0000003d022b7223 */ /* 0x042fe2000000002b */
[C---:B----4-:R-:W-:Y:S01]  /*1dc0*/  FFMA R45, R2.reuse, R65, R45 ;  /* 0x00000041022d7223 */ /* 0x050fe2000000002d */
[----:B---3--:R-:W-:Y:S01]  /*1dd0*/  FFMA R94, R95, R11, R94 ;  /* 0x0000000b5f5e7223 */ /* 0x008fe2000000005e */
[C---:B------:R-:W-:Y:S01]  /*1de0*/  FFMA R42, R11.reuse, R61, R42 ;  /* 0x0000003d0b2a7223 */ /* 0x040fe2000000002a */
[C---:B------:R-:W-:Y:S01]  /*1df0*/  FFMA R44, R11.reuse, R65, R44 ;  /* 0x000000410b2c7223 */ /* 0x040fe2000000002c */
[----:B------:R-:W0:Y:S04]  /*1e00*/  SHFL.IDX PT, R95, R14, R72, 0x1f ;  /* 0x00001f480e5f7589 */ /* 0x000e2800000e0000 */
[----:B------:R-:W1:Y:S04]  /*1e10*/  SHFL.IDX PT, R61, R15, R72, 0x1f ;  /* 0x00001f480f3d7589 */ /* 0x000e6800000e0000 */
[----:B------:R-:W2:Y:S01]  /*1e20*/  SHFL.IDX PT, R65, R17, R72, 0x1f ;  /* 0x00001f4811417589 */ /* 0x000ea200000e0000 */
[-C--:B------:R-:W-:Y:S01]  /*1e30*/  FFMA R54, R11, R99.reuse, R54 ;  /* 0x000000630b367223 */ /* 0x080fe20000000036 */
[----:B------:R-:W-:-:S02]  /*1e40*/  FFMA R55, R2, R99, R55 ;  /* 0x0000006302377223 */ /* 0x000fc40000000037 */
[----:B------:R-:W3:Y:S01]  /*1e50*/  SHFL.IDX PT, R99, R24, R72, 0x1f ;  /* 0x00001f4818637589 */ /* 0x000ee200000e0000 */
[CC--:B0-----:R-:W-:Y:S01]  /*1e60*/  FFMA R46, R11.reuse, R95.reuse, R46 ;  /* 0x0000005f0b2e7223 */ /* 0x0c1fe2000000002e */
[C---:B------:R-:W-:Y:S02]  /*1e70*/  FFMA R47, R2.reuse, R95, R47 ;  /* 0x0000005f022f7223 */ /* 0x040fe4000000002f */
[----:B------:R-:W0:Y:S01]  /*1e80*/  SHFL.IDX PT, R95, R20, R72, 0x1f ;  /* 0x00001f48145f7589 */ /* 0x000e2200000e0000 */
[CC--:B-1----:R-:W-:Y:S01]  /*1e90*/  FFMA R48, R11.reuse, R61.reuse, R48 ;  /* 0x0000003d0b307223 */ /* 0x0c2fe20000000030 */
[C---:B------:R-:W-:Y:S02]  /*1ea0*/  FFMA R49, R2.reuse, R61, R49 ;  /* 0x0000003d02317223 */ /* 0x040fe40000000031 */
[----:B------:R-:W1:Y:S01]  /*1eb0*/  SHFL.IDX PT, R61, R21, R72, 0x1f ;  /* 0x00001f48153d7589 */ /* 0x000e6200000e0000 */
[-C--:B--2---:R-:W-:Y:S01]  /*1ec0*/  FFMA R52, R11, R65.reuse, R52 ;  /* 0x000000410b347223 */ /* 0x084fe20000000034 */
[----:B------:R-:W-:-:S02]  /*1ed0*/  FFMA R53, R2, R65, R53 ;  /* 0x0000004102357223 */ /* 0x000fc40000000035 */
[----:B------:R-:W2:Y:S01]  /*1ee0*/  SHFL.IDX PT, R65, R23, R72, 0x1f ;  /* 0x00001f4817417589 */ /* 0x000ea200000e0000 */
[CC--:B------:R-:W-:Y:S01]  /*1ef0*/  FFMA R50, R11.reuse, R63.reuse, R50 ;  /* 0x0000003f0b327223 */ /* 0x0c0fe20000000032 */
[C---:B------:R-:W-:Y:S02]  /*1f00*/  FFMA R51, R2.reuse, R63, R51 ;  /* 0x0000003f02337223 */ /* 0x040fe40000000033 */
[----:B------:R-:W4:Y:S01]  /*1f10*/  SHFL.IDX PT, R63, R22, R72, 0x1f ;  /* 0x00001f48163f7589 */ /* 0x000f2200000e0000 */
[CC--:B------:R-:W-:Y:S01]  /*1f20*/  FFMA R40, R11.reuse, R58.reuse, R40 ;  /* 0x0000003a0b287223 */ /* 0x0c0fe20000000028 */
[C---:B------:R-:W-:Y:S01]  /*1f30*/  FFMA R101, R2.reuse, R58, R101 ;  /* 0x0000003a02657223 */ /* 0x040fe20000000065 */
[CC--:B------:R-:W-:Y:S01]  /*1f40*/  FFMA R56, R11.reuse, R105.reuse, R56 ;  /* 0x000000690b387223 */ /* 0x0c0fe20000000038 */
[C---:B------:R-:W-:Y:S01]  /*1f50*/  FFMA R57, R2.reuse, R105, R57 ;  /* 0x0000006902397223 */ /* 0x040fe20000000039 */
[CC--:B---3--:R-:W-:Y:S01]  /*1f60*/  FFMA R90, R11.reuse, R99.reuse, R90 ;  /* 0x000000630b5a7223 */ /* 0x0c8fe2000000005a */
[C---:B------:R-:W-:Y:S01]  /*1f70*/  FFMA R91, R2.reuse, R99, R91 ;  /* 0x00000063025b7223 */ /* 0x040fe2000000005b */
[----:B------:R-:W3:Y:S04]  /*1f80*/  SHFL.IDX PT, R105, R25, R72, 0x1f ;  /* 0x00001f4819697589 */ /* 0x000ee800000e0000 */
        /* <DEDUP_REMOVED lines=9> */
[----:B------:R-:W2:Y:S04]  /*2020*/  SHFL.IDX PT, R65, R30, R72, 0x1f ;  /* 0x00001f481e417589 */ /* 0x000ea800000e0000 */
[----:B------:R-:W2:Y:S01]  /*2030*/  SHFL.IDX PT, R99, R32, R72, 0x1f ;  /* 0x00001f4820637589 */ /* 0x000ea200000e0000 */
[-C--:B----4-:R-:W-:Y:S01]  /*2040*/  FFMA R86, R11, R63.reuse, R86 ;  /* 0x0000003f0b567223 */ /* 0x090fe20000000056 */
[----:B------:R-:W-:Y:S01]  /*2050*/  FFMA R87, R2, R63, R87 ;  /* 0x0000003f02577223 */ /* 0x000fe20000000057 */
[----:B------:R-:W-:-:S04]  /*2060*/  IMAD.WIDE R62, R41, 0x4, R8 ;  /* 0x00000004293e7825 */ /* 0x000fc800078e0208 */
[C---:B---3--:R-:W-:Y:S01]  /*2070*/  FFMA R92, R11.reuse, R105, R92 ;  /* 0x000000690b5c7223 */ /* 0x048fe2000000005c */
[C---:B------:R-:W-:Y:S01]  /*2080*/  FFMA R70, R11.reuse, R64, R70 ;  /* 0x000000400b467223 */ /* 0x040fe20000000046 */
[C---:B------:R-:W-:Y:S01]  /*2090*/  FFMA R60, R11.reuse, R66, R60 ;  /* 0x000000420b3c7223 */ /* 0x040fe2000000003c */
[CC--:B------:R-:W-:Y:S01]  /*20a0*/  FFMA R78, R11.reuse, R58.reuse, R78 ;  /* 0x0000003a0b4e7223 */ /* 0x0c0fe2000000004e */
[----:B------:R-:W-:Y:S02]  /*20b0*/  FFMA R77, R2, R58, R77 ;  /* 0x0000003a024d7223 */ /* 0x000fe4000000004d */
[----:B------:R-:W3:Y:S01]  /*20c0*/  LDG.E.CONSTANT R58, desc[UR4][R62.64+0x80] ;  /* 0x000080043e3a7981 */ /* 0x000ee2000c1e9900 */
[C---:B0-----:R-:W-:Y:S01]  /*20d0*/  FFMA R80, R11.reuse, R95, R80 ;  /* 0x0000005f0b507223 */ /* 0x041fe20000000050 */
[C---:B-1----:R-:W-:Y:S01]  /*20e0*/  FFMA R76, R11.reuse, R61, R76 ;  /* 0x0000003d0b4c7223 */ /* 0x042fe2000000004c */
[C---:B--2---:R-:W-:Y:S01]  /*20f0*/  FFMA R68, R11.reuse, R65, R68 ;  /* 0x000000410b447223 */ /* 0x044fe20000000044 */
[----:B------:R-:W-:-:S02]  /*2100*/  FFMA R0, R11, R99, R0 ;  /* 0x000000630b007223 */ /* 0x000fc40000000000 */
[----:B------:R0:W2:Y:S01]  /*2110*/  LDG.E.CONSTANT R11, desc[UR4][R62.64] ;  /* 0x000000043e0b7981 */ /* 0x0000a2000c1e9900 */
[----:B------:R-:W-:Y:S01]  /*2120*/  IADD3 R72, PT, PT, R96, 0x5, RZ ;  /* 0x0000000560487810 */ /* 0x000fe20007ffe0ff */
[C---:B------:R-:W-:Y:S01]  /*2130*/  FFMA R79, R2.reuse, R95, R79 ;  /* 0x0000005f024f7223 */ /* 0x040fe2000000004f */
[----:B------:R-:W-:-:S03]  /*2140*/  FFMA R75, R2, R61, R75 ;  /* 0x0000003d024b7223 */ /* 0x000fc6000000004b */
[----:B------:R-:W3:Y:S04]  /*2150*/  SHFL.IDX PT, R95, R34, R72, 0x1f ;  /* 0x00001f48225f7589 */ /* 0x000ee800000e0000 */
[----:B------:R-:W1:Y:S04]  /*2160*/  SHFL.IDX PT, R41, R12, R72, 0x1f ;  /* 0x00001f480c297589 */ /* 0x000e6800000e0000 */
[----:B------:R-:W4:Y:S01]  /*2170*/  SHFL.IDX PT, R61, R13, R72, 0x1f ;  /* 0x00001f480d3d7589 */ /* 0x000f2200000e0000 */
[----:B------:R-:W-:-:S03]  /*2180*/  FFMA R93, R2, R65, R93 ;  /* 0x00000041025d7223 */ /* 0x000fc6000000005d */
[----:B------:R-:W2:Y:S04]  /*2190*/  SHFL.IDX PT, R65, R18, R72, 0x1f ;  /* 0x00001f4812417589 */ /* 0x000ea800000e0000 */
[----:B0-----:R-:W-:Y:S01]  /*21a0*/  SHFL.IDX PT, R63, R17, R72, 0x1f ;  /* 0x00001f48113f7589 */ /* 0x001fe200000e0000 */
[----:B------:R-:W-:-:S03]  /*21b0*/  FFMA R67, R2, R99, R67 ;  /* 0x0000006302437223 */ /* 0x000fc60000000043 */
[----:B------:R-:W-:Y:S04]  /*21c0*/  SHFL.IDX PT, R10, R33, R72, 0x1f ;  /* 0x00001f48210a7589 */ /* 0x000fe800000e0000 */
[----:B------:R-:W-:Y:S01]  /*21d0*/  SHFL.IDX PT, R99, R19, R72, 0x1f ;  /* 0x00001f4813637589 */ /* 0x000fe200000e0000 */
[----:B------:R-:W-:Y:S01]  /*21e0*/  IADD3 R38, PT, PT, R96, 0x6, RZ ;  /* 0x0000000660267810 */ /* 0x000fe20007ffe0ff */
[C---:B------:R-:W-:Y:S01]  /*21f0*/  FFMA R81, R2.reuse, R105, R81 ;  /* 0x0000006902517223 */ /* 0x040fe20000000051 */
[----:B------:R-:W-:-:S03]  /*2200*/  FFMA R69, R2, R64, R69 ;  /* 0x0000004002457223 */ /* 0x000fc60000000045 */
[----:B------:R-:W-:Y:S01]  /*2210*/  SHFL.IDX PT, R39, R35, R38, 0x1f ;  /* 0x00001f2623277589 */ /* 0x000fe200000e0000 */
[----:B------:R-:W-:-:S03]  /*2220*/  FFMA R103, R2, R66, R103 ;  /* 0x0000004202677223 */ /* 0x000fc60000000067 */
[----:B------:R-:W-:Y:S04]  /*2230*/  SHFL.IDX PT, R2, R27, R72, 0x1f ;  /* 0x00001f481b027589 */ /* 0x000fe800000e0000 */
[----:B------:R-:W-:Y:S01]  /*2240*/  SHFL.IDX PT, R64, R31, R72, 0x1f ;  /* 0x00001f481f407589 */ /* 0x000fe200000e0000 */
[C---:B---3--:R-:W-:Y:S01]  /*2250*/  FFMA R59, R95.reuse, R58, R59 ;  /* 0x0000003a5f3b7223 */ /* 0x048fe2000000003b */
[C---:B-1----:R-:W-:Y:S01]  /*2260*/  FFMA R43, R58.reuse, R41, R43 ;  /* 0x000000293a2b7223 */ /* 0x042fe2000000002b */
[C---:B----4-:R-:W-:Y:S01]  /*2270*/  FFMA R45, R58.reuse, R61, R45 ;  /* 0x0000003d3a2d7223 */ /* 0x050fe2000000002d */
[----:B--2---:R-:W-:Y:S01]  /*2280*/  FFMA R94, R95, R11, R94 ;  /* 0x0000000b5f5e7223 */ /* 0x004fe2000000005e */
        /* <DEDUP_REMOVED lines=44> */
[C---:B------:R-:W-:Y:S01]  /*2550*/  FFMA R77, R58.reuse, R2, R77 ;  /* 0x000000023a4d7223 */ /* 0x040fe2000000004d */
[C---:B------:R-:W-:Y:S01]  /*2560*/  FFMA R76, R11.reuse, R10, R76 ;  /* 0x0000000a0b4c7223 */ /* 0x040fe2000000004c */
[----:B------:R-:W3:Y:S01]  /*2570*/  LDG.E.CONSTANT R2, desc[UR4][R62.64+0x80] ;  /* 0x000080043e027981 */ /* 0x000ee2000c1e9900 */
[C---:B0-----:R-:W-:Y:S01]  /*2580*/  FFMA R80, R11.reuse, R95, R80 ;  /* 0x0000005f0b507223 */ /* 0x041fe20000000050 */
[C---:B-1----:R-:W-:Y:S01]  /*2590*/  FFMA R70, R11.reuse, R41, R70 ;  /* 0x000000290b467223 */ /* 0x042fe20000000046 */
[C---:B--2---:R-:W-:Y:S01]  /*25a0*/  FFMA R68, R11.reuse, R61, R68 ;  /* 0x0000003d0b447223 */ /* 0x044fe20000000044 */
[----:B------:R-:W-:Y:S02]  /*25b0*/  FFMA R0, R11, R65, R0 ;  /* 0x000000410b007223 */ /* 0x000fe40000000000 */
[----:B------:R0:W2:Y:S01]  /*25c0*/  LDG.E.CONSTANT R11, desc[UR4][R62.64] ;  /* 0x000000043e0b7981 */ /* 0x0000a2000c1e9900 */
[C---:B------:R-:W-:Y:S01]  /*25d0*/  FFMA R79, R58.reuse, R95, R79 ;  /* 0x0000005f3a4f7223 */ /* 0x040fe2000000004f */
[----:B------:R-:W-:-:S02]  /*25e0*/  FFMA R69, R58, R41, R69 ;  /* 0x000000293a457223 */ /* 0x000fc40000000045 */
[----:B------:R-:W3:Y:S04]  /*25f0*/  SHFL.IDX PT, R95, R34, R38, 0x1f ;  /* 0x00001f26225f7589 */ /* 0x000ee800000e0000 */
[----:B------:R-:W1:Y:S04]  /*2600*/  SHFL.IDX PT, R39, R12, R38, 0x1f ;  /* 0x00001f260c277589 */ /* 0x000e6800000e0000 */
[----:B------:R-:W4:Y:S01]  /*2610*/  SHFL.IDX PT, R41, R13, R38, 0x1f ;  /* 0x00001f260d297589 */ /* 0x000f2200000e0000 */
[----:B------:R-:W-:-:S03]  /*2620*/  FFMA R93, R58, R61, R93 ;  /* 0x0000003d3a5d7223 */ /* 0x000fc6000000005d */
[----:B------:R-:W2:Y:S04]  /*2630*/  SHFL.IDX PT, R61, R17, R38, 0x1f ;  /* 0x00001f26113d7589 */ /* 0x000ea800000e0000 */
[----:B0-----:R-:W0:Y:S01]  /*2640*/  SHFL.IDX PT, R63, R18, R38, 0x1f ;  /* 0x00001f26123f7589 */ /* 0x001e2200000e0000 */
[----:B------:R-:W-:-:S03]  /*2650*/  FFMA R67, R58, R65, R67 ;  /* 0x000000413a437223 */ /* 0x000fc60000000043 */
[----:B------:R-:W-:Y:S01]  /*2660*/  SHFL.IDX PT, R65, R19, R38, 0x1f ;  /* 0x00001f2613417589 */ /* 0x000fe200000e0000 */
[----:B------:R-:W-:Y:S01]  /*2670*/  IADD3 R36, PT, PT, R96, 0x7, RZ ;  /* 0x0000000760247810 */ /* 0x000fe20007ffe0ff */
[C---:B------:R-:W-:Y:S01]  /*2680*/  FFMA R81, R58.reuse, R99, R81 ;  /* 0x000000633a517223 */ /* 0x040fe20000000051 */
[C---:B------:R-:W-:Y:S01]  /*2690*/  FFMA R75, R58.reuse, R10, R75 ;  /* 0x0000000a3a4b7223 */ /* 0x040fe2000000004b */
[----:B------:R-:W-:Y:S01]  /*26a0*/  FFMA R103, R58, R64, R103 ;  /* 0x000000403a677223 */ /* 0x000fe20000000067 */
[----:B------:R-:W-:Y:S04]  /*26b0*/  SHFL.IDX PT, R10, R33, R38, 0x1f ;  /* 0x00001f26210a7589 */ /* 0x000fe800000e0000 */
[----:B------:R-:W-:Y:S04]  /*26c0*/  SHFL.IDX PT, R58, R30, R38, 0x1f ;  /* 0x00001f261e3a7589 */ /* 0x000fe800000e0000 */
        /* <DEDUP_REMOVED lines=8> */
[----:B------:R-:W1:Y:S04]  /*2750*/  SHFL.IDX PT, R95, R14, R38, 0x1f ;  /* 0x00001f260e5f7589 */ /* 0x000e6800000e0000 */
[----:B------:R-:W2:Y:S04]  /*2760*/  SHFL.IDX PT, R39, R15, R38, 0x1f ;  /* 0x00001f260f277589 */ /* 0x000ea800000e0000 */
[----:B------:R-:W3:Y:S01]  /*2770*/  SHFL.IDX PT, R41, R16, R38, 0x1f ;  /* 0x00001f2610297589 */ /* 0x000ee200000e0000 */
[CC--:B------:R-:W-:Y:S01]  /*2780*/  FFMA R52, R11.reuse, R61.reuse, R52 ;  /* 0x0000003d0b347223 */ /* 0x0c0fe20000000034 */
[C---:B------:R-:W-:Y:S01]  /*2790*/  FFMA R53, R2.reuse, R61, R53 ;  /* 0x0000003d02357223 */ /* 0x040fe20000000035 */
[CC--:B0-----:R-:W-:Y:S01]  /*27a0*/  FFMA R54, R11.reuse, R63.reuse, R54 ;  /* 0x0000003f0b367223 */ /* 0x0c1fe20000000036 */
[C---:B------:R-:W-:Y:S01]  /*27b0*/  FFMA R55, R2.reuse, R63, R55 ;  /* 0x0000003f02377223 */ /* 0x040fe20000000037 */
[----:B------:R-:W0:Y:S04]  /*27c0*/  SHFL.IDX PT, R61, R23, R38, 0x1f ;  /* 0x00001f26173d7589 */ /* 0x000e2800000e0000 */
[----:B------:R-:W4:Y:S01]  /*27d0*/  SHFL.IDX PT, R63, R24, R38, 0x1f ;  /* 0x00001f26183f7589 */ /* 0x000f2200000e0000 */
[-C--:B-1----:R-:W-:Y:S01]  /*27e0*/  FFMA R46, R11, R95.reuse, R46 ;  /* 0x0000005f0b2e7223 */ /* 0x082fe2000000002e */
[----:B------:R-:W-:-:S02]  /*27f0*/  FFMA R47, R2, R95, R47 ;  /* 0x0000005f022f7223 */ /* 0x000fc4000000002f */
[----:B------:R-:W1:Y:S01]  /*2800*/  SHFL.IDX PT, R95, R20, R38, 0x1f ;  /* 0x00001f26145f7589 */ /* 0x000e6200000e0000 */
[CC--:B--2---:R-:W-:Y:S01]  /*2810*/  FFMA R48, R11.reuse, R39.reuse, R48 ;  /* 0x000000270b307223 */ /* 0x0c4fe20000000030 */
[C---:B------:R-:W-:Y:S02]  /*2820*/  FFMA R49, R2.reuse, R39, R49 ;  /* 0x0000002702317223 */ /* 0x040fe40000000031 */
[----:B------:R-:W2:Y:S01]  /*2830*/  SHFL.IDX PT, R39, R21, R38, 0x1f ;  /* 0x00001f2615277589 */ /* 0x000ea200000e0000 */
[CC--:B---3--:R-:W-:Y:S01]  /*2840*/  FFMA R50, R11.reuse, R41.reuse, R50 ;  /* 0x000000290b327223 */ /* 0x0c8fe20000000032 */
[C---:B------:R-:W-:Y:S02]  /*2850*/  FFMA R51, R2.reuse, R41, R51 ;  /* 0x0000002902337223 */ /* 0x040fe40000000033 */
[----:B------:R-:W3:Y:S01]  /*2860*/  SHFL.IDX PT, R41, R22, R38, 0x1f ;  /* 0x00001f2616297589 */ /* 0x000ee200000e0000 */
[CC--:B------:R-:W-:Y:S01]  /*2870*/  FFMA R56, R11.reuse, R65.reuse, R56 ;  /* 0x000000410b387223 */ /* 0x0c0fe20000000038 */
[C---:B------:R-:W-:Y:S01]  /*2880*/  FFMA R57, R2.reuse, R65, R57 ;  /* 0x0000004102397223 */ /* 0x040fe20000000039 */
[CC--:B0-----:R-:W-:Y:S01]  /*2890*/  FFMA R88, R11.reuse, R61.reuse, R88 ;  /* 0x0000003d0b587223 */ /* 0x0c1fe20000000058 */
[C---:B------:R-:W-:Y:S01]  /*28a0*/  FFMA R89, R2.reuse, R61, R89 ;  /* 0x0000003d02597223 */ /* 0x040fe20000000059 */
[----:B------:R-:W0:Y:S01]  /*28b0*/  SHFL.IDX PT, R65, R25, R38, 0x1f ;  /* 0x00001f2619417589 */ /* 0x000e2200000e0000 */
[-C--:B----4-:R-:W-:Y:S01]  /*28c0*/  FFMA R90, R11, R63.reuse, R90 ;  /* 0x0000003f0b5a7223 */ /* 0x090fe2000000005a */
[----:B------:R-:W-:-:S02]  /*28d0*/  FFMA R91, R2, R63, R91 ;  /* 0x0000003f025b7223 */ /* 0x000fc4000000005b */
[----:B------:R-:W4:Y:S04]  /*28e0*/  SHFL.IDX PT, R61, R29, R38, 0x1f ;  /* 0x00001f261d3d7589 */ /* 0x000f2800000e0000 */
[----:B------:R-:W4:Y:S01]  /*28f0*/  SHFL.IDX PT, R63, R32, R38, 0x1f ;  /* 0x00001f26203f7589 */ /* 0x000f2200000e0000 */
[CC--:B-1----:R-:W-:Y:S01]  /*2900*/  FFMA R82, R11.reuse, R95.reuse, R82 ;  /* 0x0000005f0b527223 */ /* 0x0c2fe20000000052 */
[C---:B------:R-:W-:Y:S02]  /*2910*/  FFMA R83, R2.reuse, R95, R83 ;  /* 0x0000005f02537223 */ /* 0x040fe40000000053 */
[----:B------:R-:W1:Y:S01]  /*2920*/  SHFL.IDX PT, R95, R26, R38, 0x1f ;  /* 0x00001f261a5f7589 */ /* 0x000e6200000e0000 */
[-C--:B--2---:R-:W-:Y:S01]  /*2930*/  FFMA R84, R11, R39.reuse, R84 ;  /* 0x000000270b547223 */ /* 0x084fe20000000054 */
[----:B------:R-:W-:-:S02]  /*2940*/  FFMA R85, R2, R39, R85 ;  /* 0x0000002702557223 */ /* 0x000fc40000000055 */
[----:B------:R-:W2:Y:S01]  /*2950*/  SHFL.IDX PT, R39, R27, R38, 0x1f ;  /* 0x00001f261b277589 */ /* 0x000ea200000e0000 */
[CC--:B---3--:R-:W-:Y:S01]  /*2960*/  FFMA R86, R11.reuse, R41.reuse, R86 ;  /* 0x000000290b567223 */ /* 0x0c8fe20000000056 */
[C---:B------:R-:W-:Y:S02]  /*2970*/  FFMA R87, R2.reuse, R41, R87 ;  /* 0x0000002902577223 */ /* 0x040fe40000000057 */
[----:B------:R-:W3:Y:S01]  /*2980*/  SHFL.IDX PT, R41, R28, R38, 0x1f ;  /* 0x00001f261c297589 */ /* 0x000ee200000e0000 */
[CC--:B------:R-:W-:Y:S01]  /*2990*/  FFMA R40, R11.reuse, R10.reuse, R40 ;  /* 0x0000000a0b287223 */ /* 0x0c0fe20000000028 */
[----:B------:R-:W-:Y:S01]  /*29a0*/  FFMA R101, R2, R10, R101 ;  /* 0x0000000a02657223 */ /* 0x000fe20000000065 */
[C---:B0-----:R-:W-:Y:S01]  /*29b0*/  FFMA R92, R11.reuse, R65, R92 ;  /* 0x000000410b5c7223 */ /* 0x041fe2000000005c */
[C---:B------:R-:W-:Y:S01]  /*29c0*/  FFMA R68, R11.reuse, R58, R68 ;  /* 0x0000003a0b447223 */ /* 0x040fe20000000044 */
[C---:B------:R-:W-:Y:S01]  /*29d0*/  FFMA R60, R11.reuse, R62, R60 ;  /* 0x0000003e0b3c7223 */ /* 0x040fe2000000003c */
[C---:B----4-:R-:W-:Y:S01]  /*29e0*/  FFMA R70, R11.reuse, R61, R70 ;  /* 0x0000003d0b467223 */ /* 0x050fe20000000046 */
[C---:B------:R-:W-:Y:S01]  /*29f0*/  FFMA R0, R11.reuse, R63, R0 ;  /* 0x0000003f0b007223 */ /* 0x040fe20000000000 */
[C---:B-1----:R-:W-:Y:S01]  /*2a00*/  FFMA R80, R11.reuse, R95, R80 ;  /* 0x0000005f0b507223 */ /* 0x042fe20000000050 */
[C---:B--2---:R-:W-:Y:S01]  /*2a10*/  FFMA R78, R11.reuse, R39, R78 ;  /* 0x000000270b4e7223 */ /* 0x044fe2000000004e */
[----:B---3--:R-:W-:Y:S01]  /*2a20*/  FFMA R76, R11, R41, R76 ;  /* 0x000000290b4c7223 */ /* 0x008fe2000000004c */
[----:B------:R-:W-:-:S05]  /*2a30*/  IMAD.WIDE R10, R37, 0x4, R8 ;  /* 0x00000004250a7825 */ /* 0x000fca00078e0208 */
[----:B------:R-:W2:Y:S04]  /*2a40*/  LDG.E.CONSTANT R9, desc[UR4][R10.64] ;  /* 0x000000040a097981 */ /* 0x000ea8000c1e9900 */
[----:B------:R-:W3:Y:S01]  /*2a50*/  LDG.E.CONSTANT R8, desc[UR4][R10.64+0x80] ;  /* 0x000080040a087981 */ /* 0x000ee2000c1e9900 */
[----:B------:R-:W-:-:S03]  /*2a60*/  FFMA R79, R2, R95, R79 ;  /* 0x0000005f024f7223 */ /* 0x000fc6000000004f */
[----:B------:R-:W2:Y:S01]  /*2a70*/  SHFL.IDX PT, R95, R34, R36, 0x1f ;  /* 0x00001f24225f7589 */ /* 0x000ea200000e0000 */
[----:B------:R-:W-:-:S03]  /*2a80*/  FFMA R77, R2, R39, R77 ;  /* 0x00000027024d7223 */ /* 0x000fc6000000004d */
[----:B------:R-:W0:Y:S04]  /*2a90*/  SHFL.IDX PT, R39, R12, R36, 0x1f ;  /* 0x00001f240c277589 */ /* 0x000e2800000e0000 */
[----:B------:R-:W1:Y:S04]  /*2aa0*/  SHFL.IDX PT, R37, R33, R36, 0x1f ;  /* 0x00001f2421257589 */ /* 0x000e6800000e0000 */
[----:B------:R-:W4:Y:S01]  /*2ab0*/  SHFL.IDX PT, R38, R13, R36, 0x1f ;  /* 0x00001f240d267589 */ /* 0x000f2200000e0000 */
        /* <DEDUP_REMOVED lines=8> */
[----:B------:R-:W-:Y:S04]  /*2b40*/  SHFL.IDX PT, R63, R21, R36, 0x1f ;  /* 0x00001f24153f7589 */ /* 0x000fe800000e0000 */
[----:B------:R-:W-:Y:S01]  /*2b50*/  SHFL.IDX PT, R65, R24, R36, 0x1f ;  /* 0x00001f2418417589 */ /* 0x000fe200000e0000 */
[C---:B--2---:R-:W-:Y:S01]  /*2b60*/  FFMA R94, R95.reuse, R9, R94 ;  /* 0x000000095f5e7223 */ /* 0x044fe2000000005e */
[----:B---3--:R-:W-:-:S02]  /*2b70*/  FFMA R59, R95, R8, R59 ;  /* 0x000000085f3b7223 */ /* 0x008fc4000000003b */
[----:B------:R-:W2:Y:S01]  /*2b80*/  SHFL.IDX PT, R95, R14, R36, 0x1f ;  /* 0x00001f240e5f7589 */ /* 0x000ea200000e0000 */
[CC--:B0-----:R-:W-:Y:S01]  /*2b90*/  FFMA R113, R9.reuse, R39.reuse, R42 ;  /* 0x0000002709717223 */ /* 0x0c1fe2000000002a */
[C---:B------:R-:W-:Y:S02]  /*2ba0*/  FFMA R2, R8.reuse, R39, R43 ;  /* 0x0000002708027223 */ /* 0x040fe4000000002b */
[----:B------:R-:W0:Y:S01]  /*2bb0*/  SHFL.IDX PT, R39, R16, R36, 0x1f ;  /* 0x00001f2410277589 */ /* 0x000e2200000e0000 */
[-C--:B-1----:R-:W-:Y:S01]  /*2bc0*/  FFMA R40, R9, R37.reuse, R40 ;  /* 0x0000002509287223 */ /* 0x082fe20000000028 */
[C---:B------:R-:W-:Y:S02]  /*2bd0*/  FFMA R101, R8.reuse, R37, R101 ;  /* 0x0000002508657223 */ /* 0x040fe40000000065 */
[----:B------:R-:W1:Y:S01]  /*2be0*/  SHFL.IDX PT, R43, R18, R36, 0x1f ;  /* 0x00001f24122b7589 */ /* 0x000e6200000e0000 */
[----:B----4-:R-:W-:-:S03]  /*2bf0*/  FFMA R10, R8, R38, R45 ;  /* 0x00000026080a7223 */ /* 0x010fc6000000002d */
[----:B------:R-:W3:Y:S04]  /*2c00*/  SHFL.IDX PT, R37, R15, R36, 0x1f ;  /* 0x00001f240f257589 */ /* 0x000ee800000e0000 */
[----:B------:R-:W4:Y:S01]  /*2c10*/  SHFL.IDX PT, R45, R19, R36, 0x1f ;  /* 0x00001f24132d7589 */ /* 0x000f2200000e0000 */
[CC--:B--2---:R-:W-:Y:S01]  /*2c20*/  FFMA R96, R9.reuse, R95.reuse, R46 ;  /* 0x0000005f09607223 */ /* 0x0c4fe2000000002e */
[C---:B------:R-:W-:Y:S02]  /*2c30*/  FFMA R11, R8.reuse, R95, R47 ;  /* 0x0000005f080b7223 */ /* 0x040fe4000000002f */
[----:B------:R-:W2:Y:S01]  /*2c40*/  SHFL.IDX PT, R95, R23, R36, 0x1f ;  /* 0x00001f24175f7589 */ /* 0x000ea200000e0000 */
[C---:B------:R-:W-:Y:S01]  /*2c50*/  FFMA R66, R9.reuse, R38, R44 ;  /* 0x0000002609427223 */ /* 0x040fe2000000002c */
[CC--:B0-----:R-:W-:Y:S01]  /*2c60*/  FFMA R100, R9.reuse, R39.reuse, R50 ;  /* 0x0000002709647223 */ /* 0x0c1fe20000000032 */
[C---:B------:R-:W-:Y:S01]  /*2c70*/  FFMA R38, R8.reuse, R39, R51 ;  /* 0x0000002708267223 */ /* 0x040fe20000000033 */
[CC--:B------:R-:W-:Y:S01]  /*2c80*/  FFMA R102, R9.reuse, R41.reuse, R52 ;  /* 0x0000002909667223 */ /* 0x0c0fe20000000034 */
[C---:B------:R-:W-:Y:S01]  /*2c90*/  FFMA R39, R8.reuse, R41, R53 ;  /* 0x0000002908277223 */ /* 0x040fe20000000035 */
[CC--:B-1----:R-:W-:Y:S01]  /*2ca0*/  FFMA R104, R9.reuse, R43.reuse, R54 ;  /* 0x0000002b09687223 */ /* 0x0c2fe20000000036 */
[----:B------:R-:W-:Y:S01]  /*2cb0*/  FFMA R41, R8, R43, R55 ;  /* 0x0000002b08297223 */ /* 0x000fe20000000037 */
[----:B------:R-:W0:Y:S01]  /*2cc0*/  SHFL.IDX PT, R42, R22, R36, 0x1f ;  /* 0x00001f24162a7589 */ /* 0x000e2200000e0000 */
[----:B---3--:R-:W-:-:S03]  /*2cd0*/  FFMA R99, R9, R37, R48 ;  /* 0x0000002509637223 */ /* 0x008fc60000000030 */
[----:B------:R-:W1:Y:S01]  /*2ce0*/  SHFL.IDX PT, R43, R25, R36, 0x1f ;  /* 0x00001f24192b7589 */ /* 0x000e6200000e0000 */
[-C--:B----4-:R-:W-:Y:S01]  /*2cf0*/  FFMA R105, R9, R45.reuse, R56 ;  /* 0x0000002d09697223 */ /* 0x090fe20000000038 */
[C---:B------:R-:W-:Y:S02]  /*2d00*/  FFMA R58, R8.reuse, R45, R57 ;  /* 0x0000002d083a7223 */ /* 0x040fe40000000039 */
[----:B------:R-:W3:Y:S01]  /*2d10*/  SHFL.IDX PT, R53, R30, R36, 0x1f ;  /* 0x00001f241e357589 */ /* 0x000ee200000e0000 */
[----:B------:R-:W-:-:S03]  /*2d20*/  FFMA R37, R8, R37, R49 ;  /* 0x0000002508257223 */ /* 0x000fc60000000031 */
[----:B------:R-:W4:Y:S04]  /*2d30*/  SHFL.IDX PT, R45, R26, R36, 0x1f ;  /* 0x00001f241a2d7589 */ /* 0x000f2800000e0000 */
[----:B------:R-:W4:Y:S04]  /*2d40*/  SHFL.IDX PT, R47, R27, R36, 0x1f ;  /* 0x00001f241b2f7589 */ /* 0x000f2800000e0000 */
[----:B------:R-:W4:Y:S04]  /*2d50*/  SHFL.IDX PT, R49, R28, R36, 0x1f ;  /* 0x00001f241c317589 */ /* 0x000f2800000e0000 */
[----:B------:R-:W4:Y:S04]  /*2d60*/  SHFL.IDX PT, R51, R29, R36, 0x1f ;  /* 0x00001f241d337589 */ /* 0x000f2800000e0000 */
[----:B------:R-:W4:Y:S01]  /*2d70*/  SHFL.IDX PT, R55, R31, R36, 0x1f ;  /* 0x00001f241f377589 */ /* 0x000f2200000e0000 */
[-C--:B--2---:R-:W-:Y:S01]  /*2d80*/  FFMA R109, R9, R95.reuse, R88 ;  /* 0x0000005f096d7223 */ /* 0x084fe20000000058 */
[----:B------:R-:W-:-:S02]  /*2d90*/  FFMA R64, R8, R95, R89 ;  /* 0x0000005f08407223 */ /* 0x000fc40000000059 */
[----:B------:R2:W2:Y:S01]  /*2da0*/  SHFL.IDX PT, R95, R32, R36, 0x1f ;  /* 0x00001f24205f7589 */ /* 0x0004a200000e0000 */
[C---:B------:R-:W-:Y:S01]  /*2db0*/  FFMA R106, R9.reuse, R61, R82 ;  /* 0x0000003d096a7223 */ /* 0x040fe20000000052 */
[CC--:B------:R-:W-:Y:S01]  /*2dc0*/  FFMA R107, R9.reuse, R63.reuse, R84 ;  /* 0x0000003f096b7223 */ /* 0x0c0fe20000000054 */
[C---:B------:R-:W-:Y:S01]  /*2dd0*/  FFMA R62, R8.reuse, R63, R85 ;  /* 0x0000003f083e7223 */ /* 0x040fe20000000055 */
[C---:B------:R-:W-:Y:S01]  /*2de0*/  FFMA R110, R9.reuse, R65, R90 ;  /* 0x00000041096e7223 */ /* 0x040fe2000000005a */
[C---:B------:R-:W-:Y:S01]  /*2df0*/  FFMA R61, R8.reuse, R61, R83 ;  /* 0x0000003d083d7223 */ /* 0x040fe20000000053 */
[CC--:B0-----:R-:W-:Y:S01]  /*2e00*/  FFMA R108, R9.reuse, R42.reuse, R86 ;  /* 0x0000002a096c7223 */ /* 0x0c1fe20000000056 */
[C---:B------:R-:W-:Y:S01]  /*2e10*/  FFMA R63, R8.reuse, R42, R87 ;  /* 0x0000002a083f7223 */ /* 0x040fe20000000057 */
[C---:B------:R-:W-:Y:S01]  /*2e20*/  FFMA R65, R8.reuse, R65, R91 ;  /* 0x0000004108417223 */ /* 0x040fe2000000005b */
[C---:B-1----:R-:W-:Y:S01]  /*2e30*/  FFMA R111, R9.reuse, R43, R92 ;  /* 0x0000002b096f7223 */ /* 0x042fe2000000005c */
[C---:B---3--:R-:W-:Y:S01]  /*2e40*/  FFMA R112, R8.reuse, R53, R93 ;  /* 0x0000003508707223 */ /* 0x048fe2000000005d */
[CC--:B----4-:R-:W-:Y:S01]  /*2e50*/  FFMA R80, R9.reuse, R45.reuse, R80 ;  /* 0x0000002d09507223 */ /* 0x0d0fe20000000050 */
        /* <DEDUP_REMOVED lines=8> */
[C---:B------:R-:W-:Y:S01]  /*2ee0*/  FFMA R68, R9.reuse, R53, R68 ;  /* 0x0000003509447223 */ /* 0x040fe20000000044 */
        /* <DEDUP_REMOVED lines=30> */
[----:B--2---:R-:W-:-:S07]  /*30d0*/  MOV R66, R112 ;  /* 0x0000007000427202 */ /* 0x004fce0000000f00 */
.L_x_1248:
[----:B------:R-:W-:Y:S01]  /*30e0*/  LOP3.LUT R11, R7, 0xfffffff8, RZ, 0xc0, !PT ;  /* 0xfffffff8070b7812 */ /* 0x000fe200078ec0ff */
[----:B------:R-:W-:Y:S01]  /*30f0*/  FFMA R0, R9, R95, R0 ;  /* 0x0000005f09007223 */ /* 0x000fe20000000000 */
[----:B------:R-:W-:Y:S02]  /*3100*/  IADD3 R97, PT, PT, R97, 0x8, RZ ;  /* 0x0000000861617810 */ /* 0x000fe40007ffe0ff */
[----:B------:R-:W-:Y:S02]  /*3110*/  IADD3 R2, PT, PT, R4, R11, RZ ;  /* 0x0000000b04027210 */ /* 0x000fe40007ffe0ff */
[----:B------:R-:W-:Y:S02]  /*3120*/  MOV R58, R103 ;  /* 0x00000067003a7202 */ /* 0x000fe40000000f00 */
[----:B------:R-:W-:Y:S01]  /*3130*/  ISETP.GE.AND P0, PT, R97, R2, PT ;  /* 0x000000026100720c */ /* 0x000fe20003f06270 */
[----:B------:R-:W-:-:S12]  /*3140*/  FFMA R2, R8, R95, R67 ;  /* 0x0000005f08027223 */ /* 0x000fd80000000043 */
[----:B------:R-:W-:Y:S05]  /*3150*/  @!P0 BRA `(.L_x_1043) ;  /* 0xffffffd000848947 */ /* 0x000fea000383ffff */
.L_x_1039:
[----:B------:R-:W-:Y:S05]  /*3160*/  BSYNC B0 ;  /* 0x0000000000007941 */ /* 0x000fea0003800000 */
.L_x_1038:
[C---:B------:R-:W-:Y:S01]  /*3170*/  LOP3.LUT R41, R7.reuse, 0xfffffff8, RZ, 0xc0, !PT ;  /* 0xfffffff807297812 */ /* 0x040fe200078ec0ff */
[----:B------:R-:W-:Y:S01]  /*3180*/  BSSY.RECONVERGENT B0, `(.L_x_1044) ;  /* 0x000006a000007945 */ /* 0x000fe20003800200 */
[----:B------:R-:W-:Y:S02]  /*3190*/  LOP3.LUT P0, RZ, R7, 0x18, RZ, 0xc0, !PT ;  /* 0x0000001807ff7812 */ /* 0x000fe4000780c0ff */
[----:B------:R-:W-:Y:S02]  /*31a0*/  IADD3 R72, PT, PT, R4, R41, RZ ;  /* 0x0000002904487210 */ /* 0x000fe40007ffe0ff */
[----:B------:R-:W-:Y:S02]  /*31b0*/  MOV R9, R98 ;  /* 0x0000006200097202 */ /* 0x000fe40000000f00 */
[----:B------:R-:W-:Y:S02]  /*31c0*/  ISETP.LE.OR P0, PT, R3, R72, P0 ;  /* 0x000000480300720c */ /* 0x000fe40000703670 */
[----:B------:R-:W-:-:S02]  /*31d0*/  MOV R8, R35 ;  /* 0x0000002300087202 */ /* 0x000fc40000000f00 */
[----:B------:R-:W-:Y:S02]  /*31e0*/  MOV R10, R34 ;  /* 0x00000022000a7202 */ /* 0x000fe40000000f00 */
[----:B------:R-:W-:-:S07]  /*31f0*/  MOV R11, R33 ;  /* 0x00000021000b7202 */ /* 0x000fce0000000f00 */
        /* <DEDUP_REMOVED lines=23> */
[----:B------:R0:W5:Y:S01]  /*3370*/  LDG.E.CONSTANT R15, desc[UR4][R8.64] ;  /* 0x00000004080f7981 */ /* 0x000162000c1e9900 */
[----:B------:R-:W-:Y:S02]  /*3380*/  IMAD.WIDE.U32 R22, R22, 0x4, R32 ;  /* 0x0000000416167825 */ /* 0x000fe400078e0020 */
[C---:B------:R-:W-:Y:S01]  /*3390*/  IADD3 R34, PT, PT, R7.reuse, R36, RZ ;  /* 0x0000002407227210 */ /* 0x040fe20007ffe0ff */
[----:B------:R1:W5:Y:S03]  /*33a0*/  LDG.E.CONSTANT R10, desc[UR4][R20.64] ;  /* 0x00000004140a7981 */ /* 0x000366000c1e9900 */
[C---:B------:R-:W-:Y:S01]  /*33b0*/  IADD3 R31, PT, PT, R7.reuse, R34, RZ ;  /* 0x00000022071f7210 */ /* 0x040fe20007ffe0ff */
[----:B------:R3:W5:Y:S03]  /*33c0*/  LDG.E.CONSTANT R11, desc[UR4][R22.64] ;  /* 0x00000004160b7981 */ /* 0x000766000c1e9900 */
[----:B------:R-:W-:-:S04]  /*33d0*/  IADD3 R38, PT, PT, R7, R31, RZ ;  /* 0x0000001f07267210 */ /* 0x000fc80007ffe0ff */
[----:B------:R-:W-:-:S04]  /*33e0*/  IADD3 R39, PT, PT, R7, R38, RZ ;  /* 0x0000002607277210 */ /* 0x000fc80007ffe0ff */
[----:B------:R-:W-:-:S04]  /*33f0*/  IADD3 R62, PT, PT, R7, R39, RZ ;  /* 0x00000027073e7210 */ /* 0x000fc80007ffe0ff */
[----:B------:R-:W-:Y:S01]  /*3400*/  IADD3 R64, PT, PT, R7, R62, RZ ;  /* 0x0000003e07407210 */ /* 0x000fe20007ffe0ff */
[----:B0-----:R-:W-:-:S03]  /*3410*/  IMAD.WIDE.U32 R8, R38, 0x4, R32 ;  /* 0x0000000426087825 */ /* 0x001fc600078e0020 */
[----:B------:R-:W-:-:S04]  /*3420*/  IADD3 R63, PT, PT, R7, R64, RZ ;  /* 0x00000040073f7210 */ /* 0x000fc80007ffe0ff */
[----:B------:R-:W-:-:S04]  /*3430*/  IADD3 R38, PT, PT, R7, R63, RZ ;  /* 0x0000003f07267210 */ /* 0x000fc80007ffe0ff */
[----:B------:R-:W-:-:S04]  /*3440*/  IADD3 R71, PT, PT, R7, R38, RZ ;  /* 0x0000002607477210 */ /* 0x000fc80007ffe0ff */
[----:B------:R-:W-:Y:S01]  /*3450*/  IADD3 R73, PT, PT, R7, R71, RZ ;  /* 0x0000004707497210 */ /* 0x000fe20007ffe0ff */
[----:B------:R-:W-:-:S03]  /*3460*/  IMAD.WIDE.U32 R16, R16, 0x4, R32 ;  /* 0x0000000410107825 */ /* 0x000fc600078e0020 */
[C---:B------:R-:W-:Y:S01]  /*3470*/  IADD3 R74, PT, PT, R7.reuse, R73, RZ ;  /* 0x00000049074a7210 */ /* 0x040fe20007ffe0ff */
[--C-:B------:R-:W-:Y:S01]  /*3480*/  IMAD.WIDE.U32 R26, R26, 0x4, R32.reuse ;  /* 0x000000041a1a7825 */ /* 0x100fe200078e0020 */
[----:B------:R-:W5:Y:S03]  /*3490*/  LDG.E.CONSTANT R12, desc[UR4][R16.64] ;  /* 0x00000004100c7981 */ /* 0x000f66000c1e9900 */
[--C-:B------:R-:W-:Y:S01]  /*34a0*/  IMAD.WIDE.U32 R18, R18, 0x4, R32.reuse ;  /* 0x0000000412127825 */ /* 0x100fe200078e0020 */
[----:B------:R-:W-:Y:S01]  /*34b0*/  IADD3 R95, PT, PT, R7, R74, RZ ;  /* 0x0000004a075f7210 */ /* 0x000fe20007ffe0ff */
[----:B------:R0:W5:Y:S02]  /*34c0*/  LDG.E.CONSTANT R13, desc[UR4][R26.64] ;  /* 0x000000041a0d7981 */ /* 0x000164000c1e9900 */
[--C-:B-1----:R-:W-:Y:S02]  /*34d0*/  IMAD.WIDE.U32 R20, R24, 0x4, R32.reuse ;  /* 0x0000000418147825 */ /* 0x102fe400078e0020 */
[----:B------:R-:W5:Y:S02]  /*34e0*/  LDG.E.CONSTANT R14, desc[UR4][R18.64] ;  /* 0x00000004120e7981 */ /* 0x000f64000c1e9900 */
[----:B---3--:R-:W-:-:S02]  /*34f0*/  IMAD.WIDE.U32 R22, R25, 0x4, R32 ;  /* 0x0000000419167825 */ /* 0x008fc400078e0020 */
[----:B------:R-:W5:Y:S02]  /*3500*/  LDG.E.CONSTANT R16, desc[UR4][R20.64] ;  /* 0x0000000414107981 */ /* 0x000f64000c1e9900 */
[--C-:B------:R-:W-:Y:S02]  /*3510*/  IMAD.WIDE.U32 R28, R28, 0x4, R32.reuse ;  /* 0x000000041c1c7825 */ /* 0x100fe400078e0020 */
[----:B------:R-:W5:Y:S02]  /*3520*/  LDG.E.CONSTANT R17, desc[UR4][R22.64] ;  /* 0x0000000416117981 */ /* 0x000f64000c1e9900 */
[--C-:B------:R-:W-:Y:S02]  /*3530*/  IMAD.WIDE.U32 R36, R36, 0x4, R32.reuse ;  /* 0x0000000424247825 */ /* 0x100fe400078e0020 */
[----:B------:R1:W5:Y:S02]  /*3540*/  LDG.E.CONSTANT R18, desc[UR4][R28.64] ;  /* 0x000000041c127981 */ /* 0x000364000c1e9900 */
[----:B------:R-:W-:-:S02]  /*3550*/  IMAD.WIDE.U32 R34, R34, 0x4, R32 ;  /* 0x0000000422227825 */ /* 0x000fc400078e0020 */
[----:B------:R3:W5:Y:S02]  /*3560*/  LDG.E.CONSTANT R20, desc[UR4][R36.64] ;  /* 0x0000000424147981 */ /* 0x000764000c1e9900 */
[--C-:B------:R-:W-:Y:S02]  /*3570*/  IMAD.WIDE.U32 R24, R30, 0x4, R32.reuse ;  /* 0x000000041e187825 */ /* 0x100fe400078e0020 */
[----:B------:R4:W5:Y:S02]  /*3580*/  LDG.E.CONSTANT R21, desc[UR4][R34.64] ;  /* 0x0000000422157981 */ /* 0x000964000c1e9900 */
[--C-:B0-----:R-:W-:Y:S02]  /*3590*/  IMAD.WIDE.U32 R26, R31, 0x4, R32.reuse ;  /* 0x000000041f1a7825 */ /* 0x101fe400078e0020 */
[----:B------:R0:W5:Y:S02]  /*35a0*/  LDG.E.CONSTANT R23, desc[UR4][R8.64] ;  /* 0x0000000408177981 */ /* 0x000164000c1e9900 */
[----:B-1----:R-:W-:-:S02]  /*35b0*/  IMAD.WIDE.U32 R28, R39, 0x4, R32 ;  /* 0x00000004271c7825 */ /* 0x002fc400078e0020 */
[----:B------:R-:W5:Y:S02]  /*35c0*/  LDG.E.CONSTANT R19, desc[UR4][R24.64] ;  /* 0x0000000418137981 */ /* 0x000f64000c1e9900 */
[--C-:B------:R-:W-:Y:S02]  /*35d0*/  IMAD.WIDE.U32 R30, R62, 0x4, R32.reuse ;  /* 0x000000043e1e7825 */ /* 0x100fe400078e0020 */
[----:B------:R-:W5:Y:S02]  /*35e0*/  LDG.E.CONSTANT R22, desc[UR4][R26.64] ;  /* 0x000000041a167981 */ /* 0x000f64000c1e9900 */
[----:B------:R-:W-:-:S04]  /*35f0*/  IMAD.WIDE.U32 R64, R64, 0x4, R32 ;  /* 0x0000000440407825 */ /* 0x000fc800078e0020 */
[--C-:B------:R-:W-:Y:S01]  /*3600*/  IMAD.WIDE.U32 R62, R63, 0x4, R32.reuse ;  /* 0x000000043f3e7825 */ /* 0x100fe200078e0020 */
[----:B------:R-:W5:Y:S03]  /*3610*/  LDG.E.CONSTANT R24, desc[UR4][R28.64] ;  /* 0x000000041c187981 */ /* 0x000f66000c1e9900 */
[--C-:B------:R-:W-:Y:S01]  /*3620*/  IMAD.WIDE.U32 R38, R38, 0x4, R32.reuse ;  /* 0x0000000426267825 */ /* 0x100fe200078e0020 */
[----:B------:R-:W5:Y:S03]  /*3630*/  LDG.E.CONSTANT R27, desc[UR4][R62.64] ;  /* 0x000000043e1b7981 */ /* 0x000f66000c1e9900 */
[--C-:B---3--:R-:W-:Y:S01]  /*3640*/  IMAD.WIDE.U32 R36, R71, 0x4, R32.reuse ;  /* 0x0000000447247825 */ /* 0x108fe200078e0020 */
[----:B------:R-:W5:Y:S03]  /*3650*/  LDG.E.CONSTANT R26, desc[UR4][R64.64] ;  /* 0x00000004401a7981 */ /* 0x000f66000c1e9900 */
[--C-:B----4-:R-:W-:Y:S01]  /*3660*/  IMAD.WIDE.U32 R34, R73, 0x4, R32.reuse ;  /* 0x0000000449227825 */ /* 0x110fe200078e0020 */
[----:B------:R-:W5:Y:S03]  /*3670*/  LDG.E.CONSTANT R29, desc[UR4][R36.64] ;  /* 0x00000004241d7981 */ /* 0x000f66000c1e9900 */
[--C-:B0-----:R-:W-:Y:S01]  /*3680*/  IMAD.WIDE.U32 R8, R74, 0x4, R32.reuse ;  /* 0x000000044a087825 */ /* 0x101fe200078e0020 */
[----:B------:R-:W5:Y:S03]  /*3690*/  LDG.E.CONSTANT R28, desc[UR4][R38.64] ;  /* 0x00000004261c7981 */ /* 0x000f66000c1e9900 */
[----:B------:R-:W-:Y:S01]  /*36a0*/  IMAD.WIDE.U32 R32, R95, 0x4, R32 ;  /* 0x000000045f207825 */ /* 0x000fe200078e0020 */
[----:B------:R-:W5:Y:S05]  /*36b0*/  LDG.E.CONSTANT R25, desc[UR4][R30.64] ;  /* 0x000000041e197981 */ /* 0x000f6a000c1e9900 */
[----:B------:R-:W5:Y:S01]  /*36c0*/  LDG.E.CONSTANT R32, desc[UR4][R32.64] ;  /* 0x0000000420207981 */ /* 0x000f62000c1e9900 */
[----:B------:R-:W0:Y:S03]  /*36d0*/  S2R R74, SR_CTAID.Y ;  /* 0x00000000004a7919 */ /* 0x000e260000002600 */
[----:B------:R-:W5:Y:S04]  /*36e0*/  LDG.E.CONSTANT R30, desc[UR4][R34.64] ;  /* 0x00000004221e7981 */ /* 0x000f68000c1e9900 */
[----:B------:R1:W5:Y:S02]  /*36f0*/  LDG.E.CONSTANT R31, desc[UR4][R8.64] ;  /* 0x00000004081f7981 */ /* 0x000364000c1e9900 */
[----:B-1----:R-:W-:-:S02]  /*3700*/  MOV R9, R72 ;  /* 0x0000004800097202 */ /* 0x002fc40000000f00 */
        /* <DEDUP_REMOVED lines=17> */
.L_x_1045:
[----:B------:R-:W-:Y:S05]  /*3820*/  BSYNC.RECONVERGENT B0 ;  /* 0x0000000000007941 */ /* 0x000fea0003800200 */
.L_x_1044:
[----:B------:R-:W-:Y:S01]  /*3830*/  LOP3.LUT R33, R7, 0xfffffffc, RZ, 0xc0, !PT ;  /* 0xfffffffc07217812 */ /* 0x000fe200078ec0ff */
[----:B------:R-:W-:Y:S03]  /*3840*/  BSSY B0, `(.L_x_1046) ;  /* 0x00001f9000007945 */ /* 0x000fe60003800000 */
[----:B------:R-:W-:-:S13]  /*3850*/  ISETP.GE.AND P0, PT, R41, R33, PT ;  /* 0x000000212900720c */ /* 0x000fda0003f06270 */
        /* <DEDUP_REMOVED lines=12> */
[----:B--2---:R-:W-:-:S03]  /*3920*/  FSETP.GT.AND P2, PT, R96, RZ, PT ;  /* 0x000000ff6000720b */ /* 0x004fc60003f44000 */
[----:B------:R-:W0:Y:S10]  /*3930*/  SHFL.IDX PT, R67, R13, R35, 0x1f ;  /* 0x00001f230d437589 */ /* 0x000e3400000e0000 */
[----:B------:R-:W2:Y:S01]  /*3940*/  @P2 LDG.E.CONSTANT R99, desc[UR4][R62.64] ;  /* 0x000000043e632981 */ /* 0x000ea2000c1e9900 */
[----:B------:R-:W-:-:S03]  /*3950*/  HFMA2 R37, -RZ, RZ, 0, 0 ;  /* 0x00000000ff257431 */ /* 0x000fc600000001ff */
[----:B------:R-:W2:Y:S01]  /*3960*/  @P2 LDG.E.CONSTANT R101, desc[UR4][R62.64+0x80] ;  /* 0x000080043e652981 */ /* 0x000ea2000c1e9900 */
[----:B0-----:R-:W-:-:S03]  /*3970*/  FSETP.GT.AND P1, PT, R67, RZ, PT ;  /* 0x000000ff4300720b */ /* 0x001fc60003f24000 */
[----:B------:R-:W0:Y:S01]  /*3980*/  SHFL.IDX PT, R97, R14, R35, 0x1f ;  /* 0x00001f230e617589 */ /* 0x000e2200000e0000 */
[----:B---3--:R-:W-:-:S09]  /*3990*/  @P0 FMUL R61, R98, R95 ;  /* 0x0000005f623d0220 */ /* 0x008fd20000400000 */
[----:B------:R-:W3:Y:S01]  /*39a0*/  @P1 LDG.E.CONSTANT R98, desc[UR4][R62.64] ;  /* 0x000000043e621981 */ /* 0x000ee2000c1e9900 */
[----:B----4-:R-:W-:Y:S01]  /*39b0*/  @P0 FMUL R95, R100, R95 ;  /* 0x0000005f645f0220 */ /* 0x010fe20000400000 */
[----:B------:R-:W-:Y:S02]  /*39c0*/  @P0 MOV R37, R61 ;  /* 0x0000003d00250202 */ /* 0x000fe40000000f00 */
[----:B------:R-:W4:Y:S03]  /*39d0*/  @P1 LDG.E.CONSTANT R100, desc[UR4][R62.64+0x80] ;  /* 0x000080043e641981 */ /* 0x000f26000c1e9900 */
[----:B------:R-:W-:Y:S01]  /*39e0*/  FADD R40, R40, R37 ;  /* 0x0000002528287221 */ /* 0x000fe20000000000 */
[----:B------:R-:W-:Y:S02]  /*39f0*/  HFMA2 R37, -RZ, RZ, 0, 0 ;  /* 0x00000000ff257431 */ /* 0x000fe400000001ff */
[----:B------:R-:W-:Y:S01]  /*3a00*/  HFMA2 R34, -RZ, RZ, 0, 0 ;  /* 0x00000000ff227431 */ /* 0x000fe200000001ff */
[----:B------:R-:W-:-:S02]  /*3a10*/  @P0 MOV R37, R95 ;  /* 0x0000005f00250202 */ /* 0x000fc40000000f00 */
[----:B0-----:R-:W-:Y:S01]  /*3a20*/  FSETP.GT.AND P0, PT, R97, RZ, PT ;  /* 0x000000ff6100720b */ /* 0x001fe20003f04000 */
[----:B--2---:R-:W-:-:S05]  /*3a30*/  @P2 FMUL R61, R99, R96 ;  /* 0x00000060633d2220 */ /* 0x004fca0000400000 */
[----:B------:R-:W-:-:S05]  /*3a40*/  @P2 MOV R34, R61 ;  /* 0x0000003d00222202 */ /* 0x000fca0000000f00 */
[----:B------:R-:W-:Y:S01]  /*3a50*/  FADD R43, R43, R34 ;  /* 0x000000222b2b7221 */ /* 0x000fe20000000000 */
[----:B------:R-:W-:Y:S01]  /*3a60*/  HFMA2 R34, -RZ, RZ, 0, 0 ;  /* 0x00000000ff227431 */ /* 0x000fe200000001ff */
[----:B------:R-:W2:Y:S01]  /*3a70*/  @P0 LDG.E.CONSTANT R102, desc[UR4][R62.64] ;  /* 0x000000043e660981 */ /* 0x000ea2000c1e9900 */
[----:B------:R-:W-:Y:S01]  /*3a80*/  FADD R42, R42, R37 ;  /* 0x000000252a2a7221 */ /* 0x000fe20000000000 */
[----:B------:R-:W-:Y:S02]  /*3a90*/  HFMA2 R37, -RZ, RZ, 0, 0 ;  /* 0x00000000ff257431 */ /* 0x000fe400000001ff */
[----:B------:R-:W-:-:S05]  /*3aa0*/  @P2 FMUL R96, R101, R96 ;  /* 0x0000006065602220 */ /* 0x000fca0000400000 */
[----:B------:R-:W-:Y:S01]  /*3ab0*/  @P2 MOV R37, R96 ;  /* 0x0000006000252202 */ /* 0x000fe20000000f00 */
[----:B---3--:R-:W-:Y:S02]  /*3ac0*/  @P1 FMUL R95, R98, R67 ;  /* 0x00000043625f1220 */ /* 0x008fe40000400000 */
[----:B------:R-:W3:Y:S03]  /*3ad0*/  @P0 LDG.E.CONSTANT R98, desc[UR4][R62.64+0x80] ;  /* 0x000080043e620981 */ /* 0x000ee6000c1e9900 */
[----:B------:R-:W-:Y:S02]  /*3ae0*/  @P1 MOV R34, R95 ;  /* 0x0000005f00221202 */ /* 0x000fe40000000f00 */
[----:B------:R-:W0:Y:S01]  /*3af0*/  SHFL.IDX PT, R95, R15, R35, 0x1f ;  /* 0x00001f230f5f7589 */ /* 0x000e2200000e0000 */
[----:B----4-:R-:W-:Y:S01]  /*3b00*/  @P1 FMUL R67, R100, R67 ;  /* 0x0000004364431220 */ /* 0x010fe20000400000 */
[----:B0-----:R-:W-:-:S13]  /*3b10*/  FSETP.GT.AND P2, PT, R95, RZ, PT ;  /* 0x000000ff5f00720b */ /* 0x001fda0003f44000 */
[----:B------:R-:W4:Y:S01]  /*3b20*/  @P2 LDG.E.CONSTANT R100, desc[UR4][R62.64] ;  /* 0x000000043e642981 */ /* 0x000f22000c1e9900 */
[----:B------:R-:W-:Y:S01]  /*3b30*/  FADD R44, R44, R37 ;  /* 0x000000252c2c7221 */ /* 0x000fe20000000000 */
[----:B------:R-:W-:Y:S02]  /*3b40*/  HFMA2 R37, -RZ, RZ, 0, 0 ;  /* 0x00000000ff257431 */ /* 0x000fe400000001ff */
[----:B------:R-:W0:Y:S01]  /*3b50*/  SHFL.IDX PT, R96, R16, R35, 0x1f ;  /* 0x00001f2310607589 */ /* 0x000e2200000e0000 */
[----:B------:R-:W-:Y:S01]  /*3b60*/  @P1 MOV R37, R67 ;  /* 0x0000004300251202 */ /* 0x000fe20000000f00 */
[----:B--2---:R-:W-:Y:S02]  /*3b70*/  @P0 FMUL R67, R102, R97 ;  /* 0x0000006166430220 */ /* 0x004fe40000400000 */
[----:B------:R-:W2:Y:S02]  /*3b80*/  @P2 LDG.E.CONSTANT R102, desc[UR4][R62.64+0x80] ;  /* 0x000080043e662981 */ /* 0x000ea4000c1e9900 */
[----:B------:R-:W-:Y:S01]  /*3b90*/  FADD R46, R46, R37 ;  /* 0x000000252e2e7221 */ /* 0x000fe20000000000 */
[----:B------:R-:W-:-:S02]  /*3ba0*/  HFMA2 R37, -RZ, RZ, 0, 0 ;  /* 0x00000000ff257431 */ /* 0x000fc400000001ff */
[----:B------:R-:W-:Y:S01]  /*3bb0*/  FADD R45, R45, R34 ;  /* 0x000000222d2d7221 */ /* 0x000fe20000000000 */
[----:B------:R-:W-:Y:S01]  /*3bc0*/  HFMA2 R34, -RZ, RZ, 0, 0 ;  /* 0x00000000ff227431 */ /* 0x000fe200000001ff */
[----:B0-----:R-:W-:Y:S02]  /*3bd0*/  FSETP.GT.AND P1, PT, R96, RZ, PT ;  /* 0x000000ff6000720b */ /* 0x001fe40003f24000 */
[----:B------:R-:W-:-:S11]  /*3be0*/  @P0 MOV R34, R67 ;  /* 0x0000004300220202 */ /* 0x000fd60000000f00 */
[----:B------:R-:W2:Y:S04]  /*3bf0*/  @P1 LDG.E.CONSTANT R99, desc[UR4][R62.64] ;  /* 0x000000043e631981 */ /* 0x000ea8000c1e9900 */
[----:B------:R-:W2:Y:S01]  /*3c00*/  @P1 LDG.E.CONSTANT R101, desc[UR4][R62.64+0x80] ;  /* 0x000080043e651981 */ /* 0x000ea2000c1e9900 */
[----:B---3--:R-:W-:-:S05]  /*3c10*/  @P0 FMUL R97, R98, R97 ;  /* 0x0000006162610220 */ /* 0x008fca0000400000 */
[----:B------:R-:W-:Y:S02]  /*3c20*/  @P0 MOV R37, R97 ;  /* 0x0000006100250202 */ /* 0x000fe40000000f00 */
[----:B------:R-:W0:Y:S02]  /*3c30*/  SHFL.IDX PT, R97, R17, R35, 0x1f ;  /* 0x00001f2311617589 */ /* 0x000e2400000e0000 */
[----:B0-----:R-:W-:Y:S01]  /*3c40*/  FSETP.GT.AND P0, PT, R97, RZ, PT ;  /* 0x000000ff6100720b */ /* 0x001fe20003f04000 */
[----:B----4-:R-:W-:-:S12]  /*3c50*/  @P2 FMUL R67, R100, R95 ;  /* 0x0000005f64432220 */ /* 0x010fd80000400000 */
[----:B------:R-:W3:Y:S04]  /*3c60*/  @P0 LDG.E.CONSTANT R98, desc[UR4][R62.64] ;  /* 0x000000043e620981 */ /* 0x000ee8000c1e9900 */
[----:B------:R-:W4:Y:S01]  /*3c70*/  @P0 LDG.E.CONSTANT R100, desc[UR4][R62.64+0x80] ;  /* 0x000080043e640981 */ /* 0x000f22000c1e9900 */
[----:B------:R-:W-:Y:S02]  /*3c80*/  HFMA2 R39, -RZ, RZ, 0, 0 ;  /* 0x00000000ff277431 */ /* 0x000fe400000001ff */
[----:B--2---:R-:W-:-:S05]  /*3c90*/  @P2 FMUL R95, R102, R95 ;  /* 0x0000005f665f2220 */ /* 0x004fca0000400000 */
[----:B------:R-:W-:Y:S02]  /*3ca0*/  @P2 MOV R39, R95 ;  /* 0x0000005f00272202 */ /* 0x000fe40000000f00 */
[----:B------:R-:W0:Y:S01]  /*3cb0*/  SHFL.IDX PT, R95, R18, R35, 0x1f ;  /* 0x00001f23125f7589 */ /* 0x000e2200000e0000 */
[----:B------:R-:W-:Y:S01]  /*3cc0*/  FADD R47, R47, R34 ;  /* 0x000000222f2f7221 */ /* 0x000fe20000000000 */
[----:B------:R-:W-:Y:S02]  /*3cd0*/  HFMA2 R34, -RZ, RZ, 0, 0 ;  /* 0x00000000ff227431 */ /* 0x000fe400000001ff */
[----:B------:R-:W-:Y:S01]  /*3ce0*/  FADD R48, R48, R37 ;  /* 0x0000002530307221 */ /* 0x000fe20000000000 */
[----:B------:R-:W-:Y:S01]  /*3cf0*/  HFMA2 R37, -RZ, RZ, 0, 0 ;  /* 0x00000000ff257431 */ /* 0x000fe200000001ff */
[----:B------:R-:W-:-:S05]  /*3d00*/  @P2 MOV R34, R67 ;  /* 0x0000004300222202 */ /* 0x000fca0000000f00 */
[----:B------:R-:W-:Y:S01]  /*3d10*/  FADD R49, R49, R34 ;  /* 0x0000002231317221 */ /* 0x000fe20000000000 */
[----:B------:R-:W-:Y:S02]  /*3d20*/  HFMA2 R34, -RZ, RZ, 0, 0 ;  /* 0x00000000ff227431 */ /* 0x000fe400000001ff */
[-C--:B------:R-:W-:Y:S01]  /*3d30*/  @P1 FMUL R67, R99, R96.reuse ;  /* 0x0000006063431220 */ /* 0x080fe20000400000 */
[----:B0-----:R-:W-:Y:S01]  /*3d40*/  FSETP.GT.AND P2, PT, R95, RZ, PT ;  /* 0x000000ff5f00720b */ /* 0x001fe20003f44000 */
[----:B------:R-:W-:-:S05]  /*3d50*/  @P1 FMUL R96, R101, R96 ;  /* 0x0000006065601220 */ /* 0x000fca0000400000 */
[----:B------:R-:W-:Y:S02]  /*3d60*/  @P1 MOV R37, R96 ;  /* 0x0000006000251202 */ /* 0x000fe40000000f00 */
[----:B------:R-:W-:Y:S01]  /*3d70*/  @P1 MOV R34, R67 ;  /* 0x0000004300221202 */ /* 0x000fe20000000f00 */
[----:B------:R-:W0:Y:S02]  /*3d80*/  SHFL.IDX PT, R96, R19, R35, 0x1f ;  /* 0x00001f2313607589 */ /* 0x000e2400000e0000 */
[----:B------:R-:W-:Y:S01]  /*3d90*/  FADD R52, R52, R37 ;  /* 0x0000002534347221 */ /* 0x000fe20000000000 */
[----:B------:R-:W-:Y:S01]  /*3da0*/  HFMA2 R37, -RZ, RZ, 0, 0 ;  /* 0x00000000ff257431 */ /* 0x000fe200000001ff */
[----:B------:R-:W2:Y:S01]  /*3db0*/  @P2 LDG.E.CONSTANT R102, desc[UR4][R62.64] ;  /* 0x000000043e662981 */ /* 0x000ea2000c1e9900 */
[----:B------:R-:W-:Y:S01]  /*3dc0*/  FADD R51, R51, R34 ;  /* 0x0000002233337221 */ /* 0x000fe20000000000 */
[----:B------:R-:W-:Y:S01]  /*3dd0*/  HFMA2 R34, -RZ, RZ, 0, 0 ;  /* 0x00000000ff227431 */ /* 0x000fe200000001ff */
[----:B0-----:R-:W-:-:S13]  /*3de0*/  FSETP.GT.AND P1, PT, R96, RZ, PT ;  /* 0x000000ff6000720b */ /* 0x001fda0003f24000 */
[----:B------:R-:W2:Y:S04]  /*3df0*/  @P1 LDG.E.CONSTANT R99, desc[UR4][R62.64] ;  /* 0x000000043e631981 */ /* 0x000ea8000c1e9900 */
[----:B------:R-:W2:Y:S01]  /*3e00*/  @P1 LDG.E.CONSTANT R101, desc[UR4][R62.64+0x80] ;  /* 0x000080043e651981 */ /* 0x000ea2000c1e9900 */
[----:B---3--:R-:W-:-:S03]  /*3e10*/  @P0 FMUL R67, R98, R97 ;  /* 0x0000006162430220 */ /* 0x008fc60000400000 */
[----:B------:R-:W3:Y:S01]  /*3e20*/  @P2 LDG.E.CONSTANT R98, desc[UR4][R62.64+0x80] ;  /* 0x000080043e622981 */ /* 0x000ee2000c1e9900 */
[----:B----4-:R-:W-:-:S05]  /*3e30*/  @P0 FMUL R97, R100, R97 ;  /* 0x0000006164610220 */ /* 0x010fca0000400000 */
[----:B------:R-:W-:Y:S02]  /*3e40*/  @P0 MOV R37, R97 ;  /* 0x0000006100250202 */ /* 0x000fe40000000f00 */
[----:B------:R-:W0:Y:S01]  /*3e50*/  SHFL.IDX PT, R97, R20, R35, 0x1f ;  /* 0x00001f2314617589 */ /* 0x000e2200000e0000 */
[----:B------:R-:W-:Y:S02]  /*3e60*/  @P0 MOV R34, R67 ;  /* 0x0000004300220202 */ /* 0x000fe40000000f00 */
[----:B0-----:R-:W-:-:S13]  /*3e70*/  FSETP.GT.AND P0, PT, R97, RZ, PT ;  /* 0x000000ff6100720b */ /* 0x001fda0003f04000 */
[----:B------:R-:W4:Y:S01]  /*3e80*/  @P0 LDG.E.CONSTANT R100, desc[UR4][R62.64] ;  /* 0x000000043e640981 */ /* 0x000f22000c1e9900 */
[----:B------:R-:W-:Y:S01]  /*3e90*/  FADD R54, R54, R37 ;  /* 0x0000002536367221 */ /* 0x000fe20000000000 */
[----:B------:R-:W-:Y:S02]  /*3ea0*/  HFMA2 R37, -RZ, RZ, 0, 0 ;  /* 0x00000000ff257431 */ /* 0x000fe400000001ff */
[----:B--2---:R-:W-:Y:S01]  /*3eb0*/  @P2 FMUL R67, R102, R95 ;  /* 0x0000005f66432220 */ /* 0x004fe20000400000 */
[----:B------:R-:W-:Y:S01]  /*3ec0*/  FADD R53, R53, R34 ;  /* 0x0000002235357221 */ /* 0x000fe20000000000 */
[----:B------:R-:W-:-:S03]  /*3ed0*/  HFMA2 R34, -RZ, RZ, 0, 0 ;  /* 0x00000000ff227431 */ /* 0x000fc600000001ff */
[----:B------:R-:W-:-:S05]  /*3ee0*/  @P2 MOV R34, R67 ;  /* 0x0000004300222202 */ /* 0x000fca0000000f00 */
[----:B------:R-:W-:Y:S01]  /*3ef0*/  FADD R55, R55, R34 ;  /* 0x0000002237377221 */ /* 0x000fe20000000000 */
[----:B------:R-:W-:Y:S02]  /*3f00*/  HFMA2 R34, -RZ, RZ, 0, 0 ;  /* 0x00000000ff227431 */ /* 0x000fe400000001ff */
[----:B------:R-:W-:-:S05]  /*3f10*/  @P1 FMUL R67, R99, R96 ;  /* 0x0000006063431220 */ /* 0x000fca0000400000 */
[----:B------:R-:W-:Y:S01]  /*3f20*/  @P1 MOV R34, R67 ;  /* 0x0000004300221202 */ /* 0x000fe20000000f00 */
[----:B---3--:R-:W-:Y:S02]  /*3f30*/  @P2 FMUL R95, R98, R95 ;  /* 0x0000005f625f2220 */ /* 0x008fe40000400000 */
[----:B------:R-:W2:Y:S03]  /*3f40*/  @P0 LDG.E.CONSTANT R98, desc[UR4][R62.64+0x80] ;  /* 0x000080043e620981 */ /* 0x000ea6000c1e9900 */
[----:B------:R-:W-:Y:S02]  /*3f50*/  @P2 MOV R37, R95 ;  /* 0x0000005f00252202 */ /* 0x000fe40000000f00 */
[----:B------:R-:W0:Y:S02]  /*3f60*/  SHFL.IDX PT, R95, R21, R35, 0x1f ;  /* 0x00001f23155f7589 */ /* 0x000e2400000e0000 */
[----:B0-----:R-:W-:-:S13]  /*3f70*/  FSETP.GT.AND P2, PT, R95, RZ, PT ;  /* 0x000000ff5f00720b */ /* 0x001fda0003f44000 */
[----:B------:R-:W3:Y:S01]  /*3f80*/  @P2 LDG.E.CONSTANT R102, desc[UR4][R62.64] ;  /* 0x000000043e662981 */ /* 0x000ee2000c1e9900 */
[----:B----4-:R-:W-:-:S03]  /*3f90*/  @P0 FMUL R67, R100, R97 ;  /* 0x0000006164430220 */ /* 0x010fc60000400000 */
[----:B------:R-:W4:Y:S01]  /*3fa0*/  @P2 LDG.E.CONSTANT R100, desc[UR4][R62.64+0x80] ;  /* 0x000080043e642981 */ /* 0x000f22000c1e9900 */
[----:B------:R-:W-:Y:S01]  /*3fb0*/  FADD R56, R56, R37 ;  /* 0x0000002538387221 */ /* 0x000fe20000000000 */
[----:B------:R-:W-:Y:S02]  /*3fc0*/  HFMA2 R37, -RZ, RZ, 0, 0 ;  /* 0x00000000ff257431 */ /* 0x000fe400000001ff */
[----:B------:R-:W-:-:S05]  /*3fd0*/  @P1 FMUL R96, R101, R96 ;  /* 0x0000006065601220 */ /* 0x000fca0000400000 */
[----:B------:R-:W-:Y:S02]  /*3fe0*/  @P1 MOV R37, R96 ;  /* 0x0000006000251202 */ /* 0x000fe40000000f00 */
[----:B------:R-:W0:Y:S03]  /*3ff0*/  SHFL.IDX PT, R96, R22, R35, 0x1f ;  /* 0x00001f2316607589 */ /* 0x000e2600000e0000 */
[----:B------:R-:W-:Y:S01]  /*4000*/  FADD R82, R82, R37 ;  /* 0x0000002552527221 */ /* 0x000fe20000000000 */
[----:B------:R-:W-:Y:S02]  /*4010*/  HFMA2 R37, -RZ, RZ, 0, 0 ;  /* 0x00000000ff257431 */ /* 0x000fe400000001ff */
[----:B------:R-:W-:Y:S01]  /*4020*/  FADD R57, R57, R34 ;  /* 0x0000002239397221 */ /* 0x000fe20000000000 */
[----:B------:R-:W-:Y:S01]  /*4030*/  HFMA2 R34, -RZ, RZ, 0, 0 ;  /* 0x00000000ff227431 */ /* 0x000fe200000001ff */
[----:B------:R-:W-:-:S02]  /*4040*/  @P0 MOV R34, R67 ;  /* 0x0000004300220202 */ /* 0x000fc40000000f00 */
[----:B0-----:R-:W-:-:S13]  /*4050*/  FSETP.GT.AND P1, PT, R96, RZ, PT ;  /* 0x000000ff6000720b */ /* 0x001fda0003f24000 */
[----:B------:R-:W4:Y:S04]  /*4060*/  @P1 LDG.E.CONSTANT R99, desc[UR4][R62.64] ;  /* 0x000000043e631981 */ /* 0x000f28000c1e9900 */
[----:B------:R-:W4:Y:S01]  /*4070*/  @P1 LDG.E.CONSTANT R101, desc[UR4][R62.64+0x80] ;  /* 0x000080043e651981 */ /* 0x000f22000c1e9900 */
[----:B--2---:R-:W-:-:S05]  /*4080*/  @P0 FMUL R97, R98, R97 ;  /* 0x0000006162610220 */ /* 0x004fca0000400000 */
[----:B------:R-:W-:Y:S02]  /*4090*/  @P0 MOV R37, R97 ;  /* 0x0000006100250202 */ /* 0x000fe40000000f00 */
[----:B------:R-:W0:Y:S02]  /*40a0*/  SHFL.IDX PT, R97, R23, R35, 0x1f ;  /* 0x00001f2317617589 */ /* 0x000e2400000e0000 */
[----:B0-----:R-:W-:Y:S01]  /*40b0*/  FSETP.GT.AND P0, PT, R97, RZ, PT ;  /* 0x000000ff6100720b */ /* 0x001fe20003f04000 */
[----:B---3--:R-:W-:-:S12]  /*40c0*/  @P2 FMUL R67, R102, R95 ;  /* 0x0000005f66432220 */ /* 0x008fd80000400000 */
[----:B------:R-:W2:Y:S01]  /*40d0*/  @P0 LDG.E.CONSTANT R98, desc[UR4][R62.64] ;  /* 0x000000043e620981 */ /* 0x000ea2000c1e9900 */
[----:B----4-:R-:W-:-:S03]  /*40e0*/  @P2 FMUL R95, R100, R95 ;  /* 0x0000005f645f2220 */ /* 0x010fc60000400000 */
[----:B------:R-:W3:Y:S01]  /*40f0*/  @P0 LDG.E.CONSTANT R100, desc[UR4][R62.64+0x80] ;  /* 0x000080043e640981 */ /* 0x000ee2000c1e9900 */
[----:B------:R-:W-:Y:S01]  /*4100*/  FADD R84, R84, R37 ;  /* 0x0000002554547221 */ /* 0x000fe20000000000 */
[----:B------:R-:W-:Y:S01]  /*4110*/  HFMA2 R37, -RZ, RZ, 0, 0 ;  /* 0x00000000ff257431 */ /* 0x000fe200000001ff */
        /* <DEDUP_REMOVED lines=8> */
[----:B------:R-:W-:Y:S01]  /*41a0*/  HFMA2 R34, -RZ, RZ, 0, 0 ;  /* 0x00000000ff227431 */ /* 0x000fe200000001ff */
[----:B0-----:R-:W-:Y:S01]  /*41b0*/  FSETP.GT.AND P2, PT, R95, RZ, PT ;  /* 0x000000ff5f00720b */ /* 0x001fe20003f44000 */
[----:B------:R-:W-:-:S12]  /*41c0*/  @P1 FMUL R67, R99, R96 ;  /* 0x0000006063431220 */ /* 0x000fd80000400000 */
[----:B------:R-:W4:Y:S01]  /*41d0*/  @P2 LDG.E.CONSTANT R102, desc[UR4][R62.64] ;  /* 0x000000043e662981 */ /* 0x000f22000c1e9900 */
[----:B------:R-:W-:-:S03]  /*41e0*/  @P1 FMUL R96, R101, R96 ;  /* 0x0000006065601220 */ /* 0x000fc60000400000 */
[----:B------:R-:W4:Y:S02]  /*41f0*/  @P2 LDG.E.CONSTANT R104, desc[UR4][R62.64+0x80] ;  /* 0x000080043e682981 */ /* 0x000f24000c1e9900 */
[----:B------:R-:W-:Y:S02]  /*4200*/  @P1 MOV R37, R96 ;  /* 0x0000006000251202 */ /* 0x000fe40000000f00 */
[----:B------:R-:W-:Y:S01]  /*4210*/  @P1 MOV R34, R67 ;  /* 0x0000004300221202 */ /* 0x000fe20000000f00 */
[----:B------:R-:W0:Y:S02]  /*4220*/  SHFL.IDX PT, R96, R25, R35, 0x1f ;  /* 0x00001f2319607589 */ /* 0x000e2400000e0000 */
[----:B------:R-:W-:Y:S01]  /*4230*/  FADD R88, R88, R37 ;  /* 0x0000002558587221 */ /* 0x000fe20000000000 */
[----:B------:R-:W-:Y:S02]  /*4240*/  HFMA2 R37, -RZ, RZ, 0, 0 ;  /* 0x00000000ff257431 */ /* 0x000fe400000001ff */
[----:B------:R-:W-:Y:S01]  /*4250*/  FADD R87, R87, R34 ;  /* 0x0000002257577221 */ /* 0x000fe20000000000 */
[----:B------:R-:W-:Y:S01]  /*4260*/  HFMA2 R34, -RZ, RZ, 0, 0 ;  /* 0x00000000ff227431 */ /* 0x000fe200000001ff */
[----:B0-----:R-:W-:-:S13]  /*4270*/  FSETP.GT.AND P1, PT, R96, RZ, PT ;  /* 0x000000ff6000720b */ /* 0x001fda0003f24000 */
[----:B------:R-:W4:Y:S04]  /*4280*/  @P1 LDG.E.CONSTANT R99, desc[UR4][R62.64] ;  /* 0x000000043e631981 */ /* 0x000f28000c1e9900 */
[----:B------:R-:W4:Y:S01]  /*4290*/  @P1 LDG.E.CONSTANT R101, desc[UR4][R62.64+0x80] ;  /* 0x000080043e651981 */ /* 0x000f22000c1e9900 */
[-C--:B--2---:R-:W-:Y:S01]  /*42a0*/  @P0 FMUL R67, R98, R97.reuse ;  /* 0x0000006162430220 */ /* 0x084fe20000400000 */
[----:B---3--:R-:W-:-:S05]  /*42b0*/  @P0 FMUL R97, R100, R97 ;  /* 0x0000006164610220 */ /* 0x008fca0000400000 */
[----:B------:R-:W-:Y:S02]  /*42c0*/  @P0 MOV R37, R97 ;  /* 0x0000006100250202 */ /* 0x000fe40000000f00 */
[----:B------:R-:W0:Y:S01]  /*42d0*/  SHFL.IDX PT, R97, R26, R35, 0x1f ;  /* 0x00001f231a617589 */ /* 0x000e2200000e0000 */
[----:B------:R-:W-:Y:S02]  /*42e0*/  @P0 MOV R34, R67 ;  /* 0x0000004300220202 */ /* 0x000fe40000000f00 */
[----:B0-----:R-:W-:-:S13]  /*42f0*/  FSETP.GT.AND P0, PT, R97, RZ, PT ;  /* 0x000000ff6100720b */ /* 0x001fda0003f04000 */
[----:B------:R-:W2:Y:S01]  /*4300*/  @P0 LDG.E.CONSTANT R98, desc[UR4][R62.64] ;  /* 0x000000043e620981 */ /* 0x000ea2000c1e9900 */
[-C--:B----4-:R-:W-:Y:S01]  /*4310*/  @P2 FMUL R67, R102, R95.reuse ;  /* 0x0000005f66432220 */ /* 0x090fe20000400000 */
[----:B------:R-:W-:Y:S01]  /*4320*/  FADD R90, R90, R37 ;  /* 0x000000255a5a7221 */ /* 0x000fe20000000000 */
[----:B------:R-:W-:Y:S01]  /*4330*/  FADD R89, R89, R34 ;  /* 0x0000002259597221 */ /* 0x000fe20000000000 */
[----:B------:R-:W3:Y:S01]  /*4340*/  @P0 LDG.E.CONSTANT R100, desc[UR4][R62.64+0x80] ;  /* 0x000080043e640981 */ /* 0x000ee2000c1e9900 */
[----:B------:R-:W-:Y:S01]  /*4350*/  @P2 FMUL R95, R104, R95 ;  /* 0x0000005f685f2220 */ /* 0x000fe20000400000 */
[----:B------:R-:W-:-:S04]  /*4360*/  CS2R R36, SRZ ;  /* 0x0000000000247805 */ /* 0x000fc8000001ff00 */
[----:B------:R-:W-:Y:S02]  /*4370*/  @P2 MOV R37, R95 ;  /* 0x0000005f00252202 */ /* 0x000fe40000000f00 */
[----:B------:R-:W0:Y:S01]  /*4380*/  SHFL.IDX PT, R95, R27, R35, 0x1f ;  /* 0x00001f231b5f7589 */ /* 0x000e2200000e0000 */
[----:B------:R-:W-:Y:S01]  /*4390*/  HFMA2 R34, -RZ, RZ, 0, 0 ;  /* 0x00000000ff227431 */ /* 0x000fe200000001ff */
[----:B------:R-:W-:-:S05]  /*43a0*/  @P2 MOV R34, R67 ;  /* 0x0000004300222202 */ /* 0x000fca0000000f00 */
[----:B------:R-:W-:Y:S01]  /*43b0*/  FADD R91, R91, R34 ;  /* 0x000000225b5b7221 */ /* 0x000fe20000000000 */
[----:B------:R-:W-:Y:S01]  /*43c0*/  HFMA2 R34, -RZ, RZ, 0, 0 ;  /* 0x00000000ff227431 */ /* 0x000fe200000001ff */
[----:B0-----:R-:W-:Y:S01]  /*43d0*/  FSETP.GT.AND P2, PT, R95, RZ, PT ;  /* 0x000000ff5f00720b */ /* 0x001fe20003f44000 */
[----:B------:R-:W-:-:S12]  /*43e0*/  @P1 FMUL R67, R99, R96 ;  /* 0x0000006063431220 */ /* 0x000fd80000400000 */
[----:B------:R-:W4:Y:S01]  /*43f0*/  @P2 LDG.E.CONSTANT R102, desc[UR4][R62.64] ;  /* 0x000000043e662981 */ /* 0x000f22000c1e9900 */
[----:B------:R-:W-:Y:S01]  /*4400*/  @P1 MOV R34, R67 ;  /* 0x0000004300221202 */ /* 0x000fe20000000f00 */
[----:B--2---:R-:W-:Y:S02]  /*4410*/  @P0 FMUL R67, R98, R97 ;  /* 0x0000006162430220 */ /* 0x004fe40000400000 */
[----:B------:R-:W2:Y:S01]  /*4420*/  @P2 LDG.E.CONSTANT R98, desc[UR4][R62.64+0x80] ;  /* 0x000080043e622981 */ /* 0x000ea2000c1e9900 */
[----:B------:R-:W-:-:S05]  /*4430*/  @P1 FMUL R96, R101, R96 ;  /* 0x0000006065601220 */ /* 0x000fca0000400000 */
[----:B------:R-:W-:Y:S02]  /*4440*/  @P1 MOV R36, R96 ;  /* 0x0000006000241202 */ /* 0x000fe40000000f00 */
[----:B------:R-:W0:Y:S01]  /*4450*/  SHFL.IDX PT, R96, R28, R35, 0x1f ;  /* 0x00001f231c607589 */ /* 0x000e2200000e0000 */
[----:B------:R-:W-:Y:S01]  /*4460*/  FADD R93, R93, R34 ;  /* 0x000000225d5d7221 */ /* 0x000fe20000000000 */
[----:B------:R-:W-:Y:S02]  /*4470*/  HFMA2 R34, -RZ, RZ, 0, 0 ;  /* 0x00000000ff227431 */ /* 0x000fe400000001ff */
[----:B---3--:R-:W-:Y:S01]  /*4480*/  @P0 FMUL R97, R100, R97 ;  /* 0x0000006164610220 */ /* 0x008fe20000400000 */
[----:B------:R-:W-:Y:S01]  /*4490*/  FADD R92, R92, R37 ;  /* 0x000000255c5c7221 */ /* 0x000fe20000000000 */
[----:B------:R-:W-:-:S03]  /*44a0*/  HFMA2 R37, -RZ, RZ, 0, 0 ;  /* 0x00000000ff257431 */ /* 0x000fc600000001ff */
[----:B------:R-:W-:Y:S02]  /*44b0*/  @P0 MOV R34, R97 ;  /* 0x0000006100220202 */ /* 0x000fe40000000f00 */
[----:B------:R-:W1:Y:S01]  /*44c0*/  SHFL.IDX PT, R97, R29, R35, 0x1f ;  /* 0x00001f231d617589 */ /* 0x000e6200000e0000 */
[----:B0-----:R-:W-:Y:S02]  /*44d0*/  FSETP.GT.AND P1, PT, R96, RZ, PT ;  /* 0x000000ff6000720b */ /* 0x001fe40003f24000 */
[----:B------:R-:W-:Y:S01]  /*44e0*/  FADD R79, R79, R34 ;  /* 0x000000224f4f7221 */ /* 0x000fe20000000000 */
[----:B------:R-:W-:Y:S01]  /*44f0*/  @P0 MOV R37, R67 ;  /* 0x0000004300250202 */ /* 0x000fe20000000f00 */
[----:B------:R-:W-:-:S09]  /*4500*/  HFMA2 R34, -RZ, RZ, 0, 0 ;  /* 0x00000000ff227431 */ /* 0x000fd200000001ff */
[----:B------:R-:W3:Y:S04]  /*4510*/  @P1 LDG.E.CONSTANT R99, desc[UR4][R62.64] ;  /* 0x000000043e631981 */ /* 0x000ee8000c1e9900 */
[----:B------:R-:W3:Y:S01]  /*4520*/  @P1 LDG.E.CONSTANT R101, desc[UR4][R62.64+0x80] ;  /* 0x000080043e651981 */ /* 0x000ee2000c1e9900 */
[----:B----4-:R-:W-:Y:S01]  /*4530*/  @P2 FMUL R67, R102, R95 ;  /* 0x0000005f66432220 */ /* 0x010fe20000400000 */
[----:B-1----:R-:W-:Y:S01]  /*4540*/  FSETP.GT.AND P0, PT, R97, RZ, PT ;  /* 0x000000ff6100720b */ /* 0x002fe20003f04000 */
[----:B------:R-:W-:Y:S01]  /*4550*/  FADD R80, R80, R37 ;  /* 0x0000002550507221 */ /* 0x000fe20000000000 */
[----:B------:R-:W-:Y:S02]  /*4560*/  HFMA2 R37, -RZ, RZ, 0, 0 ;  /* 0x00000000ff257431 */ /* 0x000fe400000001ff */
[----:B------:R-:W-:-:S09]  /*4570*/  @P2 MOV R37, R67 ;  /* 0x0000004300252202 */ /* 0x000fd20000000f00 */
[----:B------:R-:W4:Y:S01]  /*4580*/  @P0 LDG.E.CONSTANT R100, desc[UR4][R62.64+0x80] ;  /* 0x000080043e640981 */ /* 0x000f22000c1e9900 */
[----:B--2---:R-:W-:-:S03]  /*4590*/  @P2 FMUL R95, R98, R95 ;  /* 0x0000005f625f2220 */ /* 0x004fc60000400000 */
[----:B------:R-:W2:Y:S02]  /*45a0*/  @P0 LDG.E.CONSTANT R98, desc[UR4][R62.64] ;  /* 0x000000043e620981 */ /* 0x000ea4000c1e9900 */
[----:B------:R-:W-:Y:S02]  /*45b0*/  @P2 MOV R34, R95 ;  /* 0x0000005f00222202 */ /* 0x000fe40000000f00 */
[----:B------:R-:W0:Y:S02]  /*45c0*/  SHFL.IDX PT, R95, R30, R35, 0x1f ;  /* 0x00001f231e5f7589 */ /* 0x000e2400000e0000 */
[----:B0-----:R-:W-:-:S13]  /*45d0*/  FSETP.GT.AND P2, PT, R95, RZ, PT ;  /* 0x000000ff5f00720b */ /* 0x001fda0003f44000 */
[----:B------:R-:W4:Y:S01]  /*45e0*/  @P2 LDG.E.CONSTANT R102, desc[UR4][R62.64] ;  /* 0x000000043e662981 */ /* 0x000f22000c1e9900 */
[----:B------:R-:W-:Y:S01]  /*45f0*/  FADD R77, R77, R34 ;  /* 0x000000224d4d7221 */ /* 0x000fe20000000000 */
[-C--:B---3--:R-:W-:Y:S01]  /*4600*/  @P1 FMUL R67, R99, R96.reuse ;  /* 0x0000006063431220 */ /* 0x088fe20000400000 */
[----:B------:R-:W-:Y:S02]  /*4610*/  HFMA2 R34, -RZ, RZ, 0, 0 ;  /* 0x00000000ff227431 */ /* 0x000fe400000001ff */
[----:B------:R-:W-:Y:S01]  /*4620*/  FADD R78, R78, R37 ;  /* 0x000000254e4e7221 */ /* 0x000fe20000000000 */
[----:B------:R-:W-:Y:S01]  /*4630*/  @P1 FMUL R96, R101, R96 ;  /* 0x0000006065601220 */ /* 0x000fe20000400000 */
[----:B------:R-:W3:Y:S04]  /*4640*/  @P2 LDG.E.CONSTANT R104, desc[UR4][R62.64+0x80] ;  /* 0x000080043e682981 */ /* 0x000ee8000c1e9900 */
[----:B------:R-:W-:-:S02]  /*4650*/  @P1 MOV R34, R96 ;  /* 0x0000006000221202 */ /* 0x000fc40000000f00 */
[----:B------:R-:W0:Y:S01]  /*4660*/  SHFL.IDX PT, R96, R31, R35, 0x1f ;  /* 0x00001f231f607589 */ /* 0x000e2200000e0000 */
[----:B------:R-:W-:Y:S01]  /*4670*/  HFMA2 R37, -RZ, RZ, 0, 0 ;  /* 0x00000000ff257431 */ /* 0x000fe200000001ff */
[----:B------:R-:W-:Y:S01]  /*4680*/  @P1 MOV R37, R67 ;  /* 0x0000004300251202 */ /* 0x000fe20000000f00 */
[----:B------:R-:W-:Y:S01]  /*4690*/  FADD R75, R75, R34 ;  /* 0x000000224b4b7221 */ /* 0x000fe20000000000 */
[----:B------:R-:W-:-:S03]  /*46a0*/  HFMA2 R34, -RZ, RZ, 0, 0 ;  /* 0x00000000ff227431 */ /* 0x000fc600000001ff */
[----:B------:R-:W-:Y:S01]  /*46b0*/  FADD R76, R76, R37 ;  /* 0x000000254c4c7221 */ /* 0x000fe20000000000 */
[----:B------:R-:W-:Y:S01]  /*46c0*/  HFMA2 R37, -RZ, RZ, 0, 0 ;  /* 0x00000000ff257431 */ /* 0x000fe200000001ff */
[----:B0-----:R-:W-:-:S13]  /*46d0*/  FSETP.GT.AND P1, PT, R96, RZ, PT ;  /* 0x000000ff6000720b */ /* 0x001fda0003f24000 */
[----:B------:R-:W3:Y:S01]  /*46e0*/  @P1 LDG.E.CONSTANT R99, desc[UR4][R62.64+0x80] ;  /* 0x000080043e631981 */ /* 0x000ee2000c1e9900 */
[-C--:B--2---:R-:W-:Y:S01]  /*46f0*/  @P0 FMUL R67, R98, R97.reuse ;  /* 0x0000006162430220 */ /* 0x084fe20000400000 */
[----:B----4-:R-:W-:-:S04]  /*4700*/  @P0 FMUL R97, R100, R97 ;  /* 0x0000006164610220 */ /* 0x010fc80000400000 */
[----:B------:R-:W-:Y:S02]  /*4710*/  @P0 MOV R37, R67 ;  /* 0x0000004300250202 */ /* 0x000fe40000000f00 */
[----:B------:R-:W-:Y:S02]  /*4720*/  @P0 MOV R34, R97 ;  /* 0x0000006100220202 */ /* 0x000fe40000000f00 */
[----:B------:R-:W2:Y:S01]  /*4730*/  @P1 LDG.E.CONSTANT R97, desc[UR4][R62.64] ;  /* 0x000000043e611981 */ /* 0x000ea2000c1e9900 */
[----:B------:R-:W-:Y:S01]  /*4740*/  FADD R70, R70, R37 ;  /* 0x0000002546467221 */ /* 0x000fe20000000000 */
[----:B------:R-:W-:Y:S02]  /*4750*/  HFMA2 R37, -RZ, RZ, 0, 0 ;  /* 0x00000000ff257431 */ /* 0x000fe400000001ff */
[----:B------:R-:W-:-:S05]  /*4760*/  @P2 FMUL R67, R102, R95 ;  /* 0x0000005f66432220 */ /* 0x000fca0000400000 */
[----:B------:R-:W-:Y:S02]  /*4770*/  @P2 MOV R37, R67 ;  /* 0x0000004300252202 */ /* 0x000fe40000000f00 */
[----:B------:R-:W0:Y:S02]  /*4780*/  SHFL.IDX PT, R67, R10, R35, 0x1f ;  /* 0x00001f230a437589 */ /* 0x000e2400000e0000 */
[----:B0-----:R-:W-:-:S13]  /*4790*/  FSETP.GT.AND P0, PT, R67, RZ, PT ;  /* 0x000000ff4300720b */ /* 0x001fda0003f04000 */
[----:B------:R-:W4:Y:S04]  /*47a0*/  @P0 LDG.E.CONSTANT R61, desc[UR4][R62.64] ;  /* 0x000000043e3d0981 */ /* 0x000f28000c1e9900 */
[----:B------:R-:W4:Y:S01]  /*47b0*/  @P0 LDG.E.CONSTANT R72, desc[UR4][R62.64+0x80] ;  /* 0x000080043e480981 */ /* 0x000f22000c1e9900 */
[----:B------:R-:W-:Y:S01]  /*47c0*/  FADD R68, R68, R37 ;  /* 0x0000002544447221 */ /* 0x000fe20000000000 */
[----:B------:R-:W-:Y:S02]  /*47d0*/  HFMA2 R37, -RZ, RZ, 0, 0 ;  /* 0x00000000ff257431 */ /* 0x000fe400000001ff */
[----:B---3--:R-:W-:-:S05]  /*47e0*/  @P2 FMUL R95, R104, R95 ;  /* 0x0000005f685f2220 */ /* 0x008fca0000400000 */
[----:B------:R-:W-:-:S05]  /*47f0*/  @P2 MOV R37, R95 ;  /* 0x0000005f00252202 */ /* 0x000fca0000000f00 */
[----:B------:R-:W-:Y:S01]  /*4800*/  FADD R66, R66, R37 ;  /* 0x0000002542427221 */ /* 0x000fe20000000000 */
[----:B------:R-:W-:Y:S02]  /*4810*/  HFMA2 R37, -RZ, RZ, 0, 0 ;  /* 0x00000000ff257431 */ /* 0x000fe400000001ff */
[----:B------:R-:W-:Y:S01]  /*4820*/  FADD R69, R69, R34 ;  /* 0x0000002245457221 */ /* 0x000fe20000000000 */
[----:B------:R-:W-:Y:S01]  /*4830*/  FADD R50, R50, R39 ;  /* 0x0000002732327221 */ /* 0x000fe20000000000 */
[----:B------:R-:W-:Y:S02]  /*4840*/  HFMA2 R39, -RZ, RZ, 0, 0 ;  /* 0x00000000ff277431 */ /* 0x000fe400000001ff */
[----:B--2---:R-:W-:-:S05]  /*4850*/  @P1 FMUL R95, R97, R96 ;  /* 0x00000060615f1220 */ /* 0x004fca0000400000 */
[----:B------:R-:W-:Y:S02]  /*4860*/  @P1 MOV R37, R95 ;  /* 0x0000005f00251202 */ /* 0x000fe40000000f00 */
[----:B------:R-:W0:Y:S03]  /*4870*/  SHFL.IDX PT, R95, R32, R35, 0x1f ;  /* 0x00001f23205f7589 */ /* 0x000e2600000e0000 */
[----:B------:R-:W-:Y:S01]  /*4880*/  FADD R60, R60, R37 ;  /* 0x000000253c3c7221 */ /* 0x000fe20000000000 */
[----:B------:R-:W-:-:S05]  /*4890*/  IADD3 R37, PT, PT, R35, 0x1, RZ ;  /* 0x0000000123257810 */ /* 0x000fca0007ffe0ff */
[----:B------:R-:W1:Y:S01]  /*48a0*/  SHFL.IDX PT, R34, R8, R37, 0x1f ;  /* 0x00001f2508227589 */ /* 0x000e6200000e0000 */
[----:B------:R-:W-:Y:S01]  /*48b0*/  @P1 FMUL R96, R99, R96 ;  /* 0x0000006063601220 */ /* 0x000fe20000400000 */
[----:B0-----:R-:W-:-:S04]  /*48c0*/  FSETP.GT.AND P2, PT, R95, RZ, PT ;  /* 0x000000ff5f00720b */ /* 0x001fc80003f44000 */
[----:B------:R-:W-:Y:S01]  /*48d0*/  @P1 MOV R39, R96 ;  /* 0x0000006000271202 */ /* 0x000fe20000000f00 */
[----:B-1----:R-:W-:-:S08]  /*48e0*/  IMAD.WIDE R98, R34, 0x4, R64 ;  /* 0x0000000422627825 */ /* 0x002fd000078e0240 */
[----:B------:R-:W2:Y:S04]  /*48f0*/  @P2 LDG.E.CONSTANT R100, desc[UR4][R62.64+0x80] ;  /* 0x000080043e642981 */ /* 0x000ea8000c1e9900 */
[----:B------:R0:W3:Y:S04]  /*4900*/  @P2 LDG.E.CONSTANT R96, desc[UR4][R62.64] ;  /* 0x000000043e602981 */ /* 0x0000e8000c1e9900 */
[----:B------:R-:W3:Y:S01]  /*4910*/  LDG.E.CONSTANT R34, desc[UR4][R98.64] ;  /* 0x0000000462227981 */ /* 0x000ee2000c1e9900 */
[C---:B----4-:R-:W-:Y:S01]  /*4920*/  @P0 FFMA R61, R67.reuse, R61, R94 ;  /* 0x0000003d433d0223 */ /* 0x050fe2000000005e */
[----:B------:R-:W-:-:S02]  /*4930*/  @P0 FMUL R72, R67, R72 ;  /* 0x0000004843480220 */ /* 0x000fc40000400000 */
[----:B------:R1:W4:Y:S04]  /*4940*/  LDG.E.CONSTANT R67, desc[UR4][R98.64+0x80] ;  /* 0x0000800462437981 */ /* 0x000328000c1e9900 */
[----:B0-----:R-:W0:Y:S01]  /*4950*/  SHFL.IDX PT, R62, R12, R37, 0x1f ;  /* 0x00001f250c3e7589 */ /* 0x001e2200000e0000 */
[----:B------:R-:W-:Y:S01]  /*4960*/  @!P0 FADD R94, RZ, R94 ;  /* 0x0000005eff5e8221 */ /* 0x000fe20000000000 */
[----:B------:R-:W-:Y:S01]  /*4970*/  FADD R58, R58, R39 ;  /* 0x000000273a3a7221 */ /* 0x000fe20000000000 */
[----:B------:R-:W-:-:S03]  /*4980*/  HFMA2 R39, -RZ, RZ, 0, 0 ;  /* 0x00000000ff277431 */ /* 0x000fc600000001ff */
[----:B------:R-:W-:Y:S01]  /*4990*/  @!P0 MOV R61, R94 ;  /* 0x0000005e003d8202 */ /* 0x000fe20000000f00 */
[----:B------:R-:W-:Y:S01]  /*49a0*/  HFMA2 R97, -RZ, RZ, 0, 0 ;  /* 0x00000000ff617431 */ /* 0x000fe200000001ff */
[----:B------:R-:W-:Y:S01]  /*49b0*/  SHFL.IDX PT, R63, R26, R37, 0x1f ;  /* 0x00001f251a3f7589 */ /* 0x000fe200000e0000 */
[----:B------:R-:W-:-:S03]  /*49c0*/  FADD R81, R81, R36 ;  /* 0x0000002451517221 */ /* 0x000fc60000000000 */
[----:B-1----:R-:W-:Y:S04]  /*49d0*/  SHFL.IDX PT, R98, R20, R37, 0x1f ;  /* 0x00001f2514627589 */ /* 0x002fe800000e0000 */
[----:B------:R-:W-:Y:S04]  /*49e0*/  SHFL.IDX PT, R99, R30, R37, 0x1f ;  /* 0x00001f251e637589 */ /* 0x000fe800000e0000 */
[----:B------:R-:W-:Y:S01]  /*49f0*/  SHFL.IDX PT, R101, R31, R37, 0x1f ;  /* 0x00001f251f657589 */ /* 0x000fe200000e0000 */
[----:B--2---:R-:W-:-:S05]  /*4a00*/  @P2 FMUL R94, R100, R95 ;  /* 0x0000005f645e2220 */ /* 0x004fca0000400000 */
[----:B------:R-:W-:Y:S01]  /*4a10*/  @P2 MOV R39, R94 ;  /* 0x0000005e00272202 */ /* 0x000fe20000000f00 */
[----:B---3--:R-:W-:Y:S01]  /*4a20*/  @P2 FMUL R94, R96, R95 ;  /* 0x0000005f605e2220 */ /* 0x008fe20000400000 */
[----:B0-----:R-:W-:Y:S01]  /*4a30*/  FFMA R43, R34, R62, R43 ;  /* 0x0000003e222b7223 */ /* 0x001fe2000000002b */
[----:B------:R-:W0:Y:S03]  /*4a40*/  SHFL.IDX PT, R95, R11, R37, 0x1f ;  /* 0x00001f250b5f7589 */ /* 0x000e2600000e0000 */
[----:B------:R-:W-:Y:S02]  /*4a50*/  @P2 MOV R97, R94 ;  /* 0x0000005e00612202 */ /* 0x000fe40000000f00 */
[----:B------:R-:W1:Y:S01]  /*4a60*/  SHFL.IDX PT, R94, R13, R37, 0x1f ;  /* 0x00001f250d5e7589 */ /* 0x000e6200000e0000 */
[----:B----4-:R-:W-:-:S03]  /*4a70*/  FFMA R44, R67, R62, R44 ;  /* 0x0000003e432c7223 */ /* 0x010fc6000000002c */
[----:B------:R-:W2:Y:S01]  /*4a80*/  SHFL.IDX PT, R62, R17, R37, 0x1f ;  /* 0x00001f25113e7589 */ /* 0x000ea200000e0000 */
[----:B------:R-:W-:Y:S01]  /*4a90*/  FADD R97, R0, R97 ;  /* 0x0000006100617221 */ /* 0x000fe20000000000 */
[CC--:B0-----:R-:W-:Y:S01]  /*4aa0*/  FFMA R40, R34.reuse, R95.reuse, R40 ;  /* 0x0000005f22287223 */ /* 0x0c1fe20000000028 */
[C---:B------:R-:W-:Y:S01]  /*4ab0*/  FFMA R42, R67.reuse, R95, R42 ;  /* 0x0000005f432a7223 */ /* 0x040fe2000000002a */
[CC--:B-1----:R-:W-:Y:S01]  /*4ac0*/  FFMA R45, R34.reuse, R94.reuse, R45 ;  /* 0x0000005e222d7223 */ /* 0x0c2fe2000000002d */
[C---:B------:R-:W-:Y:S01]  /*4ad0*/  FFMA R46, R67.reuse, R94, R46 ;  /* 0x0000005e432e7223 */ /* 0x040fe2000000002e */
[----:B------:R-:W0:Y:S04]  /*4ae0*/  SHFL.IDX PT, R96, R14, R37, 0x1f ;  /* 0x00001f250e607589 */ /* 0x000e2800000e0000 */
[----:B------:R-:W1:Y:S04]  /*4af0*/  SHFL.IDX PT, R95, R15, R37, 0x1f ;  /* 0x00001f250f5f7589 */ /* 0x000e6800000e0000 */
[----:B------:R-:W3:Y:S04]  /*4b00*/  SHFL.IDX PT, R0, R16, R37, 0x1f ;  /* 0x00001f2510007589 */ /* 0x000ee800000e0000 */
[----:B------:R-:W4:Y:S01]  /*4b10*/  SHFL.IDX PT, R94, R18, R37, 0x1f ;  /* 0x00001f25125e7589 */ /* 0x000f2200000e0000 */
[-C--:B--2---:R-:W-:Y:S01]  /*4b20*/  FFMA R53, R34, R62.reuse, R53 ;  /* 0x0000003e22357223 */ /* 0x084fe20000000035 */
[----:B------:R-:W-:-:S02]  /*4b30*/  FFMA R54, R67, R62, R54 ;  /* 0x0000003e43367223 */ /* 0x000fc40000000036 */
[----:B------:R-:W2:Y:S01]  /*4b40*/  SHFL.IDX PT, R62, R23, R37, 0x1f ;  /* 0x00001f25173e7589 */ /* 0x000ea200000e0000 */
[----:B------:R-:W-:Y:S01]  /*4b50*/  FADD R2, R2, R39 ;  /* 0x0000002702027221 */ /* 0x000fe20000000000 */
[----:B------:R-:W-:Y:S01]  /*4b60*/  IADD3 R39, PT, PT, R35, 0x2, RZ ;  /* 0x0000000223277810 */ /* 0x000fe20007ffe0ff */
[CC--:B------:R-:W-:Y:S01]  /*4b70*/  FFMA R80, R34.reuse, R63.reuse, R80 ;  /* 0x0000003f22507223 */ /* 0x0c0fe20000000050 */
[C---:B------:R-:W-:Y:S02]  /*4b80*/  FFMA R79, R67.reuse, R63, R79 ;  /* 0x0000003f434f7223 */ /* 0x040fe4000000004f */
[----:B------:R-:W2:Y:S01]  /*4b90*/  SHFL.IDX PT, R63, R29, R37, 0x1f ;  /* 0x00001f251d3f7589 */ /* 0x000ea200000e0000 */
[CC--:B0-----:R-:W-:Y:S01]  /*4ba0*/  FFMA R47, R34.reuse, R96.reuse, R47 ;  /* 0x00000060222f7223 */ /* 0x0c1fe2000000002f */
[C---:B------:R-:W-:Y:S02]  /*4bb0*/  FFMA R48, R67.reuse, R96, R48 ;  /* 0x0000006043307223 */ /* 0x040fe40000000030 */
[----:B------:R-:W-:Y:S01]  /*4bc0*/  SHFL.IDX PT, R36, R8, R39, 0x1f ;  /* 0x00001f2708247589 */ /* 0x000fe200000e0000 */
[CC--:B-1----:R-:W-:Y:S01]  /*4bd0*/  FFMA R49, R34.reuse, R95.reuse, R49 ;  /* 0x0000005f22317223 */ /* 0x0c2fe20000000031 */
[C---:B------:R-:W-:Y:S01]  /*4be0*/  FFMA R50, R67.reuse, R95, R50 ;  /* 0x0000005f43327223 */ /* 0x040fe20000000032 */
[CC--:B---3--:R-:W-:Y:S01]  /*4bf0*/  FFMA R51, R34.reuse, R0.reuse, R51 ;  /* 0x0000000022337223 */ /* 0x0c8fe20000000033 */
[C---:B------:R-:W-:Y:S01]  /*4c00*/  FFMA R52, R67.reuse, R0, R52 ;  /* 0x0000000043347223 */ /* 0x040fe20000000034 */
[CC--:B----4-:R-:W-:Y:S01]  /*4c10*/  FFMA R55, R34.reuse, R94.reuse, R55 ;  /* 0x0000005e22377223 */ /* 0x0d0fe20000000037 */
[C---:B------:R-:W-:Y:S01]  /*4c20*/  FFMA R56, R67.reuse, R94, R56 ;  /* 0x0000005e43387223 */ /* 0x040fe20000000038 */
[----:B------:R-:W0:Y:S01]  /*4c30*/  SHFL.IDX PT, R96, R19, R37, 0x1f ;  /* 0x00001f2513607589 */ /* 0x000e2200000e0000 */
[-C--:B--2---:R-:W-:Y:S01]  /*4c40*/  FFMA R89, R34, R62.reuse, R89 ;  /* 0x0000003e22597223 */ /* 0x084fe20000000059 */
[----:B------:R-:W-:-:S02]  /*4c50*/  FFMA R90, R67, R62, R90 ;  /* 0x0000003e435a7223 */ /* 0x000fc4000000005a */
[----:B------:R-:W1:Y:S04]  /*4c60*/  SHFL.IDX PT, R62, R28, R37, 0x1f ;  /* 0x00001f251c3e7589 */ /* 0x000e6800000e0000 */
[----:B------:R-:W2:Y:S04]  /*4c70*/  SHFL.IDX PT, R95, R21, R37, 0x1f ;  /* 0x00001f25155f7589 */ /* 0x000ea800000e0000 */
[----:B------:R-:W3:Y:S04]  /*4c80*/  SHFL.IDX PT, R0, R22, R37, 0x1f ;  /* 0x00001f2516007589 */ /* 0x000ee800000e0000 */
[----:B------:R-:W4:Y:S01]  /*4c90*/  SHFL.IDX PT, R94, R24, R37, 0x1f ;  /* 0x00001f25185e7589 */ /* 0x000f2200000e0000 */
[CC--:B------:R-:W-:Y:S01]  /*4ca0*/  FFMA R70, R34.reuse, R63.reuse, R70 ;  /* 0x0000003f22467223 */ /* 0x0c0fe20000000046 */
[C---:B------:R-:W-:Y:S01]  /*4cb0*/  FFMA R69, R67.reuse, R63, R69 ;  /* 0x0000003f43457223 */ /* 0x040fe20000000045 */
[-C--:B0-----:R-:W-:Y:S01]  /*4cc0*/  FFMA R57, R34, R96.reuse, R57 ;  /* 0x0000006022397223 */ /* 0x081fe20000000039 */
[----:B------:R-:W-:-:S02]  /*4cd0*/  FFMA R82, R67, R96, R82 ;  /* 0x0000006043527223 */ /* 0x000fc40000000052 */
[----:B------:R-:W-:Y:S01]  /*4ce0*/  SHFL.IDX PT, R96, R25, R37, 0x1f ;  /* 0x00001f2519607589 */ /* 0x000fe200000e0000 */
[-C--:B-1----:R-:W-:Y:S01]  /*4cf0*/  FFMA R76, R34, R62.reuse, R76 ;  /* 0x0000003e224c7223 */ /* 0x082fe2000000004c */
[----:B------:R-:W-:Y:S01]  /*4d00*/  FFMA R75, R67, R62, R75 ;  /* 0x0000003e434b7223 */ /* 0x000fe2000000004b */
[----:B------:R-:W-:-:S04]  /*4d10*/  IMAD.WIDE R62, R36, 0x4, R64 ;  /* 0x00000004243e7825 */ /* 0x000fc800078e0240 */
[CC--:B--2---:R-:W-:Y:S01]  /*4d20*/  FFMA R85, R34.reuse, R95.reuse, R85 ;  /* 0x0000005f22557223 */ /* 0x0c4fe20000000055 */
[C---:B------:R-:W-:Y:S02]  /*4d30*/  FFMA R86, R67.reuse, R95, R86 ;  /* 0x0000005f43567223 */ /* 0x040fe40000000056 */
[----:B------:R-:W0:Y:S01]  /*4d40*/  SHFL.IDX PT, R95, R27, R37, 0x1f ;  /* 0x00001f251b5f7589 */ /* 0x000e2200000e0000 */
[CC--:B---3--:R-:W-:Y:S01]  /*4d50*/  FFMA R87, R34.reuse, R0.reuse, R87 ;  /* 0x0000000022577223 */ /* 0x0c8fe20000000057 */
[C---:B------:R-:W-:Y:S02]  /*4d60*/  FFMA R88, R67.reuse, R0, R88 ;  /* 0x0000000043587223 */ /* 0x040fe40000000058 */
[----:B------:R-:W1:Y:S01]  /*4d70*/  SHFL.IDX PT, R0, R10, R37, 0x1f ;  /* 0x00001f250a007589 */ /* 0x000e6200000e0000 */
[CC--:B----4-:R-:W-:Y:S01]  /*4d80*/  FFMA R91, R34.reuse, R94.reuse, R91 ;  /* 0x0000005e225b7223 */ /* 0x0d0fe2000000005b */
[C---:B------:R-:W-:Y:S02]  /*4d90*/  FFMA R92, R67.reuse, R94, R92 ;  /* 0x0000005e435c7223 */ /* 0x040fe4000000005c */
[----:B------:R2:W3:Y:S04]  /*4da0*/  SHFL.IDX PT, R94, R32, R37, 0x1f ;  /* 0x00001f25205e7589 */ /* 0x0004e800000e0000 */
[----:B------:R-:W4:Y:S04]  /*4db0*/  LDG.E.CONSTANT R36, desc[UR4][R62.64] ;  /* 0x000000043e247981 */ /* 0x000f28000c1e9900 */
[----:B--2---:R-:W2:Y:S01]  /*4dc0*/  LDG.E.CONSTANT R37, desc[UR4][R62.64+0x80] ;  /* 0x000080043e257981 */ /* 0x004ea2000c1e9900 */
[-C--:B0-----:R-:W-:Y:S01]  /*4dd0*/  FFMA R78, R34, R95.reuse, R78 ;  /* 0x0000005f224e7223 */ /* 0x081fe2000000004e */
[----:B------:R-:W-:-:S02]  /*4de0*/  FFMA R77, R67, R95, R77 ;  /* 0x0000005f434d7223 */ /* 0x000fc4000000004d */
[----:B------:R-:W-:Y:S01]  /*4df0*/  SHFL.IDX PT, R95, R11, R39, 0x1f ;  /* 0x00001f270b5f7589 */ /* 0x000fe200000e0000 */
[CC--:B------:R-:W-:Y:S01]  /*4e00*/  FFMA R93, R34.reuse, R96.reuse, R93 ;  /* 0x00000060225d7223 */ /* 0x0c0fe2000000005d */
[C---:B------:R-:W-:Y:S02]  /*4e10*/  FFMA R81, R67.reuse, R96, R81 ;  /* 0x0000006043517223 */ /* 0x040fe40000000051 */
[----:B------:R-:W-:Y:S01]  /*4e20*/  SHFL.IDX PT, R96, R13, R39, 0x1f ;  /* 0x00001f270d607589 */ /* 0x000fe200000e0000 */
[----:B------:R-:W-:Y:S01]  /*4e30*/  FFMA R83, R34, R98, R83 ;  /* 0x0000006222537223 */ /* 0x000fe20000000053 */
[----:B-1----:R-:W-:Y:S01]  /*4e40*/  FFMA R61, R0, R34, R61 ;  /* 0x00000022003d7223 */ /* 0x002fe2000000003d */
[C---:B------:R-:W-:Y:S01]  /*4e50*/  FFMA R68, R34.reuse, R99, R68 ;  /* 0x0000006322447223 */ /* 0x040fe20000000044 */
[C---:B------:R-:W-:Y:S01]  /*4e60*/  FFMA R60, R34.reuse, R101, R60 ;  /* 0x00000065223c7223 */ /* 0x040fe2000000003c */
[-C--:B---3--:R-:W-:Y:S01]  /*4e70*/  FFMA R34, R34, R94.reuse, R97 ;  /* 0x0000005e22227223 */ /* 0x088fe20000000061 */
[----:B------:R-:W-:Y:S01]  /*4e80*/  FFMA R2, R67, R94, R2 ;  /* 0x0000005e43027223 */ /* 0x000fe20000000002 */
[----:B------:R-:W-:Y:S01]  /*4e90*/  IADD3 R41, PT, PT, R35, 0x3, RZ ;  /* 0x0000000323297810 */ /* 0x000fe20007ffe0ff */
[----:B------:R-:W-:Y:S01]  /*4ea0*/  FFMA R84, R67, R98, R84 ;  /* 0x0000006243547223 */ /* 0x000fe20000000054 */
[----:B------:R-:W-:Y:S04]  /*4eb0*/  SHFL.IDX PT, R94, R12, R39, 0x1f ;  /* 0x00001f270c5e7589 */ /* 0x000fe800000e0000 */
[----:B------:R-:W-:Y:S04]  /*4ec0*/  SHFL.IDX PT, R98, R14, R39, 0x1f ;  /* 0x00001f270e627589 */ /* 0x000fe800000e0000 */
[----:B------:R-:W-:Y:S04]  /*4ed0*/  SHFL.IDX PT, R100, R16, R39, 0x1f ;  /* 0x00001f2710647589 */ /* 0x000fe800000e0000 */
[----:B------:R-:W-:Y:S04]  /*4ee0*/  SHFL.IDX PT, R102, R17, R39, 0x1f ;  /* 0x00001f2711667589 */ /* 0x000fe800000e0000 */
[----:B------:R-:W-:Y:S04]  /*4ef0*/  SHFL.IDX PT, R104, R18, R39, 0x1f ;  /* 0x00001f2712687589 */ /* 0x000fe800000e0000 */
[----:B------:R-:W0:Y:S04]  /*4f00*/  SHFL.IDX PT, R38, R8, R41, 0x1f ;  /* 0x00001f2908267589 */ /* 0x000e2800000e0000 */
[----:B------:R-:W-:Y:S04]  /*4f10*/  SHFL.IDX PT, R106, R19, R39, 0x1f ;  /* 0x00001f27136a7589 */ /* 0x000fe800000e0000 */
[----:B------:R-:W-:Y:S01]  /*4f20*/  SHFL.IDX PT, R108, R20, R39, 0x1f ;  /* 0x00001f27146c7589 */ /* 0x000fe200000e0000 */
[----:B------:R-:W-:-:S05]  /*4f30*/  @!P0 MOV R72, RZ ;  /* 0x000000ff00488202 */ /* 0x000fca0000000f00 */
[----:B------:R-:W-:Y:S01]  /*4f40*/  FADD R59, R59, R72 ;  /* 0x000000483b3b7221 */ /* 0x000fe20000000000 */
[----:B------:R-:W-:Y:S03]  /*4f50*/  SHFL.IDX PT, R112, R22, R39, 0x1f ;  /* 0x00001f2716707589 */ /* 0x000fe600000e0000 */
[----:B------:R-:W-:Y:S01]  /*4f60*/  FFMA R59, R0, R67, R59 ;  /* 0x00000043003b7223 */ /* 0x000fe2000000003b */
[----:B------:R-:W-:Y:S01]  /*4f70*/  SHFL.IDX PT, R114, R23, R39, 0x1f ;  /* 0x00001f2717727589 */ /* 0x000fe200000e0000 */
[----:B0-----:R-:W-:-:S03]  /*4f80*/  IMAD.WIDE R64, R38, 0x4, R64 ;  /* 0x0000000426407825 */ /* 0x001fc600078e0240 */
[----:B------:R-:W-:Y:S04]  /*4f90*/  SHFL.IDX PT, R116, R24, R39, 0x1f ;  /* 0x00001f2718747589 */ /* 0x000fe800000e0000 */
[----:B------:R-:W-:Y:S04]  /*4fa0*/  SHFL.IDX PT, R118, R25, R39, 0x1f ;  /* 0x00001f2719767589 */ /* 0x000fe800000e0000 */
[----:B------:R-:W-:Y:S04]  /*4fb0*/  SHFL.IDX PT, R0, R10, R39, 0x1f ;  /* 0x00001f270a007589 */ /* 0x000fe800000e0000 */
[----:B------:R-:W-:Y:S04]  /*4fc0*/  SHFL.IDX PT, R124, R28, R39, 0x1f ;  /* 0x00001f271c7c7589 */ /* 0x000fe800000e0000 */
[----:B------:R-:W3:Y:S01]  /*4fd0*/  LDG.E.CONSTANT R35, desc[UR4][R64.64+0x80] ;  /* 0x0000800440237981 */ /* 0x000ee2000c1e9900 */
[-C--:B----4-:R-:W-:Y:S01]  /*4fe0*/  FFMA R40, R36, R95.reuse, R40 ;  /* 0x0000005f24287223 */ /* 0x090fe20000000028 */
[----:B--2---:R-:W-:-:S02]  /*4ff0*/  FFMA R42, R37, R95, R42 ;  /* 0x0000005f252a7223 */ /* 0x004fc4000000002a */
[----:B------:R-:W0:Y:S01]  /*5000*/  SHFL.IDX PT, R95, R15, R39, 0x1f ;  /* 0x00001f270f5f7589 */ /* 0x000e2200000e0000 */
[CC--:B------:R-:W-:Y:S01]  /*5010*/  FFMA R62, R36.reuse, R96.reuse, R45 ;  /* 0x00000060243e7223 */ /* 0x0c0fe2000000002d */
[C---:B------:R-:W-:Y:S02]  /*5020*/  FFMA R46, R37.reuse, R96, R46 ;  /* 0x00000060252e7223 */ /* 0x040fe4000000002e */
[----:B------:R-:W1:Y:S01]  /*5030*/  SHFL.IDX PT, R45, R26, R39, 0x1f ;  /* 0x00001f271a2d7589 */ /* 0x000e6200000e0000 */
[CC--:B------:R-:W-:Y:S01]  /*5040*/  FFMA R43, R36.reuse, R94.reuse, R43 ;  /* 0x0000005e242b7223 */ /* 0x0c0fe2000000002b */
[C---:B------:R-:W-:Y:S01]  /*5050*/  FFMA R44, R37.reuse, R94, R44 ;  /* 0x0000005e252c7223 */ /* 0x040fe2000000002c */
[CC--:B0-----:R-:W-:Y:S01]  /*5060*/  FFMA R96, R36.reuse, R95.reuse, R49 ;  /* 0x0000005f24607223 */ /* 0x0c1fe20000000031 */
[C---:B------:R-:W-:Y:S02]  /*5070*/  FFMA R50, R37.reuse, R95, R50 ;  /* 0x0000005f25327223 */ /* 0x040fe40000000032 */
[----:B------:R-:W0:Y:S01]  /*5080*/  SHFL.IDX PT, R95, R21, R39, 0x1f ;  /* 0x00001f27155f7589 */ /* 0x000e2200000e0000 */
        /* <DEDUP_REMOVED lines=12> */
[CC--:B-1----:R-:W-:Y:S01]  /*5150*/  FFMA R80, R36.reuse, R45.reuse, R80 ;  /* 0x0000002d24507223 */ /* 0x0c2fe20000000050 */
[C---:B------:R-:W-:Y:S01]  /*5160*/  FFMA R120, R37.reuse, R45, R79 ;  /* 0x0000002d25787223 */ /* 0x040fe2000000004f */
[----:B------:R-:W-:Y:S04]  /*5170*/  SHFL.IDX PT, R47, R30, R39, 0x1f ;  /* 0x00001f271e2f7589 */ /* 0x000fe800000e0000 */
[----:B------:R-:W-:Y:S04]  /*5180*/  SHFL.IDX PT, R45, R29, R39, 0x1f ;  /* 0x00001f271d2d7589 */ /* 0x000fe800000e0000 */
[----:B------:R-:W-:Y:S01]  /*5190*/  SHFL.IDX PT, R49, R31, R39, 0x1f ;  /* 0x00001f271f317589 */ /* 0x000fe200000e0000 */
[-C--:B0-----:R-:W-:Y:S01]  /*51a0*/  FFMA R108, R36, R95.reuse, R85 ;  /* 0x0000005f246c7223 */ /* 0x081fe20000000055 */
[----:B------:R-:W-:-:S02]  /*51b0*/  FFMA R86, R37, R95, R86 ;  /* 0x0000005f25567223 */ /* 0x000fc40000000056 */
[----:B------:R-:W0:Y:S04]  /*51c0*/  SHFL.IDX PT, R95, R27, R39, 0x1f ;  /* 0x00001f271b5f7589 */ /* 0x000e2800000e0000 */
[----:B------:R1:W2:Y:S04]  /*51d0*/  SHFL.IDX PT, R51, R32, R39, 0x1f ;  /* 0x00001f2720337589 */ /* 0x0002a800000e0000 */
[----:B-1----:R1:W4:Y:S01]  /*51e0*/  LDG.E.CONSTANT R39, desc[UR4][R64.64] ;  /* 0x0000000440277981 */ /* 0x002322000c1e9900 */
[-C--:B0-----:R-:W-:Y:S01]  /*51f0*/  FFMA R78, R36, R95.reuse, R78 ;  /* 0x0000005f244e7223 */ /* 0x081fe2000000004e */
[----:B------:R-:W-:-:S02]  /*5200*/  FFMA R122, R37, R95, R77 ;  /* 0x0000005f257a7223 */ /* 0x000fc4000000004d */
[----:B------:R-:W3:Y:S01]  /*5210*/  SHFL.IDX PT, R95, R11, R41, 0x1f ;  /* 0x00001f290b5f7589 */ /* 0x000ee200000e0000 */
[CC--:B------:R-:W-:Y:S01]  /*5220*/  FFMA R110, R36.reuse, R112.reuse, R87 ;  /* 0x00000070246e7223 */ /* 0x0c0fe20000000057 */
[C---:B------:R-:W-:Y:S01]  /*5230*/  FFMA R88, R37.reuse, R112, R88 ;  /* 0x0000007025587223 */ /* 0x040fe20000000058 */
[CC--:B------:R-:W-:Y:S01]  /*5240*/  FFMA R112, R36.reuse, R114.reuse, R89 ;  /* 0x0000007224707223 */ /* 0x0c0fe20000000059 */
[C---:B------:R-:W-:Y:S01]  /*5250*/  FFMA R90, R37.reuse, R114, R90 ;  /* 0x00000072255a7223 */ /* 0x040fe2000000005a */
[CC--:B------:R-:W-:Y:S01]  /*5260*/  FFMA R114, R36.reuse, R116.reuse, R91 ;  /* 0x0000007424727223 */ /* 0x0c0fe2000000005b */
[----:B------:R-:W-:Y:S01]  /*5270*/  FFMA R92, R37, R116, R92 ;  /* 0x00000074255c7223 */ /* 0x000fe2000000005c */
[----:B------:R-:W-:Y:S01]  /*5280*/  FFMA R116, R36, R118, R93 ;  /* 0x0000007624747223 */ /* 0x000fe2000000005d */
[----:B------:R-:W-:Y:S01]  /*5290*/  FFMA R61, R0, R36, R61 ;  /* 0x00000024003d7223 */ /* 0x000fe2000000003d */
[C---:B------:R-:W-:Y:S01]  /*52a0*/  FFMA R76, R36.reuse, R124, R76 ;  /* 0x0000007c244c7223 */ /* 0x040fe2000000004c */
[C---:B------:R-:W-:Y:S01]  /*52b0*/  FFMA R70, R36.reuse, R45, R70 ;  /* 0x0000002d24467223 */ /* 0x040fe20000000046 */
[C---:B------:R-:W-:Y:S01]  /*52c0*/  FFMA R68, R36.reuse, R47, R68 ;  /* 0x0000002f24447223 */ /* 0x040fe20000000044 */
[C---:B------:R-:W-:Y:S01]  /*52d0*/  FFMA R60, R36.reuse, R49, R60 ;  /* 0x00000031243c7223 */ /* 0x040fe2000000003c */
[----:B--2---:R-:W-:-:S02]  /*52e0*/  FFMA R34, R36, R51, R34 ;  /* 0x0000003324227223 */ /* 0x004fc40000000022 */
[----:B------:R-:W0:Y:S01]  /*52f0*/  SHFL.IDX PT, R36, R12, R41, 0x1f ;  /* 0x00001f290c247589 */ /* 0x000e2200000e0000 */
[----:B---3--:R-:W-:Y:S01]  /*5300*/  FFMA R42, R35, R95, R42 ;  /* 0x0000005f232a7223 */ /* 0x008fe2000000002a */
[C---:B------:R-:W-:Y:S01]  /*5310*/  FFMA R66, R67.reuse, R99, R66 ;  /* 0x0000006343427223 */ /* 0x040fe20000000042 */
[----:B------:R-:W-:Y:S01]  /*5320*/  FFMA R58, R67, R101, R58 ;  /* 0x00000065433a7223 */ /* 0x000fe2000000003a */
[----:B------:R-:W2:Y:S01]  /*5330*/  SHFL.IDX PT, R53, R13, R41, 0x1f ;  /* 0x00001f290d357589 */ /* 0x000ea200000e0000 */
[C---:B------:R-:W-:Y:S01]  /*5340*/  FFMA R124, R37.reuse, R124, R75 ;  /* 0x0000007c257c7223 */ /* 0x040fe2000000004b */
[C---:B------:R-:W-:Y:S01]  /*5350*/  FFMA R118, R37.reuse, R118, R81 ;  /* 0x0000007625767223 */ /* 0x040fe20000000051 */
[C---:B------:R-:W-:Y:S01]  /*5360*/  FFMA R69, R37.reuse, R45, R69 ;  /* 0x0000002d25457223 */ /* 0x040fe20000000045 */
[----:B------:R-:W3:Y:S01]  /*5370*/  SHFL.IDX PT, R55, R17, R41, 0x1f ;  /* 0x00001f2911377589 */ /* 0x000ee200000e0000 */
[C---:B------:R-:W-:Y:S01]  /*5380*/  FFMA R66, R37.reuse, R47, R66 ;  /* 0x0000002f25427223 */ /* 0x040fe20000000042 */
[C---:B------:R-:W-:Y:S01]  /*5390*/  FFMA R58, R37.reuse, R49, R58 ;  /* 0x00000031253a7223 */ /* 0x040fe2000000003a */
[----:B------:R-:W-:Y:S01]  /*53a0*/  FFMA R2, R37, R51, R2 ;  /* 0x0000003325027223 */ /* 0x000fe20000000002 */
[C---:B0-----:R-:W-:Y:S01]  /*53b0*/  FFMA R44, R35.reuse, R36, R44 ;  /* 0x00000024232c7223 */ /* 0x041fe2000000002c */
[----:B------:R-:W-:Y:S01]  /*53c0*/  FFMA R0, R0, R37, R59 ;  /* 0x0000002500007223 */ /* 0x000fe2000000003b */
[----:B------:R-:W0:Y:S04]  /*53d0*/  SHFL.IDX PT, R57, R18, R41, 0x1f ;  /* 0x00001f2912397589 */ /* 0x000e2800000e0000 */
[----:B------:R-:W1:Y:S04]  /*53e0*/  SHFL.IDX PT, R75, R22, R41, 0x1f ;  /* 0x00001f29164b7589 */ /* 0x000e6800000e0000 */
[----:B------:R-:W1:Y:S04]  /*53f0*/  SHFL.IDX PT, R38, R14, R41, 0x1f ;  /* 0x00001f290e267589 */ /* 0x000e6800000e0000 */
[----:B------:R-:W1:Y:S04]  /*5400*/  SHFL.IDX PT, R37, R16, R41, 0x1f ;  /* 0x00001f2910257589 */ /* 0x000e6800000e0000 */
[----:B------:R-:W1:Y:S01]  /*5410*/  SHFL.IDX PT, R63, R19, R41, 0x1f ;  /* 0x00001f29133f7589 */ /* 0x000e6200000e0000 */
[C---:B--2---:R-:W-:Y:S01]  /*5420*/  FFMA R46, R35.reuse, R53, R46 ;  /* 0x00000035232e7223 */ /* 0x044fe2000000002e */
[----:B---3--:R-:W-:-:S02]  /*5430*/  FFMA R54, R35, R55, R54 ;  /* 0x0000003723367223 */ /* 0x008fc40000000036 */
[----:B------:R-:W-:Y:S01]  /*5440*/  SHFL.IDX PT, R81, R25, R41, 0x1f ;  /* 0x00001f2919517589 */ /* 0x000fe200000e0000 */
[----:B0-----:R-:W-:-:S03]  /*5450*/  FFMA R56, R35, R57, R56 ;  /* 0x0000003923387223 */ /* 0x001fc60000000038 */
[----:B------:R-:W-:Y:S01]  /*5460*/  SHFL.IDX PT, R79, R26, R41, 0x1f ;  /* 0x00001f291a4f7589 */ /* 0x000fe200000e0000 */
[----:B-1----:R-:W-:-:S03]  /*5470*/  FFMA R88, R35, R75, R88 ;  /* 0x0000004b23587223 */ /* 0x002fc60000000058 */
[----:B------:R-:W-:Y:S01]  /*5480*/  SHFL.IDX PT, R77, R27, R41, 0x1f ;  /* 0x00001f291b4d7589 */ /* 0x000fe200000e0000 */
[----:B------:R-:W-:-:S03]  /*5490*/  FFMA R48, R35, R38, R48 ;  /* 0x0000002623307223 */ /* 0x000fc60000000030 */
[----:B------:R-:W0:Y:S01]  /*54a0*/  SHFL.IDX PT, R65, R20, R41, 0x1f ;  /* 0x00001f2914417589 */ /* 0x000e2200000e0000 */
[----:B------:R-:W-:-:S03]  /*54b0*/  FFMA R52, R35, R37, R52 ;  /* 0x0000002523347223 */ /* 0x000fc60000000034 */
[----:B------:R-:W1:Y:S01]  /*54c0*/  SHFL.IDX PT, R67, R21, R41, 0x1f ;  /* 0x00001f2915437589 */ /* 0x000e6200000e0000 */
[C---:B------:R-:W-:Y:S01]  /*54d0*/  FFMA R82, R35.reuse, R63, R82 ;  /* 0x0000003f23527223 */ /* 0x040fe20000000052 */
[C---:B0-----:R-:W-:Y:S01]  /*54e0*/  FFMA R84, R35.reuse, R65, R84 ;  /* 0x0000004123547223 */ /* 0x041fe20000000054 */
[----:B-1----:R-:W-:Y:S01]  /*54f0*/  FFMA R86, R35, R67, R86 ;  /* 0x0000004323567223 */ /* 0x002fe20000000056 */
[C---:B----4-:R-:W-:Y:S02]  /*5500*/  FFMA R40, R39.reuse, R95, R40 ;  /* 0x0000005f27287223 */ /* 0x050fe40000000028 */
[----:B------:R-:W0:Y:S01]  /*5510*/  SHFL.IDX PT, R95, R15, R41, 0x1f ;  /* 0x00001f290f5f7589 */ /* 0x000e2200000e0000 */
[----:B------:R-:W-:-:S03]  /*5520*/  FFMA R43, R39, R36, R43 ;  /* 0x00000024272b7223 */ /* 0x000fc6000000002b */
[----:B------:R-:W1:Y:S01]  /*5530*/  SHFL.IDX PT, R36, R23, R41, 0x1f ;  /* 0x00001f2917247589 */ /* 0x000e6200000e0000 */
[C---:B------:R-:W-:Y:S01]  /*5540*/  FFMA R45, R39.reuse, R53, R62 ;  /* 0x00000035272d7223 */ /* 0x040fe2000000003e */
[-C--:B0-----:R-:W-:Y:S01]  /*5550*/  FFMA R49, R39, R95.reuse, R96 ;  /* 0x0000005f27317223 */ /* 0x081fe20000000060 */
[----:B------:R-:W-:Y:S02]  /*5560*/  FFMA R50, R35, R95, R50 ;  /* 0x0000005f23327223 */ /* 0x000fe40000000032 */
[----:B------:R-:W0:Y:S01]  /*5570*/  SHFL.IDX PT, R95, R24, R41, 0x1f ;  /* 0x00001f29185f7589 */ /* 0x000e2200000e0000 */
[-C--:B-1----:R-:W-:Y:S01]  /*5580*/  FFMA R89, R39, R36.reuse, R112 ;  /* 0x0000002427597223 */ /* 0x082fe20000000070 */
        /* <DEDUP_REMOVED lines=8> */
[----:B------:R-:W2:Y:S04]  /*5610*/  SHFL.IDX PT, R75, R28, R41, 0x1f ;  /* 0x00001f291c4b7589 */ /* 0x000ea800000e0000 */
[----:B------:R-:W3:Y:S04]  /*5620*/  SHFL.IDX PT, R38, R29, R41, 0x1f ;  /* 0x00001f291d267589 */ /* 0x000ee800000e0000 */
[----:B------:R-:W4:Y:S04]  /*5630*/  SHFL.IDX PT, R37, R30, R41, 0x1f ;  /* 0x00001f291e257589 */ /* 0x000f2800000e0000 */
[----:B------:R-:W4:Y:S01]  /*5640*/  SHFL.IDX PT, R63, R31, R41, 0x1f ;  /* 0x00001f291f3f7589 */ /* 0x000f2200000e0000 */
[-C--:B0-----:R-:W-:Y:S01]  /*5650*/  FFMA R91, R39, R95.reuse, R114 ;  /* 0x0000005f275b7223 */ /* 0x081fe20000000072 */
[----:B------:R-:W-:-:S02]  /*5660*/  FFMA R92, R35, R95, R92 ;  /* 0x0000005f235c7223 */ /* 0x000fc4000000005c */
[----:B------:R0:W0:Y:S01]  /*5670*/  SHFL.IDX PT, R95, R32, R41, 0x1f ;  /* 0x00001f29205f7589 */ /* 0x00002200000e0000 */
[C---:B-1----:R-:W-:Y:S01]  /*5680*/  FFMA R61, R36.reuse, R39, R61 ;  /* 0x00000027243d7223 */ /* 0x042fe2000000003d */
[C---:B------:R-:W-:Y:S01]  /*5690*/  FFMA R93, R39.reuse, R81, R116 ;  /* 0x00000051275d7223 */ /* 0x040fe20000000074 */
[C---:B------:R-:W-:Y:S01]  /*56a0*/  FFMA R80, R39.reuse, R79, R80 ;  /* 0x0000004f27507223 */ /* 0x040fe20000000050 */
[C---:B------:R-:W-:Y:S01]  /*56b0*/  FFMA R78, R39.reuse, R77, R78 ;  /* 0x0000004d274e7223 */ /* 0x040fe2000000004e */
[C---:B------:R-:W-:Y:S01]  /*56c0*/  FFMA R83, R39.reuse, R65, R106 ;  /* 0x0000004127537223 */ /* 0x040fe2000000006a */
[----:B------:R-:W-:Y:S01]  /*56d0*/  FFMA R85, R39, R67, R108 ;  /* 0x0000004327557223 */ /* 0x000fe2000000006c */
[----:B------:R-:W-:Y:S01]  /*56e0*/  FFMA R81, R35, R81, R118 ;  /* 0x0000005123517223 */ /* 0x000fe20000000076 */
[----:B--2---:R-:W-:Y:S01]  /*56f0*/  FFMA R76, R39, R75, R76 ;  /* 0x0000004b274c7223 */ /* 0x004fe2000000004c */
[C---:B------:R-:W-:Y:S01]  /*5700*/  FFMA R79, R35.reuse, R79, R120 ;  /* 0x0000004f234f7223 */ /* 0x040fe20000000078 */
[C---:B------:R-:W-:Y:S01]  /*5710*/  FFMA R77, R35.reuse, R77, R122 ;  /* 0x0000004d234d7223 */ /* 0x040fe2000000007a */
[----:B------:R-:W-:Y:S01]  /*5720*/  FFMA R75, R35, R75, R124 ;  /* 0x0000004b234b7223 */ /* 0x000fe2000000007c */
[-C--:B---3--:R-:W-:Y:S01]  /*5730*/  FFMA R70, R39, R38.reuse, R70 ;  /* 0x0000002627467223 */ /* 0x088fe20000000046 */
[----:B------:R-:W-:Y:S01]  /*5740*/  FFMA R69, R35, R38, R69 ;  /* 0x0000002623457223 */ /* 0x000fe20000000045 */
[----:B------:R-:W-:Y:S01]  /*5750*/  FFMA R59, R36, R35, R0 ;  /* 0x00000023243b7223 */ /* 0x000fe20000000000 */
[----:B------:R-:W-:Y:S01]  /*5760*/  MOV R94, R61 ;  /* 0x0000003d005e7202 */ /* 0x000fe20000000f00 */
[-C--:B----4-:R-:W-:Y:S01]  /*5770*/  FFMA R68, R39, R37.reuse, R68 ;  /* 0x0000002527447223 */ /* 0x090fe20000000044 */
[----:B------:R-:W-:Y:S01]  /*5780*/  FFMA R66, R35, R37, R66 ;  /* 0x0000002523427223 */ /* 0x000fe20000000042 */
[-C--:B------:R-:W-:Y:S01]  /*5790*/  FFMA R60, R39, R63.reuse, R60 ;  /* 0x0000003f273c7223 */ /* 0x080fe2000000003c */
[----:B------:R-:W-:-:S07]  /*57a0*/  FFMA R58, R35, R63, R58 ;  /* 0x0000003f233a7223 */ /* 0x000fce000000003a */
.L_x_1346:
[-C--:B0-----:R-:W-:Y:S01]  /*57b0*/  FFMA R0, R39, R95.reuse, R34 ;  /* 0x0000005f27007223 */ /* 0x081fe20000000022 */
[----:B------:R-:W-:-:S07]  /*57c0*/  FFMA R2, R35, R95, R2 ;  /* 0x0000005f23027223 */ /* 0x000fce0000000002 */
.L_x_1047:
[----:B------:R-:W-:Y:S05]  /*57d0*/  BSYNC B0 ;  /* 0x0000000000007941 */ /* 0x000fea0003800000 */
.L_x_1046:
        /* <DEDUP_REMOVED lines=10> */
[----:B------:R-:W0:Y:S02]  /*5880*/  LDC.64 R34, c[0x0][0x380] ;  /* 0x0000e000ff227b82 */ /* 0x000e240000000a00 */
[----:B0-----:R-:W-:-:S05]  /*5890*/  IMAD.WIDE R62, R95, 0x4, R34 ;  /* 0x000000045f3e7825 */ /* 0x001fca00078e0222 */
[----:B------:R-:W2:Y:S04]  /*58a0*/  LDG.E.CONSTANT R4, desc[UR4][R62.64] ;  /* 0x000000043e047981 */ /* 0x000ea8000c1e9900 */
[----:B------:R-:W3:Y:S01]  /*58b0*/  LDG.E.CONSTANT R33, desc[UR4][R62.64+0x80] ;  /* 0x000080043e217981 */ /* 0x000ee2000c1e9900 */
[----:B------:R-:W-:-:S03]  /*58c0*/  IADD3 R7, PT, PT, R39, 0x1, RZ ;  /* 0x0000000127077810 */ /* 0x000fc60007ffe0ff */
[----:B-----5:R-:W-:Y:S04]  /*58d0*/  SHFL.IDX PT, R95, R10, R39, 0x1f ;  /* 0x00001f270a5f7589 */ /* 0x020fe800000e0000 */
[----:B------:R-:W0:Y:S04]  /*58e0*/  SHFL.IDX PT, R37, R8, R7, 0x1f ;  /* 0x00001f0708257589 */ /* 0x000e2800000e0000 */
[----:B------:R-:W1:Y:S04]  /*58f0*/  SHFL.IDX PT, R38, R12, R39, 0x1f ;  /* 0x00001f270c267589 */ /* 0x000e6800000e0000 */
[----:B------:R-:W-:Y:S04]  /*5900*/  SHFL.IDX PT, R64, R13, R39, 0x1f ;  /* 0x00001f270d407589 */ /* 0x000fe800000e0000 */
[----:B------:R-:W4:Y:S04]  /*5910*/  SHFL.IDX PT, R98, R16, R39, 0x1f ;  /* 0x00001f2710627589 */ /* 0x000f2800000e0000 */
[----:B------:R-:W-:Y:S04]  /*5920*/  SHFL.IDX PT, R100, R17, R39, 0x1f ;  /* 0x00001f2711647589 */ /* 0x000fe800000e0000 */
[----:B------:R-:W-:Y:S01]  /*5930*/  SHFL.IDX PT, R102, R18, R39, 0x1f ;  /* 0x00001f2712667589 */ /* 0x000fe200000e0000 */
[----:B0-----:R-:W-:-:S03]  /*5940*/  IMAD.WIDE R34, R37, 0x4, R34 ;  /* 0x0000000425227825 */ /* 0x001fc600078e0222 */
[----:B------:R-:W-:Y:S04]  /*5950*/  SHFL.IDX PT, R104, R19, R39, 0x1f ;  /* 0x00001f2713687589 */ /* 0x000fe800000e0000 */
[----:B------:R-:W3:Y:S04]  /*5960*/  LDG.E.CONSTANT R37, desc[UR4][R34.64] ;  /* 0x0000000422257981 */ /* 0x000ee8000c1e9900 */
[----:B------:R-:W-:Y:S04]  /*5970*/  SHFL.IDX PT, R106, R20, R39, 0x1f ;  /* 0x00001f27146a7589 */ /* 0x000fe800000e0000 */
[----:B------:R-:W-:Y:S04]  /*5980*/  SHFL.IDX PT, R108, R21, R39, 0x1f ;  /* 0x00001f27156c7589 */ /* 0x000fe800000e0000 */
[----:B------:R0:W3:Y:S04]  /*5990*/  LDG.E.CONSTANT R35, desc[UR4][R34.64+0x80] ;  /* 0x0000800422237981 */ /* 0x0000e8000c1e9900 */
[----:B------:R-:W-:Y:S04]  /*59a0*/  SHFL.IDX PT, R110, R22, R39, 0x1f ;  /* 0x00001f27166e7589 */ /* 0x000fe800000e0000 */
[----:B------:R-:W-:Y:S04]  /*59b0*/  SHFL.IDX PT, R112, R23, R39, 0x1f ;  /* 0x00001f2717707589 */ /* 0x000fe800000e0000 */
[----:B------:R-:W4:Y:S04]  /*59c0*/  SHFL.IDX PT, R41, R11, R39, 0x1f ;  /* 0x00001f270b297589 */ /* 0x000f2800000e0000 */
[----:B------:R-:W3:Y:S04]  /*59d0*/  SHFL.IDX PT, R61, R14, R39, 0x1f ;  /* 0x00001f270e3d7589 */ /* 0x000ee800000e0000 */
[----:B------:R-:W3:Y:S04]  /*59e0*/  SHFL.IDX PT, R116, R25, R39, 0x1f ;  /* 0x00001f2719747589 */ /* 0x000ee800000e0000 */
[----:B------:R-:W3:Y:S04]  /*59f0*/  SHFL.IDX PT, R118, R26, R39, 0x1f ;  /* 0x00001f271a767589 */ /* 0x000ee800000e0000 */
[----:B------:R-:W3:Y:S04]  /*5a00*/  SHFL.IDX PT, R120, R27, R39, 0x1f ;  /* 0x00001f271b787589 */ /* 0x000ee800000e0000 */
[----:B------:R-:W-:Y:S04]  /*5a10*/  SHFL.IDX PT, R122, R28, R39, 0x1f ;  /* 0x00001f271c7a7589 */ /* 0x000fe800000e0000 */
[----:B------:R-:W-:Y:S04]  /*5a20*/  SHFL.IDX PT, R124, R29, R39, 0x1f ;  /* 0x00001f271d7c7589 */ /* 0x000fe800000e0000 */
[----:B0-----:R-:W-:Y:S04]  /*5a30*/  SHFL.IDX PT, R34, R12, R7, 0x1f ;  /* 0x00001f070c227589 */ /* 0x001fe800000e0000 */
[----:B------:R-:W-:Y:S01]  /*5a40*/  SHFL.IDX PT, R63, R31, R7, 0x1f ;  /* 0x00001f071f3f7589 */ /* 0x000fe200000e0000 */
[C---:B--2---:R-:W-:Y:S01]  /*5a50*/  FFMA R94, R95.reuse, R4, R94 ;  /* 0x000000045f5e7223 */ /* 0x044fe2000000005e */
[C---:B-1----:R-:W-:Y:S01]  /*5a60*/  FFMA R43, R4.reuse, R38, R43 ;  /* 0x00000026042b7223 */ /* 0x042fe2000000002b */
[C---:B----4-:R-:W-:Y:S01]  /*5a70*/  FFMA R96, R4.reuse, R98, R51 ;  /* 0x0000006204607223 */ /* 0x050fe20000000033 */
[C---:B------:R-:W-:Y:S01]  /*5a80*/  FFMA R40, R4.reuse, R41, R40 ;  /* 0x0000002904287223 */ /* 0x040fe20000000028 */
[----:B---3--:R-:W-:Y:S01]  /*5a90*/  FFMA R59, R95, R33, R59 ;  /* 0x000000215f3b7223 */ /* 0x008fe2000000003b */
[C---:B------:R-:W-:Y:S01]  /*5aa0*/  FFMA R44, R33.reuse, R38, R44 ;  /* 0x00000026212c7223 */ /* 0x040fe2000000002c */
[----:B------:R-:W0:Y:S01]  /*5ab0*/  SHFL.IDX PT, R95, R15, R39, 0x1f ;  /* 0x00001f270f5f7589 */ /* 0x000e2200000e0000 */
[CC--:B------:R-:W-:Y:S01]  /*5ac0*/  FFMA R38, R4.reuse, R64.reuse, R45 ;  /* 0x0000004004267223 */ /* 0x0c0fe2000000002d */
        /* <DEDUP_REMOVED lines=17> */
[C---:B------:R-:W-:Y:S01]  /*5be0*/  FFMA R62, R4.reuse, R61, R47 ;  /* 0x0000003d043e7223 */ /* 0x040fe2000000002f */
[----:B------:R-:W1:Y:S01]  /*5bf0*/  SHFL.IDX PT, R41, R30, R39, 0x1f ;  /* 0x00001f271e297589 */ /* 0x000e6200000e0000 */
[C---:B------:R-:W-:Y:S01]  /*5c00*/  FFMA R114, R4.reuse, R116, R93 ;  /* 0x0000007404727223 */ /* 0x040fe2000000005d */
[C---:B------:R-:W-:Y:S01]  /*5c10*/  FFMA R80, R4.reuse, R118, R80 ;  /* 0x0000007604507223 */ /* 0x040fe20000000050 */
[C---:B------:R-:W-:Y:S01]  /*5c20*/  FFMA R78, R4.reuse, R120, R78 ;  /* 0x00000078044e7223 */ /* 0x040fe2000000004e */
[CC--:B0-----:R-:W-:Y:S01]  /*5c30*/  FFMA R64, R4.reuse, R95.reuse, R49 ;  /* 0x0000005f04407223 */ /* 0x0c1fe20000000031 */
[C---:B------:R-:W-:Y:S01]  /*5c40*/  FFMA R50, R33.reuse, R95, R50 ;  /* 0x0000005f21327223 */ /* 0x040fe20000000032 */
[----:B------:R-:W0:Y:S01]  /*5c50*/  SHFL.IDX PT, R45, R31, R39, 0x1f ;  /* 0x00001f271f2d7589 */ /* 0x000e2200000e0000 */
[C---:B------:R-:W-:Y:S01]  /*5c60*/  FFMA R76, R4.reuse, R122, R76 ;  /* 0x0000007a044c7223 */ /* 0x040fe2000000004c */
[C---:B------:R-:W-:Y:S01]  /*5c70*/  FFMA R70, R4.reuse, R124, R70 ;  /* 0x0000007c04467223 */ /* 0x040fe20000000046 */
[C---:B------:R-:W-:Y:S01]  /*5c80*/  FFMA R48, R33.reuse, R61, R48 ;  /* 0x0000003d21307223 */ /* 0x040fe20000000030 */
[----:B------:R-:W2:Y:S04]  /*5c90*/  SHFL.IDX PT, R95, R24, R39, 0x1f ;  /* 0x00001f27185f7589 */ /* 0x000ea800000e0000 */
[----:B------:R-:W3:Y:S01]  /*5ca0*/  SHFL.IDX PT, R47, R32, R39, 0x1f ;  /* 0x00001f27202f7589 */ /* 0x000ee200000e0000 */
[C---:B------:R-:W-:Y:S01]  /*5cb0*/  FFMA R116, R33.reuse, R116, R81 ;  /* 0x0000007421747223 */ /* 0x040fe20000000051 */
[C---:B------:R-:W-:Y:S01]  /*5cc0*/  FFMA R118, R33.reuse, R118, R79 ;  /* 0x0000007621767223 */ /* 0x040fe2000000004f */
[C---:B------:R-:W-:Y:S01]  /*5cd0*/  FFMA R120, R33.reuse, R120, R77 ;  /* 0x0000007821787223 */ /* 0x040fe2000000004d */
[CC--:B-1----:R-:W-:Y:S01]  /*5ce0*/  FFMA R68, R4.reuse, R41.reuse, R68 ;  /* 0x0000002904447223 */ /* 0x0c2fe20000000044 */
[C---:B------:R-:W-:Y:S01]  /*5cf0*/  FFMA R66, R33.reuse, R41, R66 ;  /* 0x0000002921427223 */ /* 0x040fe20000000042 */
[C---:B0-----:R-:W-:Y:S01]  /*5d00*/  FFMA R60, R4.reuse, R45, R60 ;  /* 0x0000002d043c7223 */ /* 0x041fe2000000003c */
[-C--:B--2---:R-:W-:Y:S01]  /*5d10*/  FFMA R112, R4, R95.reuse, R91 ;  /* 0x0000005f04707223 */ /* 0x084fe2000000005b */
[----:B------:R-:W-:-:S02]  /*5d20*/  FFMA R92, R33, R95, R92 ;  /* 0x0000005f215c7223 */ /* 0x000fc4000000005c */
[----:B------:R-:W0:Y:S01]  /*5d30*/  SHFL.IDX PT, R95, R10, R7, 0x1f ;  /* 0x00001f070a5f7589 */ /* 0x000e2200000e0000 */
[----:B---3--:R-:W-:Y:S01]  /*5d40*/  FFMA R0, R4, R47, R0 ;  /* 0x0000002f04007223 */ /* 0x008fe20000000000 */
[C---:B------:R-:W-:Y:S01]  /*5d50*/  FFMA R122, R33.reuse, R122, R75 ;  /* 0x0000007a217a7223 */ /* 0x040fe2000000004b */
[----:B------:R-:W-:Y:S01]  /*5d60*/  FFMA R124, R33, R124, R69 ;  /* 0x0000007c217c7223 */ /* 0x000fe20000000045 */
[C---:B0-----:R-:W-:Y:S01]  /*5d70*/  FFMA R94, R95.reuse, R37, R94 ;  /* 0x000000255f5e7223 */ /* 0x041fe2000000005e */
[----:B------:R-:W-:Y:S02]  /*5d80*/  FFMA R59, R95, R35, R59 ;  /* 0x000000235f3b7223 */ /* 0x000fe4000000003b */
[----:B------:R-:W0:Y:S01]  /*5d90*/  SHFL.IDX PT, R95, R14, R7, 0x1f ;  /* 0x00001f070e5f7589 */ /* 0x000e2200000e0000 */
[C---:B------:R-:W-:Y:S01]  /*5da0*/  FFMA R58, R33.reuse, R45, R58 ;  /* 0x0000002d213a7223 */ /* 0x040fe2000000003a */
[----:B------:R-:W-:Y:S02]  /*5db0*/  FFMA R2, R33, R47, R2 ;  /* 0x0000002f21027223 */ /* 0x000fe40000000002 */
[----:B------:R-:W1:Y:S04]  /*5dc0*/  SHFL.IDX PT, R4, R11, R7, 0x1f ;  /* 0x00001f070b047589 */ /* 0x000e6800000e0000 */
[----:B------:R-:W2:Y:S04]  /*5dd0*/  SHFL.IDX PT, R33, R13, R7, 0x1f ;  /* 0x00001f070d217589 */ /* 0x000ea800000e0000 */
        /* <DEDUP_REMOVED lines=8> */
[----:B------:R-:W1:Y:S01]  /*5e60*/  SHFL.IDX PT, R55, R17, R7, 0x1f ;  /* 0x00001f0711377589 */ /* 0x000e6200000e0000 */
[-C--:B--2---:R-:W-:Y:S01]  /*5e70*/  FFMA R45, R37, R33.reuse, R38 ;  /* 0x00000021252d7223 */ /* 0x084fe20000000026 */
[----:B------:R-:W-:Y:S02]  /*5e80*/  FFMA R46, R35, R33, R46 ;  /* 0x00000021232e7223 */ /* 0x000fe4000000002e */
[----:B------:R-:W2:Y:S01]  /*5e90*/  SHFL.IDX PT, R57, R18, R7, 0x1f ;  /* 0x00001f0712397589 */ /* 0x000ea200000e0000 */
[-C--:B---3--:R-:W-:Y:S01]  /*5ea0*/  FFMA R49, R37, R39.reuse, R64 ;  /* 0x0000002725317223 */ /* 0x088fe20000000040 */
[----:B------:R-:W-:-:S02]  /*5eb0*/  FFMA R50, R35, R39, R50 ;  /* 0x0000002723327223 */ /* 0x000fc40000000032 */
[----:B------:R-:W3:Y:S01]  /*5ec0*/  SHFL.IDX PT, R81, R25, R7, 0x1f ;  /* 0x00001f0719517589 */ /* 0x000ee200000e0000 */
[-C--:B----4-:R-:W-:Y:S01]  /*5ed0*/  FFMA R51, R37, R41.reuse, R96 ;  /* 0x0000002925337223 */ /* 0x090fe20000000060 */
[----:B------:R-:W-:Y:S02]  /*5ee0*/  FFMA R52, R35, R41, R52 ;  /* 0x0000002923347223 */ /* 0x000fe40000000034 */
[----:B------:R-:W4:Y:S01]  /*5ef0*/  SHFL.IDX PT, R79, R26, R7, 0x1f ;  /* 0x00001f071a4f7589 */ /* 0x000f2200000e0000 */
[-C--:B------:R-:W-:Y:S01]  /*5f00*/  FFMA R83, R37, R61.reuse, R104 ;  /* 0x0000003d25537223 */ /* 0x080fe20000000068 */
[----:B------:R-:W-:Y:S02]  /*5f10*/  FFMA R84, R35, R61, R84 ;  /* 0x0000003d23547223 */ /* 0x000fe40000000054 */
[----:B------:R-:W4:Y:S04]  /*5f20*/  SHFL.IDX PT, R77, R27, R7, 0x1f ;  /* 0x00001f071b4d7589 */ /* 0x000f2800000e0000 */
[----:B------:R-:W4:Y:S04]  /*5f30*/  SHFL.IDX PT, R75, R28, R7, 0x1f ;  /* 0x00001f071c4b7589 */ /* 0x000f2800000e0000 */
[----:B------:R-:W4:Y:S01]  /*5f40*/  SHFL.IDX PT, R69, R29, R7, 0x1f ;  /* 0x00001f071d457589 */ /* 0x000f2200000e0000 */
[----:B0-----:R-:W-:-:S03]  /*5f50*/  FFMA R85, R37, R95, R106 ;  /* 0x0000005f25557223 */ /* 0x001fc6000000006a */
[----:B------:R-:W0:Y:S01]  /*5f60*/  SHFL.IDX PT, R4, R19, R7, 0x1f ;  /* 0x00001f0713047589 */ /* 0x000e2200000e0000 */
[----:B------:R-:W-:-:S03]  /*5f70*/  FFMA R86, R35, R95, R86 ;  /* 0x0000005f23567223 */ /* 0x000fc60000000056 */
[----:B------:R-:W0:Y:S04]  /*5f80*/  SHFL.IDX PT, R33, R22, R7, 0x1f ;  /* 0x00001f0716217589 */ /* 0x000e2800000e0000 */
[----:B------:R-:W0:Y:S04]  /*5f90*/  SHFL.IDX PT, R39, R23, R7, 0x1f ;  /* 0x00001f0717277589 */ /* 0x000e2800000e0000 */
[----:B------:R-:W0:Y:S04]  /*5fa0*/  SHFL.IDX PT, R41, R24, R7, 0x1f ;  /* 0x00001f0718297589 */ /* 0x000e2800000e0000 */
[----:B------:R-:W0:Y:S04]  /*5fb0*/  SHFL.IDX PT, R61, R30, R7, 0x1f ;  /* 0x00001f071e3d7589 */ /* 0x000e2800000e0000 */
[----:B------:R0:W0:Y:S01]  /*5fc0*/  SHFL.IDX PT, R95, R32, R7, 0x1f ;  /* 0x00001f07205f7589 */ /* 0x00002200000e0000 */
[-C--:B-1----:R-:W-:Y:S01]  /*5fd0*/  FFMA R53, R37, R55.reuse, R98 ;  /* 0x0000003725357223 */ /* 0x082fe20000000062 */
[----:B------:R-:W-:Y:S01]  /*5fe0*/  FFMA R54, R35, R55, R54 ;  /* 0x0000003723367223 */ /* 0x000fe20000000036 */
[-C--:B--2---:R-:W-:Y:S01]  /*5ff0*/  FFMA R55, R37, R57.reuse, R100 ;  /* 0x0000003925377223 */ /* 0x084fe20000000064 */
[----:B------:R-:W-:Y:S01]  /*6000*/  FFMA R56, R35, R57, R56 ;  /* 0x0000003923387223 */ /* 0x000fe20000000038 */
[C---:B---3--:R-:W-:Y:S01]  /*6010*/  FFMA R93, R37.reuse, R81, R114 ;  /* 0x00000051255d7223 */ /* 0x048fe20000000072 */
[C---:B----4-:R-:W-:Y:S01]  /*6020*/  FFMA R80, R37.reuse, R79, R80 ;  /* 0x0000004f25507223 */ /* 0x050fe20000000050 */
[C---:B------:R-:W-:Y:S01]  /*6030*/  FFMA R78, R37.reuse, R77, R78 ;  /* 0x0000004d254e7223 */ /* 0x040fe2000000004e */
[C---:B------:R-:W-:Y:S01]  /*6040*/  FFMA R76, R37.reuse, R75, R76 ;  /* 0x0000004b254c7223 */ /* 0x040fe2000000004c */
[C---:B------:R-:W-:Y:S01]  /*6050*/  FFMA R70, R37.reuse, R69, R70 ;  /* 0x0000004525467223 */ /* 0x040fe20000000046 */
[-C--:B------:R-:W-:Y:S01]  /*6060*/  FFMA R43, R37, R34.reuse, R43 ;  /* 0x00000022252b7223 */ /* 0x080fe2000000002b */
[----:B------:R-:W-:Y:S01]  /*6070*/  FFMA R44, R35, R34, R44 ;  /* 0x00000022232c7223 */ /* 0x000fe2000000002c */
[-C--:B0-----:R-:W-:Y:S01]  /*6080*/  FFMA R57, R37, R4.reuse, R102 ;  /* 0x0000000425397223 */ /* 0x081fe20000000066 */
[----:B------:R-:W-:Y:S01]  /*6090*/  FFMA R82, R35, R4, R82 ;  /* 0x0000000423527223 */ /* 0x000fe20000000052 */
[-C--:B------:R-:W-:Y:S01]  /*60a0*/  FFMA R87, R37, R33.reuse, R108 ;  /* 0x0000002125577223 */ /* 0x080fe2000000006c */
[----:B------:R-:W-:Y:S01]  /*60b0*/  FFMA R88, R35, R33, R88 ;  /* 0x0000002123587223 */ /* 0x000fe20000000058 */
[-C--:B------:R-:W-:Y:S01]  /*60c0*/  FFMA R89, R37, R39.reuse, R110 ;  /* 0x0000002725597223 */ /* 0x080fe2000000006e */
[----:B------:R-:W-:Y:S01]  /*60d0*/  FFMA R90, R35, R39, R90 ;  /* 0x00000027235a7223 */ /* 0x000fe2000000005a */
[-C--:B------:R-:W-:Y:S01]  /*60e0*/  FFMA R91, R37, R41.reuse, R112 ;  /* 0x00000029255b7223 */ /* 0x080fe20000000070 */
        /* <DEDUP_REMOVED lines=8> */
[-C--:B------:R-:W-:Y:S01]  /*6170*/  FFMA R60, R37, R63.reuse, R60 ;  /* 0x0000003f253c7223 */ /* 0x080fe2000000003c */
[----:B------:R-:W-:-:S07]  /*6180*/  FFMA R58, R35, R63, R58 ;  /* 0x0000003f233a7223 */ /* 0x000fce000000003a */
.L_x_1396:
[-C--:B------:R-:W-:Y:S01]  /*6190*/  FFMA R0, R37, R95.reuse, R0 ;  /* 0x0000005f25007223 */ /* 0x080fe20000000000 */
[----:B------:R-:W-:-:S07]  /*61a0*/  FFMA R2, R35, R95, R2 ;  /* 0x0000005f23027223 */ /* 0x000fce0000000002 */
.L_x_1050:
[----:B------:R-:W-:Y:S05]  /*61b0*/  BSYNC B0 ;  /* 0x0000000000007941 */ /* 0x000fea0003800000 */
.L_x_1049:
        /* <DEDUP_REMOVED lines=12> */
[----:B------:R-:W-:Y:S04]  /*6280*/  SHFL.IDX PT, R36, R13, R72, 0x1f ;  /* 0x00001f480d247589 */ /* 0x000fe800000e0000 */
[----:B------:R-:W1:Y:S04]  /*6290*/  SHFL.IDX PT, R11, R11, R72, 0x1f ;  /* 0x00001f480b0b7589 */ /* 0x000e6800000e0000 */
        /* <DEDUP_REMOVED lines=64> */
.L_x_1422:
[-C--:B------:R-:W-:Y:S01]  /*66a0*/  FFMA R0, R4, R15.reuse, R0 ;  /* 0x0000000f04007223 */ /* 0x080fe20000000000 */
[----:B------:R-:W-:-:S07]  /*66b0*/  FFMA R2, R3, R15, R2 ;  /* 0x0000000f03027223 */ /* 0x000fce0000000002 */
.L_x_1053:
[----:B------:R-:W-:Y:S05]  /*66c0*/  BSYNC B0 ;  /* 0x0000000000007941 */ /* 0x000fea0003800000 */
.L_x_1052:
[----:B------:R-:W0:Y:S01]  /*66d0*/  LDCU UR8, c[0x0][0x390] ;  /* 0x00007200ff0877ac */ /* 0x000e220008000800 */
[----:B------:R-:W1:Y:S01]  /*66e0*/  LDCU.64 UR6, c[0x0][0x3a0] ;  /* 0x00007400ff0677ac */ /* 0x000e620008000a00 */
[----:B0-----:R-:W-:Y:S02]  /*66f0*/  USHF.R.S32.HI UR9, URZ, 0x1f, UR8 ;  /* 0x0000001fff097899 */ /* 0x001fe40008011408 */
[----:B------:R-:W-:-:S04]  /*6700*/  IADD3 R3, P0, PT, R5, UR8, RZ ;  /* 0x0000000805037c10 */ /* 0x000fc8000ff1e0ff */
[----:B------:R-:W-:Y:S02]  /*6710*/  LEA.HI.X.SX32 R4, R5, UR9, 0x1, P0 ;  /* 0x0000000905047c11 */ /* 0x000fe400080f0eff */
[----:B-1----:R-:W-:-:S04]  /*6720*/  LEA R8, P0, R3, UR6, 0x2 ;  /* 0x0000000603087c11 */ /* 0x002fc8000f8010ff */
[----:B------:R-:W-:-:S05]  /*6730*/  LEA.HI.X R9, R3, UR7, R4, 0x2, P0 ;  /* 0x0000000703097c11 */ /* 0x000fca00080f1404 */
[----:B-----5:R-:W2:Y:S04]  /*6740*/  LDG.E.CONSTANT R12, desc[UR4][R8.64] ;  /* 0x00000004080c7981 */ /* 0x020ea8000c1e9900 */
        /* <DEDUP_REMOVED lines=26> */
[----:B------:R1:W4:Y:S04]  /*68f0*/  LDG.E.CONSTANT R3, desc[UR4][R8.64+0x54] ;  /* 0x0000540408037981 */ /* 0x000328000c1e9900 */
        /* <DEDUP_REMOVED lines=11> */
[-C--:B------:R-:W-:Y:S01]  /*69b0*/  LEA R21, R34, R19.reuse, 0x6 ;  /* 0x0000001322157211 */ /* 0x080fe200078e30ff */
[----:B------:R-:W-:Y:S01]  /*69c0*/  STG.E desc[UR4][R6.64], R94 ;  /* 0x0000005e06007986 */ /* 0x000fe2000c101904 */
[----:B------:R-:W-:-:S03]  /*69d0*/  LEA R13, R30, R19, 0x6 ;  /* 0x000000131e0d7211 */ /* 0x000fc600078e30ff */
[----:B------:R0:W-:Y:S01]  /*69e0*/  STG.E desc[UR4][R6.64+0x80], R59 ;  /* 0x0000803b06007986 */ /* 0x0001e2000c101904 */
[-C--:B------:R-:W-:Y:S01]  /*69f0*/  LEA R23, R36, R19.reuse, 0x6 ;  /* 0x0000001324177211 */ /* 0x080fe200078e30ff */
[--C-:B------:R-:W-:Y:S02]  /*6a00*/  IMAD.WIDE R10, R17, 0x4, R4.reuse ;  /* 0x00000004110a7825 */ /* 0x100fe400078e0204 */
[----:B------:R-:W-:Y:S01]  /*6a10*/  STG.E desc[UR4][R8.64], R40 ;  /* 0x0000002808007986 */ /* 0x000fe2000c101904 */
[-C--:B------:R-:W-:Y:S01]  /*6a20*/  LEA R17, R32, R19.reuse, 0x6 ;  /* 0x0000001320117211 */ /* 0x080fe200078e30ff */
[--C-:B------:R-:W-:Y:S02]  /*6a30*/  IMAD.WIDE R12, R13, 0x4, R4.reuse ;  /* 0x000000040d0c7825 */ /* 0x100fe400078e0204 */
[----:B------:R1:W-:Y:S02]  /*6a40*/  STG.E desc[UR4][R8.64+0x80], R42 ;  /* 0x0000802a08007986 */ /* 0x0003e4000c101904 */
[--C-:B0-----:R-:W-:Y:S01]  /*6a50*/  IMAD.WIDE R6, R21, 0x4, R4.reuse ;  /* 0x0000000415067825 */ /* 0x101fe200078e0204 */
[----:B------:R-:W-:Y:S01]  /*6a60*/  LEA R21, R38, R19, 0x6 ;  /* 0x0000001326157211 */ /* 0x000fe200078e30ff */
[----:B------:R-:W-:Y:S02]  /*6a70*/  STG.E desc[UR4][R10.64], R43 ;  /* 0x0000002b0a007986 */ /* 0x000fe4000c101904 */
[----:B------:R-:W-:-:S04]  /*6a80*/  IMAD.WIDE R16, R17, 0x4, R4 ;  /* 0x0000000411107825 */ /* 0x000fc800078e0204 */
        /* <DEDUP_REMOVED lines=8> */
[--C-:B-1----:R-:W-:Y:S01]  /*6b10*/  IMAD.WIDE R12, R23, 0x4, R4.reuse ;  /* 0x00000004170c7825 */ /* 0x102fe200078e0204 */
[-C--:B------:R-:W-:Y:S02]  /*6b20*/  LEA R23, R72, R19.reuse, 0x6 ;  /* 0x0000001348177211 */ /* 0x080fe400078e30ff */
        /* <DEDUP_REMOVED lines=27> */
[----:B------:R1:W-:Y:S01]  /*6ce0*/  STG.E desc[UR4][R8.64+0x80], R86 ;  /* 0x0000805608007986 */ /* 0x0003e2000c101904 */
[----:B0-----:R-:W-:-:S03]  /*6cf0*/  IMAD.WIDE R6, R21, 0x4, R4 ;  /* 0x0000000415067825 */ /* 0x001fc600078e0204 */
[----:B------:R-:W-:Y:S01]  /*6d00*/  STG.E desc[UR4][R10.64], R87 ;  /* 0x000000570a007986 */ /* 0x000fe2000c101904 */
[----:B------:R-:W-:-:S03]  /*6d10*/  LEA R21, R22, R19, 0x6 ;  /* 0x0000001316157211 */ /* 0x000fc600078e30ff */
[----:B------:R0:W-:Y:S01]  /*6d20*/  STG.E desc[UR4][R10.64+0x80], R88 ;  /* 0x000080580a007986 */ /* 0x0001e2000c101904 */
[----:B-1----:R-:W-:-:S03]  /*6d30*/  IMAD.WIDE R8, R23, 0x4, R4 ;  /* 0x0000000417087825 */ /* 0x002fc600078e0204 */
[----:B------:R-:W-:Y:S01]  /*6d40*/  STG.E desc[UR4][R12.64], R89 ;  /* 0x000000590c007986 */ /* 0x000fe2000c101904 */
[----:B------:R-:W-:-:S03]  /*6d50*/  LEA R23, R20, R19, 0x6 ;  /* 0x0000001314177211 */ /* 0x000fc600078e30ff */
[----:B------:R1:W-:Y:S01]  /*6d60*/  STG.E desc[UR4][R12.64+0x80], R90 ;  /* 0x0000805a0c007986 */ /* 0x0003e2000c101904 */
[----:B------:R-:W-:-:S03]  /*6d70*/  LEA R3, R3, R19, 0x6 ;  /* 0x0000001303037211 */ /* 0x000fc600078e30ff */
[----:B------:R-:W-:Y:S01]  /*6d80*/  STG.E desc[UR4][R16.64], R91 ;  /* 0x0000005b10007986 */ /* 0x000fe2000c101904 */
[----:B0-----:R-:W-:-:S03]  /*6d90*/  IMAD.WIDE R10, R21, 0x4, R4 ;  /* 0x00000004150a7825 */ /* 0x001fc600078e0204 */
[----:B------:R0:W-:Y:S01]  /*6da0*/  STG.E desc[UR4][R16.64+0x80], R92 ;  /* 0x0000805c10007986 */ /* 0x0001e2000c101904 */
[----:B-1----:R-:W-:-:S03]  /*6db0*/  IMAD.WIDE R12, R23, 0x4, R4 ;  /* 0x00000004170c7825 */ /* 0x002fc600078e0204 */
[----:B------:R-:W-:Y:S01]  /*6dc0*/  STG.E desc[UR4][R6.64], R93 ;  /* 0x0000005d06007986 */ /* 0x000fe2000c101904 */
[-C--:B0-----:R-:W-:Y:S02]  /*6dd0*/  LEA R17, R14, R19.reuse, 0x6 ;  /* 0x000000130e117211 */ /* 0x081fe400078e30ff */
[----:B------:R-:W-:Y:S01]  /*6de0*/  LEA R19, R18, R19, 0x6 ;  /* 0x0000001312137211 */ /* 0x000fe200078e30ff */
[----:B------:R0:W-:Y:S01]  /*6df0*/  STG.E desc[UR4][R6.64+0x80], R81 ;  /* 0x0000805106007986 */ /* 0x0001e2000c101904 */
[----:B------:R-:W-:-:S03]  /*6e00*/  IMAD.WIDE R14, R15, 0x4, R4 ;  /* 0x000000040f0e7825 */ /* 0x000fc600078e0204 */
[----:B------:R-:W-:Y:S04]  /*6e10*/  STG.E desc[UR4][R8.64], R80 ;  /* 0x0000005008007986 */ /* 0x000fe8000c101904 */
[----:B------:R1:W-:Y:S01]  /*6e20*/  STG.E desc[UR4][R8.64+0x80], R79 ;  /* 0x0000804f08007986 */ /* 0x0003e2000c101904 */
[----:B0-----:R-:W-:-:S03]  /*6e30*/  IMAD.WIDE R6, R17, 0x4, R4 ;  /* 0x0000000411067825 */ /* 0x001fc600078e0204 */
[----:B------:R-:W-:Y:S04]  /*6e40*/  STG.E desc[UR4][R10.64], R78 ;  /* 0x0000004e0a007986 */ /* 0x000fe8000c101904 */
[----:B------:R-:W-:Y:S01]  /*6e50*/  STG.E desc[UR4][R10.64+0x80], R77 ;  /* 0x0000804d0a007986 */ /* 0x000fe2000c101904 */
[----:B-1----:R-:W-:-:S03]  /*6e60*/  IMAD.WIDE R8, R3, 0x4, R4 ;  /* 0x0000000403087825 */ /* 0x002fc600078e0204 */
        /* <DEDUP_REMOVED lines=12> */
.L_x_1042:
        /* <DEDUP_REMOVED lines=8> */
.L_x_1056:
[----:B------:R-:W-:Y:S05]  /*6fb0*/  BSYNC B1 ;  /* 0x0000000000017941 */ /* 0x000fea0003800000 */
.L_x_1055:
        /* <DEDUP_REMOVED lines=14> */
.L_x_1057:
[C---:B------:R-:W-:Y:S02]  /*70a0*/  IADD3 R100, PT, PT, R96.reuse, 0x4, RZ ;  /* 0x0000000460647810 */ /* 0x040fe40007ffe0ff */
[C---:B------:R-:W-:Y:S02]  /*70b0*/  IADD3 R38, PT, PT, R96.reuse, 0x6, RZ ;  /* 0x0000000660267810 */ /* 0x040fe40007ffe0ff */
[----:B------:R-:W-:Y:S02]  /*70c0*/  MOV R72, R10 ;  /* 0x0000000a00487202 */ /* 0x000fe40000000f00 */
[----:B------:R-:W-:Y:S02]  /*70d0*/  IADD3 R10, PT, PT, R96, 0x5, RZ ;  /* 0x00000005600a7810 */ /* 0x000fe40007ffe0ff */
[----:B------:R-:W-:-:S07]  /*70e0*/  MOV R11, R95 ;  /* 0x0000005f000b7202 */ /* 0x000fce0000000f00 */
[----:B------:R-:W-:Y:S05]  /*70f0*/  WARPSYNC.COLLECTIVE R74, `(.L_x_1058) ;  /* 0x000000004a087348 */ /* 0x000fea0003c00000 */
[----:B------:R0:W1:Y:S02]  /*7100*/  SHFL.IDX P0, R95, R71, R72, R73 ;  /* 0x00000048475f7389 */ /* 0x0000640000000049 */
[----:B01----:R-:W-:Y:S05]  /*7110*/  ENDCOLLECTIVE ;  /* 0x000000000000791b */ /* 0x003fea0003800000 */
.L_x_1058:
[----:B------:R-:W-:Y:S02]  /*7120*/  MOV R72, R36 ;  /* 0x0000002400487202 */ /* 0x000fe40000000f00 */
[----:B------:R-:W-:Y:S02]  /*7130*/  IADD3 R36, PT, PT, R96, 0x7, RZ ;  /* 0x0000000760247810 */ /* 0x000fe40007ffe0ff */
[----:B------:R-:W-:-:S07]  /*7140*/  MOV R65, R95 ;  /* 0x0000005f00417202 */ /* 0x000fce0000000f00 */
[----:B------:R-:W-:Y:S05]  /*7150*/  WARPSYNC.COLLECTIVE R74, `(.L_x_1059) ;  /* 0x000000004a087348 */ /* 0x000fea0003c00000 */
[----:B------:R0:W1:Y:S02]  /*7160*/  SHFL.IDX P0, R95, R71, R72, R73 ;  /* 0x00000048475f7389 */ /* 0x0000640000000049 */
[----:B01----:R-:W-:Y:S05]  /*7170*/  ENDCOLLECTIVE ;  /* 0x000000000000791b */ /* 0x003fea0003800000 */
.L_x_1059:
[----:B------:R-:W-:Y:S02]  /*7180*/  MOV R72, R100 ;  /* 0x0000006400487202 */ /* 0x000fe40000000f00 */
[----:B------:R-:W-:-:S07]  /*7190*/  MOV R63, R95 ;  /* 0x0000005f003f7202 */ /* 0x000fce0000000f00 */
[----:B------:R-:W-:Y:S05]  /*71a0*/  WARPSYNC.COLLECTIVE R74, `(.L_x_1060) ;  /* 0x000000004a087348 */ /* 0x000fea0003c00000 */
[----:B------:R0:W1:Y:S02]  /*71b0*/  SHFL.IDX P0, R95, R71, R72, R73 ;  /* 0x00000048475f7389 */ /* 0x0000640000000049 */
[----:B01----:R-:W-:Y:S05]  /*71c0*/  ENDCOLLECTIVE ;  /* 0x000000000000791b */ /* 0x003fea0003800000 */
.L_x_1060:
[----:B------:R-:W-:Y:S02]  /*71d0*/  MOV R72, R10 ;  /* 0x0000000a00487202 */ /* 0x000fe40000000f00 */
[----:B------:R-:W-:-:S07]  /*71e0*/  MOV R61, R95 ;  /* 0x0000005f003d7202 */ /* 0x000fce0000000f00 */
[----:B------:R-:W-:Y:S05]  /*71f0*/  WARPSYNC.COLLECTIVE R74, `(.L_x_1061) ;  /* 0x000000004a087348 */ /* 0x000fea0003c00000 */
[----:B------:R0:W1:Y:S02]  /*7200*/  SHFL.IDX P0, R95, R71, R72, R73 ;  /* 0x00000048475f7389 */ /* 0x0000640000000049 */
[----:B01----:R-:W-:Y:S05]  /*7210*/  ENDCOLLECTIVE ;  /* 0x000000000000791b */ /* 0x003fea0003800000 */
.L_x_1061:
[----:B------:R-:W-:Y:S02]  /*7220*/  MOV R72, R38 ;  /* 0x0000002600487202 */ /* 0x000fe40000000f00 */
[----:B------:R-:W-:-:S07]  /*7230*/  MOV R41, R95 ;  /* 0x0000005f00297202 */ /* 0x000fce0000000f00 */
[----:B------:R-:W-:Y:S05]  /*7240*/  WARPSYNC.COLLECTIVE R74, `(.L_x_1062) ;  /* 0x000000004a087348 */ /* 0x000fea0003c00000 */
[----:B------:R0:W1:Y:S02]  /*7250*/  SHFL.IDX P0, R95, R71, R72, R73 ;  /* 0x00000048475f7389 */ /* 0x0000640000000049 */
[----:B01----:R-:W-:Y:S05]  /*7260*/  ENDCOLLECTIVE ;  /* 0x000000000000791b */ /* 0x003fea0003800000 */
.L_x_1062:
[----:B------:R-:W-:Y:S02]  /*7270*/  MOV R72, R36 ;  /* 0x0000002400487202 */ /* 0x000fe40000000f00 */
[----:B------:R-:W-:-:S07]  /*7280*/  MOV R39, R95 ;  /* 0x0000005f00277202 */ /* 0x000fce0000000f00 */
[----:B------:R-:W-:Y:S05]  /*7290*/  WARPSYNC.COLLECTIVE R74, `(.L_x_1063) ;  /* 0x000000004a087348 */ /* 0x000fea0003c00000 */
[----:B------:R0:W1:Y:S02]  /*72a0*/  SHFL.IDX P0, R95, R71, R72, R73 ;  /* 0x00000048475f7389 */ /* 0x0000640000000049 */
[----:B01----:R-:W-:Y:S05]  /*72b0*/  ENDCOLLECTIVE ;  /* 0x000000000000791b */ /* 0x003fea0003800000 */
.L_x_1063:
[----:B------:R-:W-:Y:S02]  /*72c0*/  MOV R71, R34 ;  /* 0x0000002200477202 */ /* 0x000fe40000000f00 */
[----:B------:R-:W-:Y:S02]  /*72d0*/  MOV R72, R96 ;  /* 0x0000006000487202 */ /* 0x000fe40000000f00 */
[----:B------:R-:W-:-:S07]  /*72e0*/  MOV R37, R95 ;  /* 0x0000005f00257202 */ /* 0x000fce0000000f00 */
[----:B------:R-:W-:Y:S05]  /*72f0*/  WARPSYNC.COLLECTIVE R74, `(.L_x_1064) ;  /* 0x000000004a087348 */ /* 0x000fea0003c00000 */
[----:B------:R0:W1:Y:S02]  /*7300*/  SHFL.IDX P0, R95, R71, R72, R73 ;  /* 0x00000048475f7389 */ /* 0x0000640000000049 */
[----:B01----:R-:W-:Y:S05]  /*7310*/  ENDCOLLECTIVE ;  /* 0x000000000000791b */ /* 0x003fea0003800000 */
.L_x_1064:
[----:B------:R-:W-:Y:S01]  /*7320*/  MOV R71, R33 ;  /* 0x0000002100477202 */ /* 0x000fe20000000f00 */
[C---:B------:R-:W-:Y:S01]  /*7330*/  FFMA R94, R95.reuse, R64, R94 ;  /* 0x000000405f5e7223 */ /* 0x040fe2000000005e */
[----:B------:R-:W-:-:S07]  /*7340*/  FFMA R59, R95, R67, R59 ;  /* 0x000000435f3b7223 */ /* 0x000fce000000003b */
[----:B------:R-:W-:Y:S05]  /*7350*/  WARPSYNC.COLLECTIVE R74, `(.L_x_1065) ;  /* 0x000000004a087348 */ /* 0x000fea0003c00000 */
[----:B------:R0:W1:Y:S02]  /*7360*/  SHFL.IDX P0, R95, R71, R72, R73 ;  /* 0x00000048475f7389 */ /* 0x0000640000000049 */
[----:B01----:R-:W-:Y:S05]  /*7370*/  ENDCOLLECTIVE ;  /* 0x000000000000791b */ /* 0x003fea0003800000 */
.L_x_1065:
[----:B------:R-:W-:Y:S02]  /*7380*/  MOV R71, R12 ;  /* 0x0000000c00477202 */ /* 0x000fe40000000f00 */
[----:B------:R-:W-:-:S07]  /*7390*/  MOV R101, R95 ;  /* 0x0000005f00657202 */ /* 0x000fce0000000f00 */
[----:B------:R-:W-:Y:S05]  /*73a0*/  WARPSYNC.COLLECTIVE R74, `(.L_x_1066) ;  /* 0x000000004a087348 */ /* 0x000fea0003c00000 */
[----:B------:R0:W1:Y:S02]  /*73b0*/  SHFL.IDX P0, R95, R71, R72, R73 ;  /* 0x00000048475f7389 */ /* 0x0000640000000049 */
[----:B01----:R-:W-:Y:S05]  /*73c0*/  ENDCOLLECTIVE ;  /* 0x000000000000791b */ /* 0x003fea0003800000 */
.L_x_1066:
        /* <DEDUP_REMOVED lines=8> */
.L_x_1067:
[----:B------:R-:W-:Y:S02]  /*7450*/  MOV R71, R14 ;  /* 0x0000000e00477202 */ /* 0x000fe40000000f00 */
[----:B------:R-:W-:-:S07]  /*7460*/  MOV R102, R95 ;  /* 0x0000005f00667202 */ /* 0x000fce0000000f00 */
[----:B------:R-:W-:Y:S05]  /*7470*/  WARPSYNC.COLLECTIVE R74, `(.L_x_1068) ;  /* 0x000000004a087348 */ /* 0x000fea0003c00000 */
[----:B------:R0:W1:Y:S02]  /*7480*/  SHFL.IDX P0, R95, R71, R72, R73 ;  /* 0x00000048475f7389 */ /* 0x0000640000000049 */
[----:B01----:R-:W-:Y:S05]  /*7490*/  ENDCOLLECTIVE ;  /* 0x000000000000791b */ /* 0x003fea0003800000 */
.L_x_1068:
[-C--:B------:R-:W-:Y:S01]  /*74a0*/  FFMA R44, R64, R102.reuse, R45 ;  /* 0x00000066402c7223 */ /* 0x080fe2000000002d */
[----:B------:R-:W-:Y:S01]  /*74b0*/  FFMA R45, R67, R102, R46 ;  /* 0x00000066432d7223 */ /* 0x000fe2000000002e */
[----:B------:R-:W-:Y:S02]  /*74c0*/  MOV R71, R15 ;  /* 0x0000000f00477202 */ /* 0x000fe40000000f00 */
[----:B------:R-:W-:-:S07]  /*74d0*/  MOV R104, R95 ;  /* 0x0000005f00687202 */ /* 0x000fce0000000f00 */
[----:B------:R-:W-:Y:S05]  /*74e0*/  WARPSYNC.COLLECTIVE R74, `(.L_x_1069) ;  /* 0x000000004a087348 */ /* 0x000fea0003c00000 */
[----:B------:R0:W1:Y:S02]  /*74f0*/  SHFL.IDX P0, R95, R71, R72, R73 ;  /* 0x00000048475f7389 */ /* 0x0000640000000049 */
[----:B01----:R-:W-:Y:S05]  /*7500*/  ENDCOLLECTIVE ;  /* 0x000000000000791b */ /* 0x003fea0003800000 */
.L_x_1069:
        /* <DEDUP_REMOVED lines=8> */
.L_x_1070:
[----:B------:R-:W-:Y:S02]  /*7590*/  MOV R71, R17 ;  /* 0x0000001100477202 */ /* 0x000fe40000000f00 */
[----:B------:R-:W-:-:S07]  /*75a0*/  MOV R10, R95 ;  /* 0x0000005f000a7202 */ /* 0x000fce0000000f00 */
[----:B------:R-:W-:Y:S05]  /*75b0*/  WARPSYNC.COLLECTIVE R74, `(.L_x_1071) ;  /* 0x000000004a087348 */ /* 0x000fea0003c00000 */
[----:B------:R0:W1:Y:S02]  /*75c0*/  SHFL.IDX P0, R95, R71, R72, R73 ;  /* 0x00000048475f7389 */ /* 0x0000640000000049 */
[----:B01----:R-:W-:Y:S05]  /*75d0*/  ENDCOLLECTIVE ;  /* 0x000000000000791b */ /* 0x003fea0003800000 */
.L_x_1071:
[-C--:B------:R-:W-:Y:S01]  /*75e0*/  FFMA R50, R64, R10.reuse, R51 ;  /* 0x0000000a40327223 */ /* 0x080fe20000000033 */
[----:B------:R-:W-:Y:S01]  /*75f0*/  FFMA R51, R67, R10, R52 ;  /* 0x0000000a43337223 */ /* 0x000fe20000000034 */
[----:B------:R-:W-:Y:S02]  /*7600*/  MOV R71, R18 ;  /* 0x0000001200477202 */ /* 0x000fe40000000f00 */
[----:B------:R-:W-:-:S07]  /*7610*/  MOV R102, R95 ;  /* 0x0000005f00667202 */ /* 0x000fce0000000f00 */
[----:B------:R-:W-:Y:S05]  /*7620*/  WARPSYNC.COLLECTIVE R74, `(.L_x_1072) ;  /* 0x000000004a087348 */ /* 0x000fea0003c00000 */
[----:B------:R0:W1:Y:S02]  /*7630*/  SHFL.IDX P0, R95, R71, R72, R73 ;  /* 0x00000048475f7389 */ /* 0x0000640000000049 */
[----:B01----:R-:W-:Y:S05]  /*7640*/  ENDCOLLECTIVE ;  /* 0x000000000000791b */ /* 0x003fea0003800000 */
.L_x_1072:
        /* <DEDUP_REMOVED lines=8> */
.L_x_1073:
[----:B------:R-:W-:Y:S02]  /*76d0*/  MOV R71, R20 ;  /* 0x0000001400477202 */ /* 0x000fe40000000f00 */
[----:B------:R-:W-:-:S07]  /*76e0*/  MOV R10, R95 ;  /* 0x0000005f000a7202 */ /* 0x000fce0000000f00 */
[----:B------:R-:W-:Y:S05]  /*76f0*/  WARPSYNC.COLLECTIVE R74, `(.L_x_1074) ;  /* 0x000000004a087348 */ /* 0x000fea0003c00000 */
[----:B------:R0:W1:Y:S02]  /*7700*/  SHFL.IDX P0, R95, R71, R72, R73 ;  /* 0x00000048475f7389 */ /* 0x0000640000000049 */
[----:B01----:R-:W-:Y:S05]  /*7710*/  ENDCOLLECTIVE ;  /* 0x000000000000791b */ /* 0x003fea0003800000 */
.L_x_1074:
[-C--:B------:R-:W-:Y:S01]  /*7720*/  FFMA R56, R64, R10.reuse, R57 ;  /* 0x0000000a40387223 */ /* 0x080fe20000000039 */
[----:B------:R-:W-:Y:S01]  /*7730*/  FFMA R57, R67, R10, R82 ;  /* 0x0000000a43397223 */ /* 0x000fe20000000052 */
[----:B------:R-:W-:Y:S02]  /*7740*/  MOV R71, R21 ;  /* 0x0000001500477202 */ /* 0x000fe40000000f00 */
[----:B------:R-:W-:-:S07]  /*7750*/  MOV R102, R95 ;  /* 0x0000005f00667202 */ /* 0x000fce0000000f00 */
[----:B------:R-:W-:Y:S05]  /*7760*/  WARPSYNC.COLLECTIVE R74, `(.L_x_1075) ;  /* 0x000000004a087348 */ /* 0x000fea0003c00000 */
[----:B------:R0:W1:Y:S02]  /*7770*/  SHFL.IDX P0, R95, R71, R72, R73 ;  /* 0x00000048475f7389 */ /* 0x0000640000000049 */
[----:B01----:R-:W-:Y:S05]  /*7780*/  ENDCOLLECTIVE ;  /* 0x000000000000791b */ /* 0x003fea0003800000 */
.L_x_1075:
        /* <DEDUP_REMOVED lines=8> */
.L_x_1076:
[----:B------:R-:W-:Y:S02]  /*7810*/  MOV R71, R23 ;  /* 0x0000001700477202 */ /* 0x000fe40000000f00 */
[----:B------:R-:W-:-:S07]  /*7820*/  MOV R10, R95 ;  /* 0x0000005f000a7202 */ /* 0x000fce0000000f00 */
[----:B------:R-:W-:Y:S05]  /*7830*/  WARPSYNC.COLLECTIVE R74, `(.L_x_1077) ;  /* 0x000000004a087348 */ /* 0x000fea0003c00000 */
[----:B------:R0:W1:Y:S02]  /*7840*/  SHFL.IDX P0, R95, R71, R72, R73 ;  /* 0x00000048475f7389 */ /* 0x0000640000000049 */
[----:B01----:R-:W-:Y:S05]  /*7850*/  ENDCOLLECTIVE ;  /* 0x000000000000791b */ /* 0x003fea0003800000 */
.L_x_1077:
[-C--:B------:R-:W-:Y:S01]  /*7860*/  FFMA R86, R64, R10.reuse, R87 ;  /* 0x0000000a40567223 */ /* 0x080fe20000000057 */
[----:B------:R-:W-:Y:S01]  /*7870*/  FFMA R87, R67, R10, R88 ;  /* 0x0000000a43577223 */ /* 0x000fe20000000058 */
[----:B------:R-:W-:Y:S02]  /*7880*/  MOV R71, R24 ;  /* 0x0000001800477202 */ /* 0x000fe40000000f00 */
[----:B------:R-:W-:-:S07]  /*7890*/  MOV R102, R95 ;  /* 0x0000005f00667202 */ /* 0x000fce0000000f00 */
[----:B------:R-:W-:Y:S05]  /*78a0*/  WARPSYNC.COLLECTIVE R74, `(.L_x_1078) ;  /* 0x000000004a087348 */ /* 0x000fea0003c00000 */
[----:B------:R0:W1:Y:S02]  /*78b0*/  SHFL.IDX P0, R95, R71, R72, R73 ;  /* 0x00000048475f7389 */ /* 0x0000640000000049 */
[----:B01----:R-:W-:Y:S05]  /*78c0*/  ENDCOLLECTIVE ;  /* 0x000000000000791b */ /* 0x003fea0003800000 */
.L_x_1078:
        /* <DEDUP_REMOVED lines=8> */
.L_x_1079:
[----:B------:R-:W-:Y:S02]  /*7950*/  MOV R71, R26 ;  /* 0x0000001a00477202 */ /* 0x000fe40000000f00 */
[----:B------:R-:W-:-:S07]  /*7960*/  MOV R10, R95 ;  /* 0x0000005f000a7202 */ /* 0x000fce0000000f00 */
[----:B------:R-:W-:Y:S05]  /*7970*/  WARPSYNC.COLLECTIVE R74, `(.L_x_1080) ;  /* 0x000000004a087348 */ /* 0x000fea0003c00000 */
[----:B------:R0:W1:Y:S02]  /*7980*/  SHFL.IDX P0, R95, R71, R72, R73 ;  /* 0x00000048475f7389 */ /* 0x0000640000000049 */
[----:B01----:R-:W-:Y:S05]  /*7990*/  ENDCOLLECTIVE ;  /* 0x000000000000791b */ /* 0x003fea0003800000 */
.L_x_1080:
[-C--:B------:R-:W-:Y:S01]  /*79a0*/  FFMA R92, R64, R10.reuse, R93 ;  /* 0x0000000a405c7223 */ /* 0x080fe2000000005d */
[----:B------:R-:W-:Y:S01]  /*79b0*/  FFMA R81, R67, R10, R81 ;  /* 0x0000000a43517223 */ /* 0x000fe20000000051 */
        /* <DEDUP_REMOVED lines=8> */
.L_x_1081:
        /* <DEDUP_REMOVED lines=8> */
.L_x_1082:
[----:B------:R-:W-:Y:S02]  /*7ac0*/  MOV R71, R29 ;  /* 0x0000001d00477202 */ /* 0x000fe40000000f00 */
[----:B------:R-:W-:-:S07]  /*7ad0*/  MOV R93, R95 ;  /* 0x0000005f005d7202 */ /* 0x000fce0000000f00 */
[----:B------:R-:W-:Y:S05]  /*7ae0*/  WARPSYNC.COLLECTIVE R74, `(.L_x_1083) ;  /* 0x000000004a087348 */ /* 0x000fea0003c00000 */
[----:B------:R0:W1:Y:S02]  /*7af0*/  SHFL.IDX P0, R95, R71, R72, R73 ;  /* 0x00000048475f7389 */ /* 0x0000640000000049 */
[----:B01----:R-:W-:Y:S05]  /*7b00*/  ENDCOLLECTIVE ;  /* 0x000000000000791b */ /* 0x003fea0003800000 */
.L_x_1083:
[-C--:B------:R-:W-:Y:S01]  /*7b10*/  FFMA R76, R64, R93.reuse, R76 ;  /* 0x0000005d404c7223 */ /* 0x080fe2000000004c */
[----:B------:R-:W-:Y:S01]  /*7b20*/  FFMA R75, R67, R93, R75 ;  /* 0x0000005d434b7223 */ /* 0x000fe2000000004b */
[----:B------:R-:W-:Y:S02]  /*7b30*/  MOV R71, R30 ;  /* 0x0000001e00477202 */ /* 0x000fe40000000f00 */
[----:B------:R-:W-:-:S07]  /*7b40*/  MOV R103, R95 ;  /* 0x0000005f00677202 */ /* 0x000fce0000000f00 */
[----:B------:R-:W-:Y:S05]  /*7b50*/  WARPSYNC.COLLECTIVE R74, `(.L_x_1084) ;  /* 0x000000004a087348 */ /* 0x000fea0003c00000 */
[----:B------:R0:W1:Y:S02]  /*7b60*/  SHFL.IDX P0, R95, R71, R72, R73 ;  /* 0x00000048475f7389 */ /* 0x0000640000000049 */
[----:B01----:R-:W-:Y:S05]  /*7b70*/  ENDCOLLECTIVE ;  /* 0x000000000000791b */ /* 0x003fea0003800000 */
.L_x_1084:
        /* <DEDUP_REMOVED lines=8> */
.L_x_1085:
[----:B------:R-:W-:Y:S02]  /*7c00*/  MOV R71, R32 ;  /* 0x0000002000477202 */ /* 0x000fe40000000f00 */
[----:B------:R-:W-:-:S07]  /*7c10*/  MOV R103, R95 ;  /* 0x0000005f00677202 */ /* 0x000fce0000000f00 */
[----:B------:R-:W-:Y:S05]  /*7c20*/  WARPSYNC.COLLECTIVE R74, `(.L_x_1086) ;  /* 0x000000004a087348 */ /* 0x000fea0003c00000 */
[----:B------:R0:W1:Y:S02]  /*7c30*/  SHFL.IDX P0, R95, R71, R72, R73 ;  /* 0x00000048475f7389 */ /* 0x0000640000000049 */
[----:B01----:R-:W-:Y:S05]  /*7c40*/  ENDCOLLECTIVE ;  /* 0x000000000000791b */ /* 0x003fea0003800000 */
.L_x_1086:
        /* <DEDUP_REMOVED lines=8> */
.L_x_1087:
        /* <DEDUP_REMOVED lines=8> */
.L_x_1088:
[----:B------:R-:W-:Y:S02]  /*7d50*/  MOV R71, R12 ;  /* 0x0000000c00477202 */ /* 0x000fe40000000f00 */
[----:B------:R-:W-:-:S07]  /*7d60*/  MOV R10, R95 ;  /* 0x0000005f000a7202 */ /* 0x000fce0000000f00 */
[----:B------:R-:W-:Y:S05]  /*7d70*/  WARPSYNC.COLLECTIVE R74, `(.L_x_1089) ;  /* 0x000000004a087348 */ /* 0x000fea0003c00000 */
[----:B------:R0:W1:Y:S02]  /*7d80*/  SHFL.IDX P0, R95, R71, R72, R73 ;  /* 0x00000048475f7389 */ /* 0x0000640000000049 */
[----:B01----:R-:W-:Y:S05]  /*7d90*/  ENDCOLLECTIVE ;  /* 0x000000000000791b */ /* 0x003fea0003800000 */
.L_x_1089:
[----:B------:R-:W-:Y:S02]  /*7da0*/  MOV R71, R13 ;  /* 0x0000000d00477202 */ /* 0x000fe40000000f00 */
[----:B------:R-:W-:-:S07]  /*7db0*/  MOV R11, R95 ;  /* 0x0000005f000b7202 */ /* 0x000fce0000000f00 */
[----:B------:R-:W-:Y:S05]  /*7dc0*/  WARPSYNC.COLLECTIVE R74, `(.L_x_1090) ;  /* 0x000000004a087348 */ /* 0x000fea0003c00000 */
[----:B------:R0:W1:Y:S02]  /*7dd0*/  SHFL.IDX P0, R95, R71, R72, R73 ;  /* 0x00000048475f7389 */ /* 0x0000640000000049 */
[----:B01----:R-:W-:Y:S05]  /*7de0*/  ENDCOLLECTIVE ;  /* 0x000000000000791b */ /* 0x003fea0003800000 */
.L_x_1090:
[----:B------:R-:W-:Y:S02]  /*7df0*/  MOV R71, R14 ;  /* 0x0000000e00477202 */ /* 0x000fe40000000f00 */
[----:B------:R-:W-:-:S07]  /*7e00*/  MOV R107, R95 ;  /* 0x0000005f006b7202 */ /* 0x000fce0000000f00 */
[----:B------:R-:W-:Y:S05]  /*7e10*/  WARPSYNC.COLLECTIVE R74, `(.L_x_1091) ;  /* 0x000000004a087348 */ /* 0x000fea0003c00000 */
[----:B------:R0:W1:Y:S02]  /*7e20*/  SHFL.IDX P0, R95, R71, R72, R73 ;  /* 0x00000048475f7389 */ /* 0x0000640000000049 */
[----:B01----:R-:W-:Y:S05]  /*7e30*/  ENDCOLLECTIVE ;  /* 0x000000000000791b */ /* 0x003fea0003800000 */
.L_x_1091:
[----:B------:R-:W-:Y:S01]  /*7e40*/  MOV R71, R15 ;  /* 0x0000000f00477202 */ /* 0x000fe20000000f00 */
[-C--:B------:R-:W-:Y:S01]  /*7e50*/  FFMA R46, R99, R95.reuse, R46 ;  /* 0x0000005f632e7223 */ /* 0x080fe2000000002e */
[----:B------:R-:W-:-:S07]  /*7e60*/  FFMA R47, R100, R95, R47 ;  /* 0x0000005f642f7223 */ /* 0x000fce000000002f */
[----:B------:R-:W-:Y:S05]  /*7e70*/  WARPSYNC.COLLECTIVE R74, `(.L_x_1092) ;  /* 0x000000004a087348 */ /* 0x000fea0003c00000 */
[----:B------:R0:W1:Y:S02]  /*7e80*/  SHFL.IDX P0, R95, R71, R72, R73 ;  /* 0x00000048475f7389 */ /* 0x0000640000000049 */
[----:B01----:R-:W-:Y:S05]  /*7e90*/  ENDCOLLECTIVE ;  /* 0x000000000000791b */ /* 0x003fea0003800000 */
.L_x_1092:
[-C--:B------:R-:W-:Y:S01]  /*7ea0*/  FFMA R42, R99, R11.reuse, R42 ;  /* 0x0000000b632a7223 */ /* 0x080fe2000000002a */
[----:B------:R-:W-:Y:S01]  /*7eb0*/  FFMA R43, R100, R11, R43 ;  /* 0x0000000b642b7223 */ /* 0x000fe2000000002b */
[----:B------:R-:W-:Y:S02]  /*7ec0*/  MOV R71, R16 ;  /* 0x0000001000477202 */ /* 0x000fe40000000f00 */
[----:B------:R-:W-:-:S07]  /*7ed0*/  MOV R11, R95 ;  /* 0x0000005f000b7202 */ /* 0x000fce0000000f00 */
[----:B------:R-:W-:Y:S05]  /*7ee0*/  WARPSYNC.COLLECTIVE R74, `(.L_x_1093) ;  /* 0x000000004a087348 */ /* 0x000fea0003c00000 */
[----:B------:R0:W1:Y:S02]  /*7ef0*/  SHFL.IDX P0, R95, R71, R72, R73 ;  /* 0x00000048475f7389 */ /* 0x0000640000000049 */
[----:B01----:R-:W-:Y:S05]  /*7f00*/  ENDCOLLECTIVE ;  /* 0x000000000000791b */ /* 0x003fea0003800000 */
.L_x_1093:
[----:B------:R-:W-:Y:S02]  /*7f10*/  MOV R71, R17 ;  /* 0x0000001100477202 */ /* 0x000fe40000000f00 */
[----:B------:R-:W-:-:S07]  /*7f20*/  MOV R105, R95 ;  /* 0x0000005f00697202 */ /* 0x000fce0000000f00 */
[----:B------:R-:W-:Y:S05]  /*7f30*/  WARPSYNC.COLLECTIVE R74, `(.L_x_1094) ;  /* 0x000000004a087348 */ /* 0x000fea0003c00000 */
[----:B------:R0:W1:Y:S02]  /*7f40*/  SHFL.IDX P0, R95, R71, R72, R73 ;  /* 0x00000048475f7389 */ /* 0x0000640000000049 */
[----:B01----:R-:W-:Y:S05]  /*7f50*/  ENDCOLLECTIVE ;  /* 0x000000000000791b */ /* 0x003fea0003800000 */
.L_x_1094:
[-C--:B------:R-:W-:Y:S01]  /*7f60*/  FFMA R44, R99, R107.reuse, R44 ;  /* 0x0000006b632c7223 */ /* 0x080fe2000000002c */
[----:B------:R-:W-:Y:S01]  /*7f70*/  FFMA R45, R100, R107, R45 ;  /* 0x0000006b642d7223 */ /* 0x000fe2000000002d */
[----:B------:R-:W-:Y:S02]  /*7f80*/  MOV R71, R18 ;  /* 0x0000001200477202 */ /* 0x000fe40000000f00 */
[----:B------:R-:W-:-:S07]  /*7f90*/  MOV R107, R95 ;  /* 0x0000005f006b7202 */ /* 0x000fce0000000f00 */
[----:B------:R-:W-:Y:S05]  /*7fa0*/  WARPSYNC.COLLECTIVE R74, `(.L_x_1095) ;  /* 0x000000004a087348 */ /* 0x000fea0003c00000 */
[----:B------:R0:W1:Y:S02]  /*7fb0*/  SHFL.IDX P0, R95, R71, R72, R73 ;  /* 0x00000048475f7389 */ /* 0x0000640000000049 */
[----:B01----:R-:W-:Y:S05]  /*7fc0*/  ENDCOLLECTIVE ;  /* 0x000000000000791b */ /* 0x003fea0003800000 */
.L_x_1095:
[----:B------:R-:W-:Y:S02]  /*7fd0*/  MOV R71, R19 ;  /* 0x0000001300477202 */ /* 0x000fe40000000f00 */
[----:B------:R-:W-:-:S07]  /*7fe0*/  MOV R109, R95 ;  /* 0x0000005f006d7202 */ /* 0x000fce0000000f00 */
[----:B------:R-:W-:Y:S05]  /*7ff0*/  WARPSYNC.COLLECTIVE R74, `(.L_x_1096) ;  /* 0x000000004a087348 */ /* 0x000fea0003c00000 */
[----:B------:R0:W1:Y:S02]  /*8000*/  SHFL.IDX P0, R95, R71, R72, R73 ;  /* 0x00000048475f7389 */ /* 0x0000640000000049 */
[----:B01----:R-:W-:Y:S05]  /*8010*/  ENDCOLLECTIVE ;  /* 0x000000000000791b */ /* 0x003fea0003800000 */
.L_x_1096:
[----:B------:R-:W-:Y:S02]  /*8020*/  MOV R71, R20 ;  /* 0x0000001400477202 */ /* 0x000fe40000000f00 */
[----:B------:R-:W-:-:S07]  /*8030*/  MOV R111, R95 ;  /* 0x0000005f006f7202 */ /* 0x000fce0000000f00 */
[----:B------:R-:W-:Y:S05]  /*8040*/  WARPSYNC.COLLECTIVE R74, `(.L_x_1097) ;  /* 0x000000004a087348 */ /* 0x000fea0003c00000 */
[----:B------:R0:W1:Y:S02]  /*8050*/  SHFL.IDX P0, R95, R71, R72, R73 ;  /* 0x00000048475f7389 */ /* 0x0000640000000049 */
[----:B01----:R-:W-:Y:S05]  /*8060*/  ENDCOLLECTIVE ;  /* 0x000000000000791b */ /* 0x003fea0003800000 */
.L_x_1097:
[----:B------:R-:W-:Y:S01]  /*8070*/  MOV R71, R21 ;  /* 0x0000001500477202 */ /* 0x000fe20000000f00 */
[-C--:B------:R-:W-:Y:S01]  /*8080*/  FFMA R82, R99, R95.reuse, R82 ;  /* 0x0000005f63527223 */ /* 0x080fe20000000052 */
[----:B------:R-:W-:-:S07]  /*8090*/  FFMA R83, R100, R95, R83 ;  /* 0x0000005f64537223 */ /* 0x000fce0000000053 */
[----:B------:R-:W-:Y:S05]  /*80a0*/  WARPSYNC.COLLECTIVE R74, `(.L_x_1098) ;  /* 0x000000004a087348 */ /* 0x000fea0003c00000 */
[----:B------:R0:W1:Y:S02]  /*80b0*/  SHFL.IDX P0, R95, R71, R72, R73 ;  /* 0x00000048475f7389 */ /* 0x0000640000000049 */
[----:B01----:R-:W-:Y:S05]  /*80c0*/  ENDCOLLECTIVE ;  /* 0x000000000000791b */ /* 0x003fea0003800000 */
.L_x_1098:
[-C--:B------:R-:W-:Y:S01]  /*80d0*/  FFMA R48, R99, R11.reuse, R48 ;  /* 0x0000000b63307223 */ /* 0x080fe20000000030 */
[----:B------:R-:W-:Y:S01]  /*80e0*/  FFMA R49, R100, R11, R49 ;  /* 0x0000000b64317223 */ /* 0x000fe20000000031 */
[----:B------:R-:W-:Y:S02]  /*80f0*/  MOV R71, R22 ;  /* 0x0000001600477202 */ /* 0x000fe40000000f00 */
[----:B------:R-:W-:-:S07]  /*8100*/  MOV R11, R95 ;  /* 0x0000005f000b7202 */ /* 0x000fce0000000f00 */
[----:B------:R-:W-:Y:S05]  /*8110*/  WARPSYNC.COLLECTIVE R74, `(.L_x_1099) ;  /* 0x000000004a087348 */ /* 0x000fea0003c00000 */
[----:B------:R0:W1:Y:S02]  /*8120*/  SHFL.IDX P0, R95, R71, R72, R73 ;  /* 0x00000048475f7389 */ /* 0x0000640000000049 */
[----:B01----:R-:W-:Y:S05]  /*8130*/  ENDCOLLECTIVE ;  /* 0x000000000000791b */ /* 0x003fea0003800000 */
.L_x_1099:
[-C--:B------:R-:W-:Y:S01]  /*8140*/  FFMA R50, R99, R105.reuse, R50 ;  /* 0x0000006963327223 */ /* 0x080fe20000000032 */
[----:B------:R-:W-:Y:S01]  /*8150*/  FFMA R51, R100, R105, R51 ;  /* 0x0000006964337223 */ /* 0x000fe20000000033 */
[----:B------:R-:W-:Y:S02]  /*8160*/  MOV R71, R23 ;  /* 0x0000001700477202 */ /* 0x000fe40000000f00 */
[----:B------:R-:W-:-:S07]  /*8170*/  MOV R105, R95 ;  /* 0x0000005f00697202 */ /* 0x000fce0000000f00 */
[----:B------:R-:W-:Y:S05]  /*8180*/  WARPSYNC.COLLECTIVE R74, `(.L_x_1100) ;  /* 0x000000004a087348 */ /* 0x000fea0003c00000 */
[----:B------:R0:W1:Y:S02]  /*8190*/  SHFL.IDX P0, R95, R71, R72, R73 ;  /* 0x00000048475f7389 */ /* 0x0000640000000049 */
[----:B01----:R-:W-:Y:S05]  /*81a0*/  ENDCOLLECTIVE ;  /* 0x000000000000791b */ /* 0x003fea0003800000 */
.L_x_1100:
[-C--:B------:R-:W-:Y:S01]  /*81b0*/  FFMA R52, R99, R107.reuse, R52 ;  /* 0x0000006b63347223 */ /* 0x080fe20000000034 */
[----:B------:R-:W-:Y:S01]  /*81c0*/  FFMA R53, R100, R107, R53 ;  /* 0x0000006b64357223 */ /* 0x000fe20000000035 */
[----:B------:R-:W-:Y:S02]  /*81d0*/  MOV R71, R24 ;  /* 0x0000001800477202 */ /* 0x000fe40000000f00 */
[----:B------:R-:W-:-:S07]  /*81e0*/  MOV R107, R95 ;  /* 0x0000005f006b7202 */ /* 0x000fce0000000f00 */
[----:B------:R-:W-:Y:S05]  /*81f0*/  WARPSYNC.COLLECTIVE R74, `(.L_x_1101) ;  /* 0x000000004a087348 */ /* 0x000fea0003c00000 */
[----:B------:R0:W1:Y:S02]  /*8200*/  SHFL.IDX P0, R95, R71, R72, R73 ;  /* 0x00000048475f7389 */ /* 0x0000640000000049 */
[----:B01----:R-:W-:Y:S05]  /*8210*/  ENDCOLLECTIVE ;  /* 0x000000000000791b */ /* 0x003fea0003800000 */
.L_x_1101:
[-C--:B------:R-:W-:Y:S01]  /*8220*/  FFMA R54, R99, R109.reuse, R54 ;  /* 0x0000006d63367223 */ /* 0x080fe20000000036 */
[----:B------:R-:W-:Y:S01]  /*8230*/  FFMA R55, R100, R109, R55 ;  /* 0x0000006d64377223 */ /* 0x000fe20000000037 */
[----:B------:R-:W-:Y:S02]  /*8240*/  MOV R71, R25 ;  /* 0x0000001900477202 */ /* 0x000fe40000000f00 */
[----:B------:R-:W-:-:S07]  /*8250*/  MOV R109, R95 ;  /* 0x0000005f006d7202 */ /* 0x000fce0000000f00 */
[----:B------:R-:W-:Y:S05]  /*8260*/  WARPSYNC.COLLECTIVE R74, `(.L_x_1102) ;  /* 0x000000004a087348 */ /* 0x000fea0003c00000 */
[----:B------:R0:W1:Y:S02]  /*8270*/  SHFL.IDX P0, R95, R71, R72, R73 ;  /* 0x00000048475f7389 */ /* 0x0000640000000049 */
[----:B01----:R-:W-:Y:S05]  /*8280*/  ENDCOLLECTIVE ;  /* 0x000000000000791b */ /* 0x003fea0003800000 */
.L_x_1102:
[-C--:B------:R-:W-:Y:S01]  /*8290*/  FFMA R56, R99, R111.reuse, R56 ;  /* 0x0000006f63387223 */ /* 0x080fe20000000038 */
[----:B------:R-:W-:Y:S01]  /*82a0*/  FFMA R57, R100, R111, R57 ;  /* 0x0000006f64397223 */ /* 0x000fe20000000039 */
[----:B------:R-:W-:Y:S02]  /*82b0*/  MOV R71, R26 ;  /* 0x0000001a00477202 */ /* 0x000fe40000000f00 */
[----:B------:R-:W-:-:S07]  /*82c0*/  MOV R111, R95 ;  /* 0x0000005f006f7202 */ /* 0x000fce0000000f00 */
[----:B------:R-:W-:Y:S05]  /*82d0*/  WARPSYNC.COLLECTIVE R74, `(.L_x_1103) ;  /* 0x000000004a087348 */ /* 0x000fea0003c00000 */
[----:B------:R0:W1:Y:S02]  /*82e0*/  SHFL.IDX P0, R95, R71, R72, R73 ;  /* 0x00000048475f7389 */ /* 0x0000640000000049 */
[----:B01----:R-:W-:Y:S05]  /*82f0*/  ENDCOLLECTIVE ;  /* 0x000000000000791b */ /* 0x003fea0003800000 */
.L_x_1103:
[----:B------:R-:W-:Y:S01]  /*8300*/  MOV R71, R27 ;  /* 0x0000001b00477202 */ /* 0x000fe20000000f00 */
[-C--:B------:R-:W-:Y:S01]  /*8310*/  FFMA R80, R99, R95.reuse, R80 ;  /* 0x0000005f63507223 */ /* 0x080fe20000000050 */
[----:B------:R-:W-:-:S07]  /*8320*/  FFMA R79, R100, R95, R79 ;  /* 0x0000005f644f7223 */ /* 0x000fce000000004f */
[----:B------:R-:W-:Y:S05]  /*8330*/  WARPSYNC.COLLECTIVE R74, `(.L_x_1104) ;  /* 0x000000004a087348 */ /* 0x000fea0003c00000 */
[----:B------:R0:W1:Y:S02]  /*8340*/  SHFL.IDX P0, R95, R71, R72, R73 ;  /* 0x00000048475f7389 */ /* 0x0000640000000049 */
[----:B01----:R-:W-:Y:S05]  /*8350*/  ENDCOLLECTIVE ;  /* 0x000000000000791b */ /* 0x003fea0003800000 */
.L_x_1104:
[----:B------:R-:W-:-:S04]  /*8360*/  IMAD.WIDE R64, R65, 0x4, R8 ;  /* 0x0000000441407825 */ /* 0x000fc800078e0208 */
[-C--:B------:R-:W-:Y:S01]  /*8370*/  FFMA R84, R99, R11.reuse, R84 ;  /* 0x0000000b63547223 */ /* 0x080fe20000000054 */
[----:B------:R-:W-:Y:S02]  /*8380*/  FFMA R85, R100, R11, R85 ;  /* 0x0000000b64557223 */ /* 0x000fe40000000055 */
        /* <DEDUP_REMOVED lines=9> */
.L_x_1105:
[-C--:B------:R-:W-:Y:S01]  /*8420*/  FFMA R86, R99, R105.reuse, R86 ;  /* 0x0000006963567223 */ /* 0x080fe20000000056 */
[----:B------:R-:W-:Y:S01]  /*8430*/  FFMA R87, R100, R105, R87 ;  /* 0x0000006964577223 */ /* 0x000fe20000000057 */
[----:B------:R-:W-:Y:S02]  /*8440*/  MOV R71, R29 ;  /* 0x0000001d00477202 */ /* 0x000fe40000000f00 */
[----:B------:R-:W-:-:S07]  /*8450*/  MOV R105, R95 ;  /* 0x0000005f00697202 */ /* 0x000fce0000000f00 */
[----:B------:R-:W-:Y:S05]  /*8460*/  WARPSYNC.COLLECTIVE R74, `(.L_x_1106) ;  /* 0x000000004a087348 */ /* 0x000fea0003c00000 */
[----:B------:R0:W1:Y:S02]  /*8470*/  SHFL.IDX P0, R95, R71, R72, R73 ;  /* 0x00000048475f7389 */ /* 0x0000640000000049 */
[----:B01----:R-:W-:Y:S05]  /*8480*/  ENDCOLLECTIVE ;  /* 0x000000000000791b */ /* 0x003fea0003800000 */
.L_x_1106:
[----:B------:R-:W-:Y:S02]  /*8490*/  MOV R71, R30 ;  /* 0x0000001e00477202 */ /* 0x000fe40000000f00 */
[----:B------:R-:W-:-:S07]  /*84a0*/  MOV R58, R95 ;  /* 0x0000005f003a7202 */ /* 0x000fce0000000f00 */
[----:B------:R-:W-:Y:S05]  /*84b0*/  WARPSYNC.COLLECTIVE R74, `(.L_x_1107) ;  /* 0x000000004a087348 */ /* 0x000fea0003c00000 */
[----:B------:R0:W1:Y:S02]  /*84c0*/  SHFL.IDX P0, R95, R71, R72, R73 ;  /* 0x00000048475f7389 */ /* 0x0000640000000049 */
[----:B01----:R-:W-:Y:S05]  /*84d0*/  ENDCOLLECTIVE ;  /* 0x000000000000791b */ /* 0x003fea0003800000 */
.L_x_1107:
[----:B------:R-:W-:Y:S02]  /*84e0*/  MOV R71, R31 ;  /* 0x0000001f00477202 */ /* 0x000fe40000000f00 */
[----:B------:R-:W-:-:S07]  /*84f0*/  MOV R66, R95 ;  /* 0x0000005f00427202 */ /* 0x000fce0000000f00 */
[----:B------:R-:W-:Y:S05]  /*8500*/  WARPSYNC.COLLECTIVE R74, `(.L_x_1108) ;  /* 0x000000004a087348 */ /* 0x000fea0003c00000 */
[----:B------:R0:W1:Y:S02]  /*8510*/  SHFL.IDX P0, R95, R71, R72, R73 ;  /* 0x00000048475f7389 */ /* 0x0000640000000049 */
[----:B01----:R-:W-:Y:S05]  /*8520*/  ENDCOLLECTIVE ;  /* 0x000000000000791b */ /* 0x003fea0003800000 */
.L_x_1108:
[----:B------:R-:W-:Y:S02]  /*8530*/  MOV R71, R32 ;  /* 0x0000002000477202 */ /* 0x000fe40000000f00 */
[----:B------:R-:W-:-:S07]  /*8540*/  MOV R102, R95 ;  /* 0x0000005f00667202 */ /* 0x000fce0000000f00 */
[----:B------:R-:W-:Y:S05]  /*8550*/  WARPSYNC.COLLECTIVE R74, `(.L_x_1109) ;  /* 0x000000004a087348 */ /* 0x000fea0003c00000 */
[----:B------:R0:W1:Y:S02]  /*8560*/  SHFL.IDX P0, R95, R71, R72, R73 ;  /* 0x00000048475f7389 */ /* 0x0000640000000049 */
[----:B01----:R-:W-:Y:S05]  /*8570*/  ENDCOLLECTIVE ;  /* 0x000000000000791b */ /* 0x003fea0003800000 */
.L_x_1109:
[-C--:B------:R-:W-:Y:S01]  /*8580*/  FFMA R88, R99, R107.reuse, R88 ;  /* 0x0000006b63587223 */ /* 0x080fe20000000058 */
[----:B------:R-:W-:Y:S01]  /*8590*/  FFMA R89, R100, R107, R89 ;  /* 0x0000006b64597223 */ /* 0x000fe20000000059 */
[----:B------:R-:W-:Y:S02]  /*85a0*/  IADD3 R72, PT, PT, R96, 0x2, RZ ;  /* 0x0000000260487810 */ /* 0x000fe40007ffe0ff */
[----:B------:R-:W-:Y:S02]  /*85b0*/  MOV R71, R34 ;  /* 0x0000002200477202 */ /* 0x000fe40000000f00 */
[----:B------:R-:W-:-:S07]  /*85c0*/  MOV R107, R95 ;  /* 0x0000005f006b7202 */ /* 0x000fce0000000f00 */
[----:B------:R-:W-:Y:S05]  /*85d0*/  WARPSYNC.COLLECTIVE R74, `(.L_x_1110) ;  /* 0x000000004a087348 */ /* 0x000fea0003c00000 */
[----:B------:R0:W1:Y:S02]  /*85e0*/  SHFL.IDX P0, R95, R71, R72, R73 ;  /* 0x00000048475f7389 */ /* 0x0000640000000049 */
[----:B01----:R-:W-:Y:S05]  /*85f0*/  ENDCOLLECTIVE ;  /* 0x000000000000791b */ /* 0x003fea0003800000 */
.L_x_1110:
[----:B------:R-:W-:Y:S01]  /*8600*/  MOV R71, R33 ;  /* 0x0000002100477202 */ /* 0x000fe20000000f00 */
[CC--:B------:R-:W-:Y:S01]  /*8610*/  FFMA R40, R99.reuse, R10.reuse, R40 ;  /* 0x0000000a63287223 */ /* 0x0c0fe20000000028 */
        /* <DEDUP_REMOVED lines=14> */
.L_x_1111:
[----:B------:R-:W-:Y:S02]  /*8700*/  MOV R71, R12 ;  /* 0x0000000c00477202 */ /* 0x000fe40000000f00 */
[----:B------:R-:W-:-:S07]  /*8710*/  MOV R10, R95 ;  /* 0x0000005f000a7202 */ /* 0x000fce0000000f00 */
[----:B------:R-:W-:Y:S05]  /*8720*/  WARPSYNC.COLLECTIVE R74, `(.L_x_1112) ;  /* 0x000000004a087348 */ /* 0x000fea0003c00000 */
[----:B------:R0:W1:Y:S02]  /*8730*/  SHFL.IDX P0, R95, R71, R72, R73 ;  /* 0x00000048475f7389 */ /* 0x0000640000000049 */
[----:B01----:R-:W-:Y:S05]  /*8740*/  ENDCOLLECTIVE ;  /* 0x000000000000791b */ /* 0x003fea0003800000 */
.L_x_1112:
[----:B------:R-:W-:Y:S02]  /*8750*/  MOV R71, R13 ;  /* 0x0000000d00477202 */ /* 0x000fe40000000f00 */
[----:B------:R-:W-:-:S07]  /*8760*/  MOV R99, R95 ;  /* 0x0000005f00637202 */ /* 0x000fce0000000f00 */
[----:B------:R-:W-:Y:S05]  /*8770*/  WARPSYNC.COLLECTIVE R74, `(.L_x_1113) ;  /* 0x000000004a087348 */ /* 0x000fea0003c00000 */
[----:B------:R0:W1:Y:S02]  /*8780*/  SHFL.IDX P0, R95, R71, R72, R73 ;  /* 0x00000048475f7389 */ /* 0x0000640000000049 */
[----:B01----:R-:W-:Y:S05]  /*8790*/  ENDCOLLECTIVE ;  /* 0x000000000000791b */ /* 0x003fea0003800000 */
.L_x_1113:
[----:B------:R-:W-:Y:S02]  /*87a0*/  MOV R71, R14 ;  /* 0x0000000e00477202 */ /* 0x000fe40000000f00 */
[----:B------:R-:W-:-:S07]  /*87b0*/  MOV R105, R95 ;  /* 0x0000005f00697202 */ /* 0x000fce0000000f00 */
[----:B------:R-:W-:Y:S05]  /*87c0*/  WARPSYNC.COLLECTIVE R74, `(.L_x_1114) ;  /* 0x000000004a087348 */ /* 0x000fea0003c00000 */
[----:B------:R0:W1:Y:S02]  /*87d0*/  SHFL.IDX P0, R95, R71, R72, R73 ;  /* 0x00000048475f7389 */ /* 0x0000640000000049 */
[----:B01----:R-:W-:Y:S05]  /*87e0*/  ENDCOLLECTIVE ;  /* 0x000000000000791b */ /* 0x003fea0003800000 */
.L_x_1114:
[----:B------:R-:W-:Y:S01]  /*87f0*/  MOV R71, R15 ;  /* 0x0000000f00477202 */ /* 0x000fe20000000f00 */
[-C--:B------:R-:W-:Y:S01]  /*8800*/  FFMA R46, R11, R95.reuse, R46 ;  /* 0x0000005f0b2e7223 */ /* 0x080fe2000000002e */
[----:B------:R-:W-:-:S07]  /*8810*/  FFMA R47, R2, R95, R47 ;  /* 0x0000005f022f7223 */ /* 0x000fce000000002f */
[----:B------:R-:W-:Y:S05]  /*8820*/  WARPSYNC.COLLECTIVE R74, `(.L_x_1115) ;  /* 0x000000004a087348 */ /* 0x000fea0003c00000 */
[----:B------:R0:W1:Y:S02]  /*8830*/  SHFL.IDX P0, R95, R71, R72, R73 ;  /* 0x00000048475f7389 */ /* 0x0000640000000049 */
[----:B01----:R-:W-:Y:S05]  /*8840*/  ENDCOLLECTIVE ;  /* 0x000000000000791b */ /* 0x003fea0003800000 */
.L_x_1115:
[----:B------:R-:W-:Y:S02]  /*8850*/  MOV R71, R16 ;  /* 0x0000001000477202 */ /* 0x000fe40000000f00 */
[----:B------:R-:W-:-:S07]  /*8860*/  MOV R65, R95 ;  /* 0x0000005f00417202 */ /* 0x000fce0000000f00 */
[----:B------:R-:W-:Y:S05]  /*8870*/  WARPSYNC.COLLECTIVE R74, `(.L_x_1116) ;  /* 0x000000004a087348 */ /* 0x000fea0003c00000 */
[----:B------:R0:W1:Y:S02]  /*8880*/  SHFL.IDX P0, R95, R71, R72, R73 ;  /* 0x00000048475f7389 */ /* 0x0000640000000049 */
[----:B01----:R-:W-:Y:S05]  /*8890*/  ENDCOLLECTIVE ;  /* 0x000000000000791b */ /* 0x003fea0003800000 */
.L_x_1116:
[-C--:B------:R-:W-:Y:S01]  /*88a0*/  FFMA R42, R11, R99.reuse, R42 ;  /* 0x000000630b2a7223 */ /* 0x080fe2000000002a */
[----:B------:R-:W-:Y:S01]  /*88b0*/  FFMA R43, R2, R99, R43 ;  /* 0x00000063022b7223 */ /* 0x000fe2000000002b */
[----:B------:R-:W-:Y:S02]  /*88c0*/  MOV R71, R17 ;  /* 0x0000001100477202 */ /* 0x000fe40000000f00 */
[----:B------:R-:W-:-:S07]  /*88d0*/  MOV R99, R95 ;  /* 0x0000005f00637202 */ /* 0x000fce0000000f00 */
[----:B------:R-:W-:Y:S05]  /*88e0*/  WARPSYNC.COLLECTIVE R74, `(.L_x_1117) ;  /* 0x000000004a087348 */ /* 0x000fea0003c00000 */
[----:B------:R0:W1:Y:S02]  /*88f0*/  SHFL.IDX P0, R95, R71, R72, R73 ;  /* 0x00000048475f7389 */ /* 0x0000640000000049 */
[----:B01----:R-:W-:Y:S05]  /*8900*/  ENDCOLLECTIVE ;  /* 0x000000000000791b */ /* 0x003fea0003800000 */
.L_x_1117:
[-C--:B------:R-:W-:Y:S01]  /*8910*/  FFMA R44, R11, R105.reuse, R44 ;  /* 0x000000690b2c7223 */ /* 0x080fe2000000002c */
[----:B------:R-:W-:Y:S01]  /*8920*/  FFMA R45, R2, R105, R45 ;  /* 0x00000069022d7223 */ /* 0x000fe2000000002d */
[----:B------:R-:W-:Y:S02]  /*8930*/  MOV R71, R18 ;  /* 0x0000001200477202 */ /* 0x000fe40000000f00 */
[----:B------:R-:W-:-:S07]  /*8940*/  MOV R105, R95 ;  /* 0x0000005f00697202 */ /* 0x000fce0000000f00 */
[----:B------:R-:W-:Y:S05]  /*8950*/  WARPSYNC.COLLECTIVE R74, `(.L_x_1118) ;  /* 0x000000004a087348 */ /* 0x000fea0003c00000 */
[----:B------:R0:W1:Y:S02]  /*8960*/  SHFL.IDX P0, R95, R71, R72, R73 ;  /* 0x00000048475f7389 */ /* 0x0000640000000049 */
[----:B01----:R-:W-:Y:S05]  /*8970*/  ENDCOLLECTIVE ;  /* 0x000000000000791b */ /* 0x003fea0003800000 */
.L_x_1118:
[----:B------:R-:W-:Y:S01]  /*8980*/  FFMA R67, R100, R107, R67 ;  /* 0x0000006b64437223 */ /* 0x000fe20000000043 */
[----:B------:R-:W-:Y:S02]  /*8990*/  MOV R71, R19 ;  /* 0x0000001300477202 */ /* 0x000fe40000000f00 */
[----:B------:R-:W-:-:S07]  /*89a0*/  MOV R107, R95 ;  /* 0x0000005f006b7202 */ /* 0x000fce0000000f00 */
[----:B------:R-:W-:Y:S05]  /*89b0*/  WARPSYNC.COLLECTIVE R74, `(.L_x_1119) ;  /* 0x000000004a087348 */ /* 0x000fea0003c00000 */
[----:B------:R0:W1:Y:S02]  /*89c0*/  SHFL.IDX P0, R95, R71, R72, R73 ;  /* 0x00000048475f7389 */ /* 0x0000640000000049 */
[----:B01----:R-:W-:Y:S05]  /*89d0*/  ENDCOLLECTIVE ;  /* 0x000000000000791b */ /* 0x003fea0003800000 */
.L_x_1119:
[----:B------:R-:W-:Y:S01]  /*89e0*/  FFMA R91, R100, R109, R91 ;  /* 0x0000006d645b7223 */ /* 0x000fe2000000005b */
[----:B------:R-:W-:Y:S02]  /*89f0*/  MOV R71, R20 ;  /* 0x0000001400477202 */ /* 0x000fe40000000f00 */
[----:B------:R-:W-:-:S07]  /*8a00*/  MOV R109, R95 ;  /* 0x0000005f006d7202 */ /* 0x000fce0000000f00 */
[----:B------:R-:W-:Y:S05]  /*8a10*/  WARPSYNC.COLLECTIVE R74, `(.L_x_1120) ;  /* 0x000000004a087348 */ /* 0x000fea0003c00000 */
[----:B------:R0:W1:Y:S02]  /*8a20*/  SHFL.IDX P0, R95, R71, R72, R73 ;  /* 0x00000048475f7389 */ /* 0x0000640000000049 */
[----:B01----:R-:W-:Y:S05]  /*8a30*/  ENDCOLLECTIVE ;  /* 0x000000000000791b */ /* 0x003fea0003800000 */
.L_x_1120:
[----:B------:R-:W-:Y:S01]  /*8a40*/  MOV R71, R21 ;  /* 0x0000001500477202 */ /* 0x000fe20000000f00 */
[-C--:B------:R-:W-:Y:S01]  /*8a50*/  FFMA R82, R11, R95.reuse, R82 ;  /* 0x0000005f0b527223 */ /* 0x080fe20000000052 */
[----:B------:R-:W-:-:S07]  /*8a60*/  FFMA R83, R2, R95, R83 ;  /* 0x0000005f02537223 */ /* 0x000fce0000000053 */
[----:B------:R-:W-:Y:S05]  /*8a70*/  WARPSYNC.COLLECTIVE R74, `(.L_x_1121) ;  /* 0x000000004a087348 */ /* 0x000fea0003c00000 */
[----:B------:R0:W1:Y:S02]  /*8a80*/  SHFL.IDX P0, R95, R71, R72, R73 ;  /* 0x00000048475f7389 */ /* 0x0000640000000049 */
[----:B01----:R-:W-:Y:S05]  /*8a90*/  ENDCOLLECTIVE ;  /* 0x000000000000791b */ /* 0x003fea0003800000 */
.L_x_1121:
[-C--:B------:R-:W-:Y:S01]  /*8aa0*/  FFMA R48, R11, R65.reuse, R48 ;  /* 0x000000410b307223 */ /* 0x080fe20000000030 */
[----:B------:R-:W-:Y:S01]  /*8ab0*/  FFMA R49, R2, R65, R49 ;  /* 0x0000004102317223 */ /* 0x000fe20000000031 */
[----:B------:R-:W-:Y:S02]  /*8ac0*/  MOV R71, R22 ;  /* 0x0000001600477202 */ /* 0x000fe40000000f00 */
[----:B------:R-:W-:-:S07]  /*8ad0*/  MOV R65, R95 ;  /* 0x0000005f00417202 */ /* 0x000fce0000000f00 */
[----:B------:R-:W-:Y:S05]  /*8ae0*/  WARPSYNC.COLLECTIVE R74, `(.L_x_1122) ;  /* 0x000000004a087348 */ /* 0x000fea0003c00000 */
[----:B------:R0:W1:Y:S02]  /*8af0*/  SHFL.IDX P0, R95, R71, R72, R73 ;  /* 0x00000048475f7389 */ /* 0x0000640000000049 */
[----:B01----:R-:W-:Y:S05]  /*8b00*/  ENDCOLLECTIVE ;  /* 0x000000000000791b */ /* 0x003fea0003800000 */
.L_x_1122:
[-C--:B------:R-:W-:Y:S01]  /*8b10*/  FFMA R50, R11, R99.reuse, R50 ;  /* 0x000000630b327223 */ /* 0x080fe20000000032 */
[----:B------:R-:W-:Y:S01]  /*8b20*/  FFMA R51, R2, R99, R51 ;  /* 0x0000006302337223 */ /* 0x000fe20000000033 */
[----:B------:R-:W-:Y:S02]  /*8b30*/  MOV R71, R23 ;  /* 0x0000001700477202 */ /* 0x000fe40000000f00 */
[----:B------:R-:W-:-:S07]  /*8b40*/  MOV R99, R95 ;  /* 0x0000005f00637202 */ /* 0x000fce0000000f00 */
[----:B------:R-:W-:Y:S05]  /*8b50*/  WARPSYNC.COLLECTIVE R74, `(.L_x_1123) ;  /* 0x000000004a087348 */ /* 0x000fea0003c00000 */
[----:B------:R0:W1:Y:S02]  /*8b60*/  SHFL.IDX P0, R95, R71, R72, R73 ;  /* 0x00000048475f7389 */ /* 0x0000640000000049 */
[----:B01----:R-:W-:Y:S05]  /*8b70*/  ENDCOLLECTIVE ;  /* 0x000000000000791b */ /* 0x003fea0003800000 */
.L_x_1123:
[-C--:B------:R-:W-:Y:S01]  /*8b80*/  FFMA R52, R11, R105.reuse, R52 ;  /* 0x000000690b347223 */ /* 0x080fe20000000034 */
[----:B------:R-:W-:Y:S01]  /*8b90*/  FFMA R53, R2, R105, R53 ;  /* 0x0000006902357223 */ /* 0x000fe20000000035 */
[----:B------:R-:W-:Y:S02]  /*8ba0*/  MOV R71, R24 ;  /* 0x0000001800477202 */ /* 0x000fe40000000f00 */
[----:B------:R-:W-:-:S07]  /*8bb0*/  MOV R105, R95 ;  /* 0x0000005f00697202 */ /* 0x000fce0000000f00 */
[----:B------:R-:W-:Y:S05]  /*8bc0*/  WARPSYNC.COLLECTIVE R74, `(.L_x_1124) ;  /* 0x000000004a087348 */ /* 0x000fea0003c00000 */
[----:B------:R0:W1:Y:S02]  /*8bd0*/  SHFL.IDX P0, R95, R71, R72, R73 ;  /* 0x00000048475f7389 */ /* 0x0000640000000049 */
[----:B01----:R-:W-:Y:S05]  /*8be0*/  ENDCOLLECTIVE ;  /* 0x000000000000791b */ /* 0x003fea0003800000 */
.L_x_1124:
[-C--:B------:R-:W-:Y:S01]  /*8bf0*/  FFMA R54, R11, R107.reuse, R54 ;  /* 0x0000006b0b367223 */ /* 0x080fe20000000036 */
[----:B------:R-:W-:Y:S01]  /*8c00*/  FFMA R55, R2, R107, R55 ;  /* 0x0000006b02377223 */ /* 0x000fe20000000037 */
[----:B------:R-:W-:Y:S02]  /*8c10*/  MOV R71, R25 ;  /* 0x0000001900477202 */ /* 0x000fe40000000f00 */
[----:B------:R-:W-:-:S07]  /*8c20*/  MOV R107, R95 ;  /* 0x0000005f006b7202 */ /* 0x000fce0000000f00 */
[----:B------:R-:W-:Y:S05]  /*8c30*/  WARPSYNC.COLLECTIVE R74, `(.L_x_1125) ;  /* 0x000000004a087348 */ /* 0x000fea0003c00000 */
[----:B------:R0:W1:Y:S02]  /*8c40*/  SHFL.IDX P0, R95, R71, R72, R73 ;  /* 0x00000048475f7389 */ /* 0x0000640000000049 */
[----:B01----:R-:W-:Y:S05]  /*8c50*/  ENDCOLLECTIVE ;  /* 0x000000000000791b */ /* 0x003fea0003800000 */
.L_x_1125:
[-C--:B------:R-:W-:Y:S01]  /*8c60*/  FFMA R56, R11, R109.reuse, R56 ;  /* 0x0000006d0b387223 */ /* 0x080fe20000000038 */
[----:B------:R-:W-:Y:S01]  /*8c70*/  FFMA R57, R2, R109, R57 ;  /* 0x0000006d02397223 */ /* 0x000fe20000000039 */
[----:B------:R-:W-:Y:S02]  /*8c80*/  MOV R71, R26 ;  /* 0x0000001a00477202 */ /* 0x000fe40000000f00 */
[----:B------:R-:W-:-:S07]  /*8c90*/  MOV R109, R95 ;  /* 0x0000005f006d7202 */ /* 0x000fce0000000f00 */
[----:B------:R-:W-:Y:S05]  /*8ca0*/  WARPSYNC.COLLECTIVE R74, `(.L_x_1126) ;  /* 0x000000004a087348 */ /* 0x000fea0003c00000 */
[----:B------:R0:W1:Y:S02]  /*8cb0*/  SHFL.IDX P0, R95, R71, R72, R73 ;  /* 0x00000048475f7389 */ /* 0x0000640000000049 */
[----:B01----:R-:W-:Y:S05]  /*8cc0*/  ENDCOLLECTIVE ;  /* 0x000000000000791b */ /* 0x003fea0003800000 */
.L_x_1126:
[----:B------:R-:W-:Y:S01]  /*8cd0*/  MOV R71, R27 ;  /* 0x0000001b00477202 */ /* 0x000fe20000000f00 */
[-C--:B------:R-:W-:Y:S01]  /*8ce0*/  FFMA R80, R11, R95.reuse, R80 ;  /* 0x0000005f0b507223 */ /* 0x080fe20000000050 */
[----:B------:R-:W-:-:S07]  /*8cf0*/  FFMA R79, R2, R95, R79 ;  /* 0x0000005f024f7223 */ /* 0x000fce000000004f */
[----:B------:R-:W-:Y:S05]  /*8d00*/  WARPSYNC.COLLECTIVE R74, `(.L_x_1127) ;  /* 0x000000004a087348 */ /* 0x000fea0003c00000 */
[----:B------:R0:W1:Y:S02]  /*8d10*/  SHFL.IDX P0, R95, R71, R72, R73 ;  /* 0x00000048475f7389 */ /* 0x0000640000000049 */
[----:B01----:R-:W-:Y:S05]  /*8d20*/  ENDCOLLECTIVE ;  /* 0x000000000000791b */ /* 0x003fea0003800000 */
.L_x_1127:
[-C--:B------:R-:W-:Y:S01]  /*8d30*/  FFMA R40, R11, R10.reuse, R40 ;  /* 0x0000000a0b287223 */ /* 0x080fe20000000028 */
[----:B------:R-:W-:Y:S01]  /*8d40*/  FFMA R101, R2, R10, R101 ;  /* 0x0000000a02657223 */ /* 0x000fe20000000065 */
[----:B------:R-:W-:Y:S02]  /*8d50*/  MOV R71, R28 ;  /* 0x0000001c00477202 */ /* 0x000fe40000000f00 */
[----:B------:R-:W-:-:S07]  /*8d60*/  MOV R10, R95 ;  /* 0x0000005f000a7202 */ /* 0x000fce0000000f00 */
[----:B------:R-:W-:Y:S05]  /*8d70*/  WARPSYNC.COLLECTIVE R74, `(.L_x_1128) ;  /* 0x000000004a087348 */ /* 0x000fea0003c00000 */
[----:B------:R0:W1:Y:S02]  /*8d80*/  SHFL.IDX P0, R95, R71, R72, R73 ;  /* 0x00000048475f7389 */ /* 0x0000640000000049 */
[----:B01----:R-:W-:Y:S05]  /*8d90*/  ENDCOLLECTIVE ;  /* 0x000000000000791b */ /* 0x003fea0003800000 */
.L_x_1128:
[-C--:B------:R-:W-:Y:S01]  /*8da0*/  FFMA R84, R11, R65.reuse, R84 ;  /* 0x000000410b547223 */ /* 0x080fe20000000054 */
[----:B------:R-:W-:Y:S01]  /*8db0*/  FFMA R85, R2, R65, R85 ;  /* 0x0000004102557223 */ /* 0x000fe20000000055 */
[----:B------:R-:W-:Y:S02]  /*8dc0*/  MOV R71, R29 ;  /* 0x0000001d00477202 */ /* 0x000fe40000000f00 */
[----:B------:R-:W-:-:S07]  /*8dd0*/  MOV R65, R95 ;  /* 0x0000005f00417202 */ /* 0x000fce0000000f00 */
[----:B------:R-:W-:Y:S05]  /*8de0*/  WARPSYNC.COLLECTIVE R74, `(.L_x_1129) ;  /* 0x000000004a087348 */ /* 0x000fea0003c00000 */
[----:B------:R0:W1:Y:S02]  /*8df0*/  SHFL.IDX P0, R95, R71, R72, R73 ;  /* 0x00000048475f7389 */ /* 0x0000640000000049 */
[----:B01----:R-:W-:Y:S05]  /*8e00*/  ENDCOLLECTIVE ;  /* 0x000000000000791b */ /* 0x003fea0003800000 */
.L_x_1129:
[----:B------:R-:W-:Y:S01]  /*8e10*/  FFMA R69, R100, R58, R69 ;  /* 0x0000003a64457223 */ /* 0x000fe20000000045 */
[----:B------:R-:W-:Y:S02]  /*8e20*/  MOV R71, R30 ;  /* 0x0000001e00477202 */ /* 0x000fe40000000f00 */
[----:B------:R-:W-:-:S07]  /*8e30*/  MOV R58, R95 ;  /* 0x0000005f003a7202 */ /* 0x000fce0000000f00 */
[----:B------:R-:W-:Y:S05]  /*8e40*/  WARPSYNC.COLLECTIVE R74, `(.L_x_1130) ;  /* 0x000000004a087348 */ /* 0x000fea0003c00000 */
[----:B------:R0:W1:Y:S02]  /*8e50*/  SHFL.IDX P0, R95, R71, R72, R73 ;  /* 0x00000048475f7389 */ /* 0x0000640000000049 */
[----:B01----:R-:W-:Y:S05]  /*8e60*/  ENDCOLLECTIVE ;  /* 0x000000000000791b */ /* 0x003fea0003800000 */
.L_x_1130:
[----:B------:R-:W-:Y:S02]  /*8e70*/  MOV R71, R31 ;  /* 0x0000001f00477202 */ /* 0x000fe40000000f00 */
[----:B------:R-:W-:-:S07]  /*8e80*/  MOV R64, R95 ;  /* 0x0000005f00407202 */ /* 0x000fce0000000f00 */
[----:B------:R-:W-:Y:S05]  /*8e90*/  WARPSYNC.COLLECTIVE R74, `(.L_x_1131) ;  /* 0x000000004a087348 */ /* 0x000fea0003c00000 */
[----:B------:R0:W1:Y:S02]  /*8ea0*/  SHFL.IDX P0, R95, R71, R72, R73 ;  /* 0x00000048475f7389 */ /* 0x0000640000000049 */
[----:B01----:R-:W-:Y:S05]  /*8eb0*/  ENDCOLLECTIVE ;  /* 0x000000000000791b */ /* 0x003fea0003800000 */
.L_x_1131:
[----:B------:R-:W-:Y:S01]  /*8ec0*/  FFMA R93, R100, R66, R93 ;  /* 0x00000042645d7223 */ /* 0x000fe2000000005d */
[----:B------:R-:W-:Y:S02]  /*8ed0*/  MOV R71, R32 ;  /* 0x0000002000477202 */ /* 0x000fe40000000f00 */
[----:B------:R-:W-:-:S07]  /*8ee0*/  MOV R66, R95 ;  /* 0x0000005f00427202 */ /* 0x000fce0000000f00 */
[----:B------:R-:W-:Y:S05]  /*8ef0*/  WARPSYNC.COLLECTIVE R74, `(.L_x_1132) ;  /* 0x000000004a087348 */ /* 0x000fea0003c00000 */
[----:B------:R0:W1:Y:S02]  /*8f00*/  SHFL.IDX P0, R95, R71, R72, R73 ;  /* 0x00000048475f7389 */ /* 0x0000640000000049 */
[----:B01----:R-:W-:Y:S05]  /*8f10*/  ENDCOLLECTIVE ;  /* 0x000000000000791b */ /* 0x003fea0003800000 */
.L_x_1132:
[-C--:B------:R-:W-:Y:S01]  /*8f20*/  FFMA R86, R11, R99.reuse, R86 ;  /* 0x000000630b567223 */ /* 0x080fe20000000056 */
[----:B------:R-:W-:Y:S01]  /*8f30*/  FFMA R87, R2, R99, R87 ;  /* 0x0000006302577223 */ /* 0x000fe20000000057 */
[----:B------:R-:W-:-:S04]  /*8f40*/  IMAD.WIDE R62, R63, 0x4, R8 ;  /* 0x000000043f3e7825 */ /* 0x000fc800078e0208 */
[C---:B------:R-:W-:Y:S01]  /*8f50*/  FFMA R88, R11.reuse, R105, R88 ;  /* 0x000000690b587223 */ /* 0x040fe20000000058 */
[C---:B------:R-:W-:Y:S01]  /*8f60*/  FFMA R90, R11.reuse, R107, R90 ;  /* 0x0000006b0b5a7223 */ /* 0x040fe2000000005a */
[C---:B------:R-:W-:Y:S01]  /*8f70*/  FFMA R92, R11.reuse, R109, R92 ;  /* 0x0000006d0b5c7223 */ /* 0x040fe2000000005c */
[CC--:B------:R-:W-:Y:S01]  /*8f80*/  FFMA R78, R11.reuse, R10.reuse, R78 ;  /* 0x0000000a0b4e7223 */ /* 0x0c0fe2000000004e */
[----:B------:R-:W-:Y:S01]  /*8f90*/  FFMA R77, R2, R10, R77 ;  /* 0x0000000a024d7223 */ /* 0x000fe2000000004d */
        /* <DEDUP_REMOVED lines=13> */
.L_x_1133:
        /* <DEDUP_REMOVED lines=11> */
.L_x_1134:
[----:B------:R-:W-:Y:S02]  /*9120*/  MOV R71, R12 ;  /* 0x0000000c00477202 */ /* 0x000fe40000000f00 */
[----:B------:R-:W-:-:S07]  /*9130*/  MOV R58, R95 ;  /* 0x0000005f003a7202 */ /* 0x000fce0000000f00 */
[----:B------:R-:W-:Y:S05]  /*9140*/  WARPSYNC.COLLECTIVE R74, `(.L_x_1135) ;  /* 0x000000004a087348 */ /* 0x000fea0003c00000 */
[----:B------:R0:W1:Y:S02]  /*9150*/  SHFL.IDX P0, R95, R71, R72, R73 ;  /* 0x00000048475f7389 */ /* 0x0000640000000049 */
[----:B01----:R-:W-:Y:S05]  /*9160*/  ENDCOLLECTIVE ;  /* 0x000000000000791b */ /* 0x003fea0003800000 */
.L_x_1135:
[----:B------:R-:W-:Y:S02]  /*9170*/  MOV R71, R13 ;  /* 0x0000000d00477202 */ /* 0x000fe40000000f00 */
[----:B------:R-:W-:-:S07]  /*9180*/  MOV R65, R95 ;  /* 0x0000005f00417202 */ /* 0x000fce0000000f00 */
[----:B------:R-:W-:Y:S05]  /*9190*/  WARPSYNC.COLLECTIVE R74, `(.L_x_1136) ;  /* 0x000000004a087348 */ /* 0x000fea0003c00000 */
[----:B------:R0:W1:Y:S02]  /*91a0*/  SHFL.IDX P0, R95, R71, R72, R73 ;  /* 0x00000048475f7389 */ /* 0x0000640000000049 */
[----:B01----:R-:W-:Y:S05]  /*91b0*/  ENDCOLLECTIVE ;  /* 0x000000000000791b */ /* 0x003fea0003800000 */
.L_x_1136:
[----:B------:R-:W-:Y:S02]  /*91c0*/  MOV R71, R14 ;  /* 0x0000000e00477202 */ /* 0x000fe40000000f00 */
[----:B------:R-:W-:-:S07]  /*91d0*/  MOV R105, R95 ;  /* 0x0000005f00697202 */ /* 0x000fce0000000f00 */
[----:B------:R-:W-:Y:S05]  /*91e0*/  WARPSYNC.COLLECTIVE R74, `(.L_x_1137) ;  /* 0x000000004a087348 */ /* 0x000fea0003c00000 */
[----:B------:R0:W1:Y:S02]  /*91f0*/  SHFL.IDX P0, R95, R71, R72, R73 ;  /* 0x00000048475f7389 */ /* 0x0000640000000049 */
[----:B01----:R-:W-:Y:S05]  /*9200*/  ENDCOLLECTIVE ;  /* 0x000000000000791b */ /* 0x003fea0003800000 */
.L_x_1137:
[----:B------:R-:W-:Y:S01]  /*9210*/  MOV R71, R15 ;  /* 0x0000000f00477202 */ /* 0x000fe20000000f00 */
[-C--:B------:R-:W-:Y:S01]  /*9220*/  FFMA R46, R11, R95.reuse, R46 ;  /* 0x0000005f0b2e7223 */ /* 0x080fe2000000002e */
[----:B------:R-:W-:-:S07]  /*9230*/  FFMA R47, R10, R95, R47 ;  /* 0x0000005f0a2f7223 */ /* 0x000fce000000002f */
[----:B------:R-:W-:Y:S05]  /*9240*/  WARPSYNC.COLLECTIVE R74, `(.L_x_1138) ;  /* 0x000000004a087348 */ /* 0x000fea0003c00000 */
[----:B------:R0:W1:Y:S02]  /*9250*/  SHFL.IDX P0, R95, R71, R72, R73 ;  /* 0x00000048475f7389 */ /* 0x0000640000000049 */
[----:B01----:R-:W-:Y:S05]  /*9260*/  ENDCOLLECTIVE ;  /* 0x000000000000791b */ /* 0x003fea0003800000 */
.L_x_1138:
[----:B------:R-:W-:Y:S02]  /*9270*/  MOV R71, R16 ;  /* 0x0000001000477202 */ /* 0x000fe40000000f00 */
[----:B------:R-:W-:-:S07]  /*9280*/  MOV R63, R95 ;  /* 0x0000005f003f7202 */ /* 0x000fce0000000f00 */
[----:B------:R-:W-:Y:S05]  /*9290*/  WARPSYNC.COLLECTIVE R74, `(.L_x_1139) ;  /* 0x000000004a087348 */ /* 0x000fea0003c00000 */
[----:B------:R0:W1:Y:S02]  /*92a0*/  SHFL.IDX P0, R95, R71, R72, R73 ;  /* 0x00000048475f7389 */ /* 0x0000640000000049 */
[----:B01----:R-:W-:Y:S05]  /*92b0*/  ENDCOLLECTIVE ;  /* 0x000000000000791b */ /* 0x003fea0003800000 */
.L_x_1139:
[-C--:B------:R-:W-:Y:S01]  /*92c0*/  FFMA R42, R11, R65.reuse, R42 ;  /* 0x000000410b2a7223 */ /* 0x080fe2000000002a */
[----:B------:R-:W-:Y:S01]  /*92d0*/  FFMA R43, R10, R65, R43 ;  /* 0x000000410a2b7223 */ /* 0x000fe2000000002b */
[----:B------:R-:W-:Y:S02]  /*92e0*/  MOV R71, R17 ;  /* 0x0000001100477202 */ /* 0x000fe40000000f00 */
[----:B------:R-:W-:-:S07]  /*92f0*/  MOV R65, R95 ;  /* 0x0000005f00417202 */ /* 0x000fce0000000f00 */
[----:B------:R-:W-:Y:S05]  /*9300*/  WARPSYNC.COLLECTIVE R74, `(.L_x_1140) ;  /* 0x000000004a087348 */ /* 0x000fea0003c00000 */
[----:B------:R0:W1:Y:S02]  /*9310*/  SHFL.IDX P0, R95, R71, R72, R73 ;  /* 0x00000048475f7389 */ /* 0x0000640000000049 */
[----:B01----:R-:W-:Y:S05]  /*9320*/  ENDCOLLECTIVE ;  /* 0x000000000000791b */ /* 0x003fea0003800000 */
.L_x_1140:
[----:B------:R-:W-:Y:S02]  /*9330*/  MOV R71, R18 ;  /* 0x0000001200477202 */ /* 0x000fe40000000f00 */
[----:B------:R-:W-:-:S07]  /*9340*/  MOV R99, R95 ;  /* 0x0000005f00637202 */ /* 0x000fce0000000f00 */
[----:B------:R-:W-:Y:S05]  /*9350*/  WARPSYNC.COLLECTIVE R74, `(.L_x_1141) ;  /* 0x000000004a087348 */ /* 0x000fea0003c00000 */
[----:B------:R0:W1:Y:S02]  /*9360*/  SHFL.IDX P0, R95, R71, R72, R73 ;  /* 0x00000048475f7389 */ /* 0x0000640000000049 */
[----:B01----:R-:W-:Y:S05]  /*9370*/  ENDCOLLECTIVE ;  /* 0x000000000000791b */ /* 0x003fea0003800000 */
.L_x_1141:
[-C--:B------:R-:W-:Y:S01]  /*9380*/  FFMA R44, R11, R105.reuse, R44 ;  /* 0x000000690b2c7223 */ /* 0x080fe2000000002c */
[----:B------:R-:W-:Y:S01]  /*9390*/  FFMA R45, R10, R105, R45 ;  /* 0x000000690a2d7223 */ /* 0x000fe2000000002d */
[----:B------:R-:W-:Y:S02]  /*93a0*/  MOV R71, R19 ;  /* 0x0000001300477202 */ /* 0x000fe40000000f00 */
[----:B------:R-:W-:-:S07]  /*93b0*/  MOV R105, R95 ;  /* 0x0000005f00697202 */ /* 0x000fce0000000f00 */
[----:B------:R-:W-:Y:S05]  /*93c0*/  WARPSYNC.COLLECTIVE R74, `(.L_x_1142) ;  /* 0x000000004a087348 */ /* 0x000fea0003c00000 */
[----:B------:R0:W1:Y:S02]  /*93d0*/  SHFL.IDX P0, R95, R71, R72, R73 ;  /* 0x00000048475f7389 */ /* 0x0000640000000049 */
[----:B01----:R-:W-:Y:S05]  /*93e0*/  ENDCOLLECTIVE ;  /* 0x000000000000791b */ /* 0x003fea0003800000 */
.L_x_1142:
[----:B------:R-:W-:Y:S02]  /*93f0*/  MOV R71, R20 ;  /* 0x0000001400477202 */ /* 0x000fe40000000f00 */
[----:B------:R-:W-:-:S07]  /*9400*/  MOV R107, R95 ;  /* 0x0000005f006b7202 */ /* 0x000fce0000000f00 */
[----:B------:R-:W-:Y:S05]  /*9410*/  WARPSYNC.COLLECTIVE R74, `(.L_x_1143) ;  /* 0x000000004a087348 */ /* 0x000fea0003c00000 */
[----:B------:R0:W1:Y:S02]  /*9420*/  SHFL.IDX P0, R95, R71, R72, R73 ;  /* 0x00000048475f7389 */ /* 0x0000640000000049 */
[----:B01----:R-:W-:Y:S05]  /*9430*/  ENDCOLLECTIVE ;  /* 0x000000000000791b */ /* 0x003fea0003800000 */
.L_x_1143:
[----:B------:R-:W-:Y:S01]  /*9440*/  MOV R71, R21 ;  /* 0x0000001500477202 */ /* 0x000fe20000000f00 */
[-C--:B------:R-:W-:Y:S01]  /*9450*/  FFMA R82, R11, R95.reuse, R82 ;  /* 0x0000005f0b527223 */ /* 0x080fe20000000052 */
[----:B------:R-:W-:-:S07]  /*9460*/  FFMA R83, R10, R95, R83 ;  /* 0x0000005f0a537223 */ /* 0x000fce0000000053 */
[----:B------:R-:W-:Y:S05]  /*9470*/  WARPSYNC.COLLECTIVE R74, `(.L_x_1144) ;  /* 0x000000004a087348 */ /* 0x000fea0003c00000 */
[----:B------:R0:W1:Y:S02]  /*9480*/  SHFL.IDX P0, R95, R71, R72, R73 ;  /* 0x00000048475f7389 */ /* 0x0000640000000049 */
[----:B01----:R-:W-:Y:S05]  /*9490*/  ENDCOLLECTIVE ;  /* 0x000000000000791b */ /* 0x003fea0003800000 */
.L_x_1144:
[-C--:B------:R-:W-:Y:S01]  /*94a0*/  FFMA R48, R11, R63.reuse, R48 ;  /* 0x0000003f0b307223 */ /* 0x080fe20000000030 */
[----:B------:R-:W-:Y:S01]  /*94b0*/  FFMA R49, R10, R63, R49 ;  /* 0x0000003f0a317223 */ /* 0x000fe20000000031 */
[----:B------:R-:W-:Y:S02]  /*94c0*/  MOV R71, R22 ;  /* 0x0000001600477202 */ /* 0x000fe40000000f00 */
[----:B------:R-:W-:-:S07]  /*94d0*/  MOV R63, R95 ;  /* 0x0000005f003f7202 */ /* 0x000fce0000000f00 */
[----:B------:R-:W-:Y:S05]  /*94e0*/  WARPSYNC.COLLECTIVE R74, `(.L_x_1145) ;  /* 0x000000004a087348 */ /* 0x000fea0003c00000 */
[----:B------:R0:W1:Y:S02]  /*94f0*/  SHFL.IDX P0, R95, R71, R72, R73 ;  /* 0x00000048475f7389 */ /* 0x0000640000000049 */
[----:B01----:R-:W-:Y:S05]  /*9500*/  ENDCOLLECTIVE ;  /* 0x000000000000791b */ /* 0x003fea0003800000 */
.L_x_1145:
[-C--:B------:R-:W-:Y:S01]  /*9510*/  FFMA R50, R11, R65.reuse, R50 ;  /* 0x000000410b327223 */ /* 0x080fe20000000032 */
[----:B------:R-:W-:Y:S01]  /*9520*/  FFMA R51, R10, R65, R51 ;  /* 0x000000410a337223 */ /* 0x000fe20000000033 */
[----:B------:R-:W-:Y:S02]  /*9530*/  MOV R71, R23 ;  /* 0x0000001700477202 */ /* 0x000fe40000000f00 */
[----:B------:R-:W-:-:S07]  /*9540*/  MOV R65, R95 ;  /* 0x0000005f00417202 */ /* 0x000fce0000000f00 */
[----:B------:R-:W-:Y:S05]  /*9550*/  WARPSYNC.COLLECTIVE R74, `(.L_x_1146) ;  /* 0x000000004a087348 */ /* 0x000fea0003c00000 */
[----:B------:R0:W1:Y:S02]  /*9560*/  SHFL.IDX P0, R95, R71, R72, R73 ;  /* 0x00000048475f7389 */ /* 0x0000640000000049 */
[----:B01----:R-:W-:Y:S05]  /*9570*/  ENDCOLLECTIVE ;  /* 0x000000000000791b */ /* 0x003fea0003800000 */
.L_x_1146:
[-C--:B------:R-:W-:Y:S01]  /*9580*/  FFMA R52, R11, R99.reuse, R52 ;  /* 0x000000630b347223 */ /* 0x080fe20000000034 */
[----:B------:R-:W-:Y:S01]  /*9590*/  FFMA R53, R10, R99, R53 ;  /* 0x000000630a357223 */ /* 0x000fe20000000035 */
[----:B------:R-:W-:Y:S02]  /*95a0*/  MOV R71, R24 ;  /* 0x0000001800477202 */ /* 0x000fe40000000f00 */
[----:B------:R-:W-:-:S07]  /*95b0*/  MOV R99, R95 ;  /* 0x0000005f00637202 */ /* 0x000fce0000000f00 */
[----:B------:R-:W-:Y:S05]  /*95c0*/  WARPSYNC.COLLECTIVE R74, `(.L_x_1147) ;  /* 0x000000004a087348 */ /* 0x000fea0003c00000 */
[----:B------:R0:W1:Y:S02]  /*95d0*/  SHFL.IDX P0, R95, R71, R72, R73 ;  /* 0x00000048475f7389 */ /* 0x0000640000000049 */
[----:B01----:R-:W-:Y:S05]  /*95e0*/  ENDCOLLECTIVE ;  /* 0x000000000000791b */ /* 0x003fea0003800000 */
.L_x_1147:
[-C--:B------:R-:W-:Y:S01]  /*95f0*/  FFMA R54, R11, R105.reuse, R54 ;  /* 0x000000690b367223 */ /* 0x080fe20000000036 */
[----:B------:R-:W-:Y:S01]  /*9600*/  FFMA R55, R10, R105, R55 ;  /* 0x000000690a377223 */ /* 0x000fe20000000037 */
[----:B------:R-:W-:Y:S02]  /*9610*/  MOV R71, R25 ;  /* 0x0000001900477202 */ /* 0x000fe40000000f00 */
[----:B------:R-:W-:-:S07]  /*9620*/  MOV R105, R95 ;  /* 0x0000005f00697202 */ /* 0x000fce0000000f00 */
[----:B------:R-:W-:Y:S05]  /*9630*/  WARPSYNC.COLLECTIVE R74, `(.L_x_1148) ;  /* 0x000000004a087348 */ /* 0x000fea0003c00000 */
[----:B------:R0:W1:Y:S02]  /*9640*/  SHFL.IDX P0, R95, R71, R72, R73 ;  /* 0x00000048475f7389 */ /* 0x0000640000000049 */
[----:B01----:R-:W-:Y:S05]  /*9650*/  ENDCOLLECTIVE ;  /* 0x000000000000791b */ /* 0x003fea0003800000 */
.L_x_1148:
[-C--:B------:R-:W-:Y:S01]  /*9660*/  FFMA R56, R11, R107.reuse, R56 ;  /* 0x0000006b0b387223 */ /* 0x080fe20000000038 */
[----:B------:R-:W-:Y:S01]  /*9670*/  FFMA R57, R10, R107, R57 ;  /* 0x0000006b0a397223 */ /* 0x000fe20000000039 */
[----:B------:R-:W-:Y:S02]  /*9680*/  MOV R71, R26 ;  /* 0x0000001a00477202 */ /* 0x000fe40000000f00 */
[----:B------:R-:W-:-:S07]  /*9690*/  MOV R107, R95 ;  /* 0x0000005f006b7202 */ /* 0x000fce0000000f00 */
[----:B------:R-:W-:Y:S05]  /*96a0*/  WARPSYNC.COLLECTIVE R74, `(.L_x_1149) ;  /* 0x000000004a087348 */ /* 0x000fea0003c00000 */
[----:B------:R0:W1:Y:S02]  /*96b0*/  SHFL.IDX P0, R95, R71, R72, R73 ;  /* 0x00000048475f7389 */ /* 0x0000640000000049 */
[----:B01----:R-:W-:Y:S05]  /*96c0*/  ENDCOLLECTIVE ;  /* 0x000000000000791b */ /* 0x003fea0003800000 */
.L_x_1149:
[----:B------:R-:W-:Y:S01]  /*96d0*/  MOV R71, R27 ;  /* 0x0000001b00477202 */ /* 0x000fe20000000f00 */
[-C--:B------:R-:W-:Y:S01]  /*96e0*/  FFMA R80, R11, R95.reuse, R80 ;  /* 0x0000005f0b507223 */ /* 0x080fe20000000050 */
[----:B------:R-:W-:-:S07]  /*96f0*/  FFMA R79, R10, R95, R79 ;  /* 0x0000005f0a4f7223 */ /* 0x000fce000000004f */
[----:B------:R-:W-:Y:S05]  /*9700*/  WARPSYNC.COLLECTIVE R74, `(.L_x_1150) ;  /* 0x000000004a087348 */ /* 0x000fea0003c00000 */
[----:B------:R0:W1:Y:S02]  /*9710*/  SHFL.IDX P0, R95, R71, R72, R73 ;  /* 0x00000048475f7389 */ /* 0x0000640000000049 */
[----:B01----:R-:W-:Y:S05]  /*9720*/  ENDCOLLECTIVE ;  /* 0x000000000000791b */ /* 0x003fea0003800000 */
.L_x_1150:
[C---:B------:R-:W-:Y:S01]  /*9730*/  FFMA R81, R100.reuse, R111, R81 ;  /* 0x0000006f64517223 */ /* 0x040fe20000000051 */
[----:B------:R-:W-:Y:S01]  /*9740*/  FFMA R103, R100, R102, R103 ;  /* 0x0000006664677223 */ /* 0x000fe20000000067 */
[C---:B------:R-:W-:Y:S02]  /*9750*/  FFMA R93, R2.reuse, R64, R93 ;  /* 0x00000040025d7223 */ /* 0x040fe4000000005d */
[C---:B------:R-:W-:Y:S01]  /*9760*/  FFMA R81, R2.reuse, R109, R81 ;  /* 0x0000006d02517223 */ /* 0x040fe20000000051 */
[----:B------:R-:W-:Y:S01]  /*9770*/  FFMA R103, R2, R66, R103 ;  /* 0x0000004202677223 */ /* 0x000fe20000000067 */
[----:B------:R-:W-:Y:S02]  /*9780*/  MOV R71, R28 ;  /* 0x0000001c00477202 */ /* 0x000fe40000000f00 */
[----:B------:R-:W-:-:S07]  /*9790*/  MOV R2, R95 ;  /* 0x0000005f00027202 */ /* 0x000fce0000000f00 */
[----:B------:R-:W-:Y:S05]  /*97a0*/  WARPSYNC.COLLECTIVE R74, `(.L_x_1151) ;  /* 0x000000004a087348 */ /* 0x000fea0003c00000 */
[----:B------:R0:W1:Y:S02]  /*97b0*/  SHFL.IDX P0, R95, R71, R72, R73 ;  /* 0x00000048475f7389 */ /* 0x0000640000000049 */
[----:B01----:R-:W-:Y:S05]  /*97c0*/  ENDCOLLECTIVE ;  /* 0x000000000000791b */ /* 0x003fea0003800000 */
.L_x_1151:
[-C--:B------:R-:W-:Y:S01]  /*97d0*/  FFMA R86, R11, R65.reuse, R86 ;  /* 0x000000410b567223 */ /* 0x080fe20000000056 */
[----:B------:R-:W-:Y:S01]  /*97e0*/  FFMA R87, R10, R65, R87 ;  /* 0x000000410a577223 */ /* 0x000fe20000000057 */
[----:B------:R-:W-:Y:S02]  /*97f0*/  MOV R71, R29 ;  /* 0x0000001d00477202 */ /* 0x000fe40000000f00 */
[----:B------:R-:W-:-:S07]  /*9800*/  MOV R65, R95 ;  /* 0x0000005f00417202 */ /* 0x000fce0000000f00 */
[----:B------:R-:W-:Y:S05]  /*9810*/  WARPSYNC.COLLECTIVE R74, `(.L_x_1152) ;  /* 0x000000004a087348 */ /* 0x000fea0003c00000 */
[----:B------:R0:W1:Y:S02]  /*9820*/  SHFL.IDX P0, R95, R71, R72, R73 ;  /* 0x00000048475f7389 */ /* 0x0000640000000049 */
[----:B01----:R-:W-:Y:S05]  /*9830*/  ENDCOLLECTIVE ;  /* 0x000000000000791b */ /* 0x003fea0003800000 */
.L_x_1152:
[-C--:B------:R-:W-:Y:S01]  /*9840*/  FFMA R40, R11, R58.reuse, R40 ;  /* 0x0000003a0b287223 */ /* 0x080fe20000000028 */
[----:B------:R-:W-:Y:S01]  /*9850*/  FFMA R101, R10, R58, R101 ;  /* 0x0000003a0a657223 */ /* 0x000fe20000000065 */
[----:B------:R-:W-:Y:S02]  /*9860*/  MOV R71, R30 ;  /* 0x0000001e00477202 */ /* 0x000fe40000000f00 */
[----:B------:R-:W-:-:S07]  /*9870*/  MOV R58, R95 ;  /* 0x0000005f003a7202 */ /* 0x000fce0000000f00 */
[----:B------:R-:W-:Y:S05]  /*9880*/  WARPSYNC.COLLECTIVE R74, `(.L_x_1153) ;  /* 0x000000004a087348 */ /* 0x000fea0003c00000 */
[----:B------:R0:W1:Y:S02]  /*9890*/  SHFL.IDX P0, R95, R71, R72, R73 ;  /* 0x00000048475f7389 */ /* 0x0000640000000049 */
[----:B01----:R-:W-:Y:S05]  /*98a0*/  ENDCOLLECTIVE ;  /* 0x000000000000791b */ /* 0x003fea0003800000 */
.L_x_1153:
[----:B------:R-:W-:Y:S02]  /*98b0*/  MOV R71, R31 ;  /* 0x0000001f00477202 */ /* 0x000fe40000000f00 */
[----:B------:R-:W-:-:S07]  /*98c0*/  MOV R64, R95 ;  /* 0x0000005f00407202 */ /* 0x000fce0000000f00 */
[----:B------:R-:W-:Y:S05]  /*98d0*/  WARPSYNC.COLLECTIVE R74, `(.L_x_1154) ;  /* 0x000000004a087348 */ /* 0x000fea0003c00000 */
[----:B------:R0:W1:Y:S02]  /*98e0*/  SHFL.IDX P0, R95, R71, R72, R73 ;  /* 0x00000048475f7389 */ /* 0x0000640000000049 */
[----:B01----:R-:W-:Y:S05]  /*98f0*/  ENDCOLLECTIVE ;  /* 0x000000000000791b */ /* 0x003fea0003800000 */
.L_x_1154:
[----:B------:R-:W-:Y:S02]  /*9900*/  MOV R71, R32 ;  /* 0x0000002000477202 */ /* 0x000fe40000000f00 */
[----:B------:R-:W-:-:S07]  /*9910*/  MOV R66, R95 ;  /* 0x0000005f00427202 */ /* 0x000fce0000000f00 */
[----:B------:R-:W-:Y:S05]  /*9920*/  WARPSYNC.COLLECTIVE R74, `(.L_x_1155) ;  /* 0x000000004a087348 */ /* 0x000fea0003c00000 */
[----:B------:R0:W1:Y:S02]  /*9930*/  SHFL.IDX P0, R95, R71, R72, R73 ;  /* 0x00000048475f7389 */ /* 0x0000640000000049 */
[----:B01----:R-:W-:Y:S05]  /*9940*/  ENDCOLLECTIVE ;  /* 0x000000000000791b */ /* 0x003fea0003800000 */
.L_x_1155:
[CC--:B------:R-:W-:Y:S01]  /*9950*/  FFMA R88, R11.reuse, R99.reuse, R88 ;  /* 0x000000630b587223 */ /* 0x0c0fe20000000058 */
[C---:B------:R-:W-:Y:S01]  /*9960*/  FFMA R89, R10.reuse, R99, R89 ;  /* 0x000000630a597223 */ /* 0x040fe20000000059 */
[-C--:B------:R-:W-:Y:S01]  /*9970*/  FFMA R84, R11, R63.reuse, R84 ;  /* 0x0000003f0b547223 */ /* 0x080fe20000000054 */
[----:B------:R-:W-:Y:S01]  /*9980*/  FFMA R85, R10, R63, R85 ;  /* 0x0000003f0a557223 */ /* 0x000fe20000000055 */
[----:B------:R-:W-:-:S04]  /*9990*/  IMAD.WIDE R62, R61, 0x4, R8 ;  /* 0x000000043d3e7825 */ /* 0x000fc800078e0208 */
        /* <DEDUP_REMOVED lines=17> */
.L_x_1156:
[----:B------:R-:W-:Y:S01]  /*9ab0*/  MOV R71, R33 ;  /* 0x0000002100477202 */ /* 0x000fe20000000f00 */
        /* <DEDUP_REMOVED lines=9> */
.L_x_1157:
[----:B------:R-:W-:Y:S02]  /*9b50*/  MOV R71, R12 ;  /* 0x0000000c00477202 */ /* 0x000fe40000000f00 */
[----:B------:R-:W-:-:S07]  /*9b60*/  MOV R58, R95 ;  /* 0x0000005f003a7202 */ /* 0x000fce0000000f00 */
[----:B------:R-:W-:Y:S05]  /*9b70*/  WARPSYNC.COLLECTIVE R74, `(.L_x_1158) ;  /* 0x000000004a087348 */ /* 0x000fea0003c00000 */
[----:B------:R0:W1:Y:S02]  /*9b80*/  SHFL.IDX P0, R95, R71, R72, R73 ;  /* 0x00000048475f7389 */ /* 0x0000640000000049 */
[----:B01----:R-:W-:Y:S05]  /*9b90*/  ENDCOLLECTIVE ;  /* 0x000000000000791b */ /* 0x003fea0003800000 */
.L_x_1158:
[----:B------:R-:W-:Y:S02]  /*9ba0*/  MOV R71, R13 ;  /* 0x0000000d00477202 */ /* 0x000fe40000000f00 */
[----:B------:R-:W-:-:S07]  /*9bb0*/  MOV R61, R95 ;  /* 0x0000005f003d7202 */ /* 0x000fce0000000f00 */
[----:B------:R-:W-:Y:S05]  /*9bc0*/  WARPSYNC.COLLECTIVE R74, `(.L_x_1159) ;  /* 0x000000004a087348 */ /* 0x000fea0003c00000 */
[----:B------:R0:W1:Y:S02]  /*9bd0*/  SHFL.IDX P0, R95, R71, R72, R73 ;  /* 0x00000048475f7389 */ /* 0x0000640000000049 */
[----:B01----:R-:W-:Y:S05]  /*9be0*/  ENDCOLLECTIVE ;  /* 0x000000000000791b */ /* 0x003fea0003800000 */
.L_x_1159:
[----:B------:R-:W-:Y:S02]  /*9bf0*/  MOV R71, R14 ;  /* 0x0000000e00477202 */ /* 0x000fe40000000f00 */
[----:B------:R-:W-:-:S07]  /*9c00*/  MOV R65, R95 ;  /* 0x0000005f00417202 */ /* 0x000fce0000000f00 */
[----:B------:R-:W-:Y:S05]  /*9c10*/  WARPSYNC.COLLECTIVE R74, `(.L_x_1160) ;  /* 0x000000004a087348 */ /* 0x000fea0003c00000 */
[----:B------:R0:W1:Y:S02]  /*9c20*/  SHFL.IDX P0, R95, R71, R72, R73 ;  /* 0x00000048475f7389 */ /* 0x0000640000000049 */
[----:B01----:R-:W-:Y:S05]  /*9c30*/  ENDCOLLECTIVE ;  /* 0x000000000000791b */ /* 0x003fea0003800000 */
.L_x_1160:
[----:B------:R-:W-:Y:S01]  /*9c40*/  MOV R71, R15 ;  /* 0x0000000f00477202 */ /* 0x000fe20000000f00 */
[-C--:B------:R-:W-:Y:S01]  /*9c50*/  FFMA R46, R11, R95.reuse, R46 ;  /* 0x0000005f0b2e7223 */ /* 0x080fe2000000002e */
[----:B------:R-:W-:-:S07]  /*9c60*/  FFMA R47, R2, R95, R47 ;  /* 0x0000005f022f7223 */ /* 0x000fce000000002f */
[----:B------:R-:W-:Y:S05]  /*9c70*/  WARPSYNC.COLLECTIVE R74, `(.L_x_1161) ;  /* 0x000000004a087348 */ /* 0x000fea0003c00000 */
[----:B------:R0:W1:Y:S02]  /*9c80*/  SHFL.IDX P0, R95, R71, R72, R73 ;  /* 0x00000048475f7389 */ /* 0x0000640000000049 */
[----:B01----:R-:W-:Y:S05]  /*9c90*/  ENDCOLLECTIVE ;  /* 0x000000000000791b */ /* 0x003fea0003800000 */
.L_x_1161:
[-C--:B------:R-:W-:Y:S01]  /*9ca0*/  FFMA R42, R11, R61.reuse, R42 ;  /* 0x0000003d0b2a7223 */ /* 0x080fe2000000002a */
[----:B------:R-:W-:Y:S01]  /*9cb0*/  FFMA R43, R2, R61, R43 ;  /* 0x0000003d022b7223 */ /* 0x000fe2000000002b */
[----:B------:R-:W-:Y:S02]  /*9cc0*/  MOV R71, R16 ;  /* 0x0000001000477202 */ /* 0x000fe40000000f00 */
[----:B------:R-:W-:-:S07]  /*9cd0*/  MOV R61, R95 ;  /* 0x0000005f003d7202 */ /* 0x000fce0000000f00 */
[----:B------:R-:W-:Y:S05]  /*9ce0*/  WARPSYNC.COLLECTIVE R74, `(.L_x_1162) ;  /* 0x000000004a087348 */ /* 0x000fea0003c00000 */
[----:B------:R0:W1:Y:S02]  /*9cf0*/  SHFL.IDX P0, R95, R71, R72, R73 ;  /* 0x00000048475f7389 */ /* 0x0000640000000049 */
[----:B01----:R-:W-:Y:S05]  /*9d00*/  ENDCOLLECTIVE ;  /* 0x000000000000791b */ /* 0x003fea0003800000 */
.L_x_1162:
[----:B------:R-:W-:Y:S02]  /*9d10*/  MOV R71, R17 ;  /* 0x0000001100477202 */ /* 0x000fe40000000f00 */
[----:B------:R-:W-:-:S07]  /*9d20*/  MOV R63, R95 ;  /* 0x0000005f003f7202 */ /* 0x000fce0000000f00 */
[----:B------:R-:W-:Y:S05]  /*9d30*/  WARPSYNC.COLLECTIVE R74, `(.L_x_1163) ;  /* 0x000000004a087348 */ /* 0x000fea0003c00000 */
[----:B------:R0:W1:Y:S02]  /*9d40*/  SHFL.IDX P0, R95, R71, R72, R73 ;  /* 0x00000048475f7389 */ /* 0x0000640000000049 */
[----:B01----:R-:W-:Y:S05]  /*9d50*/  ENDCOLLECTIVE ;  /* 0x000000000000791b */ /* 0x003fea0003800000 */
.L_x_1163:
[-C--:B------:R-:W-:Y:S01]  /*9d60*/  FFMA R44, R11, R65.reuse, R44 ;  /* 0x000000410b2c7223 */ /* 0x080fe2000000002c */
[----:B------:R-:W-:Y:S01]  /*9d70*/  FFMA R45, R2, R65, R45 ;  /* 0x00000041022d7223 */ /* 0x000fe2000000002d */
[----:B------:R-:W-:Y:S02]  /*9d80*/  MOV R71, R18 ;  /* 0x0000001200477202 */ /* 0x000fe40000000f00 */
[----:B------:R-:W-:-:S07]  /*9d90*/  MOV R65, R95 ;  /* 0x0000005f00417202 */ /* 0x000fce0000000f00 */
[----:B------:R-:W-:Y:S05]  /*9da0*/  WARPSYNC.COLLECTIVE R74, `(.L_x_1164) ;  /* 0x000000004a087348 */ /* 0x000fea0003c00000 */
[----:B------:R0:W1:Y:S02]  /*9db0*/  SHFL.IDX P0, R95, R71, R72, R73 ;  /* 0x00000048475f7389 */ /* 0x0000640000000049 */
[----:B01----:R-:W-:Y:S05]  /*9dc0*/  ENDCOLLECTIVE ;  /* 0x000000000000791b */ /* 0x003fea0003800000 */
.L_x_1164:
[----:B------:R-:W-:Y:S02]  /*9dd0*/  MOV R71, R19 ;  /* 0x0000001300477202 */ /* 0x000fe40000000f00 */
[----:B------:R-:W-:-:S07]  /*9de0*/  MOV R99, R95 ;  /* 0x0000005f00637202 */ /* 0x000fce0000000f00 */
[----:B------:R-:W-:Y:S05]  /*9df0*/  WARPSYNC.COLLECTIVE R74, `(.L_x_1165) ;  /* 0x000000004a087348 */ /* 0x000fea0003c00000 */
[----:B------:R0:W1:Y:S02]  /*9e00*/  SHFL.IDX P0, R95, R71, R72, R73 ;  /* 0x00000048475f7389 */ /* 0x0000640000000049 */
[----:B01----:R-:W-:Y:S05]  /*9e10*/  ENDCOLLECTIVE ;  /* 0x000000000000791b */ /* 0x003fea0003800000 */
.L_x_1165:
[----:B------:R-:W-:Y:S02]  /*9e20*/  MOV R71, R20 ;  /* 0x0000001400477202 */ /* 0x000fe40000000f00 */
[----:B------:R-:W-:-:S07]  /*9e30*/  MOV R105, R95 ;  /* 0x0000005f00697202 */ /* 0x000fce0000000f00 */
[----:B------:R-:W-:Y:S05]  /*9e40*/  WARPSYNC.COLLECTIVE R74, `(.L_x_1166) ;  /* 0x000000004a087348 */ /* 0x000fea0003c00000 */
[----:B------:R0:W1:Y:S02]  /*9e50*/  SHFL.IDX P0, R95, R71, R72, R73 ;  /* 0x00000048475f7389 */ /* 0x0000640000000049 */
[----:B01----:R-:W-:Y:S05]  /*9e60*/  ENDCOLLECTIVE ;  /* 0x000000000000791b */ /* 0x003fea0003800000 */
.L_x_1166:
[----:B------:R-:W-:Y:S01]  /*9e70*/  MOV R71, R21 ;  /* 0x0000001500477202 */ /* 0x000fe20000000f00 */
[-C--:B------:R-:W-:Y:S01]  /*9e80*/  FFMA R82, R11, R95.reuse, R82 ;  /* 0x0000005f0b527223 */ /* 0x080fe20000000052 */
[----:B------:R-:W-:-:S07]  /*9e90*/  FFMA R83, R2, R95, R83 ;  /* 0x0000005f02537223 */ /* 0x000fce0000000053 */
[----:B------:R-:W-:Y:S05]  /*9ea0*/  WARPSYNC.COLLECTIVE R74, `(.L_x_1167) ;  /* 0x000000004a087348 */ /* 0x000fea0003c00000 */
[----:B------:R0:W1:Y:S02]  /*9eb0*/  SHFL.IDX P0, R95, R71, R72, R73 ;  /* 0x00000048475f7389 */ /* 0x0000640000000049 */
[----:B01----:R-:W-:Y:S05]  /*9ec0*/  ENDCOLLECTIVE ;  /* 0x000000000000791b */ /* 0x003fea0003800000 */
.L_x_1167:
[-C--:B------:R-:W-:Y:S01]  /*9ed0*/  FFMA R48, R11, R61.reuse, R48 ;  /* 0x0000003d0b307223 */ /* 0x080fe20000000030 */
[----:B------:R-:W-:Y:S01]  /*9ee0*/  FFMA R49, R2, R61, R49 ;  /* 0x0000003d02317223 */ /* 0x000fe20000000031 */
[----:B------:R-:W-:Y:S02]  /*9ef0*/  MOV R71, R22 ;  /* 0x0000001600477202 */ /* 0x000fe40000000f00 */
[----:B------:R-:W-:-:S07]  /*9f00*/  MOV R61, R95 ;  /* 0x0000005f003d7202 */ /* 0x000fce0000000f00 */
[----:B------:R-:W-:Y:S05]  /*9f10*/  WARPSYNC.COLLECTIVE R74, `(.L_x_1168) ;  /* 0x000000004a087348 */ /* 0x000fea0003c00000 */
[----:B------:R0:W1:Y:S02]  /*9f20*/  SHFL.IDX P0, R95, R71, R72, R73 ;  /* 0x00000048475f7389 */ /* 0x0000640000000049 */
[----:B01----:R-:W-:Y:S05]  /*9f30*/  ENDCOLLECTIVE ;  /* 0x000000000000791b */ /* 0x003fea0003800000 */
.L_x_1168:
[-C--:B------:R-:W-:Y:S01]  /*9f40*/  FFMA R50, R11, R63.reuse, R50 ;  /* 0x0000003f0b327223 */ /* 0x080fe20000000032 */
[----:B------:R-:W-:Y:S01]  /*9f50*/  FFMA R51, R2, R63, R51 ;  /* 0x0000003f02337223 */ /* 0x000fe20000000033 */
[----:B------:R-:W-:Y:S02]  /*9f60*/  MOV R71, R23 ;  /* 0x0000001700477202 */ /* 0x000fe40000000f00 */
[----:B------:R-:W-:-:S07]  /*9f70*/  MOV R63, R95 ;  /* 0x0000005f003f7202 */ /* 0x000fce0000000f00 */
[----:B------:R-:W-:Y:S05]  /*9f80*/  WARPSYNC.COLLECTIVE R74, `(.L_x_1169) ;  /* 0x000000004a087348 */ /* 0x000fea0003c00000 */
[----:B------:R0:W1:Y:S02]  /*9f90*/  SHFL.IDX P0, R95, R71, R72, R73 ;  /* 0x00000048475f7389 */ /* 0x0000640000000049 */
[----:B01----:R-:W-:Y:S05]  /*9fa0*/  ENDCOLLECTIVE ;  /* 0x000000000000791b */ /* 0x003fea0003800000 */
.L_x_1169:
[-C--:B------:R-:W-:Y:S01]  /*9fb0*/  FFMA R52, R11, R65.reuse, R52 ;  /* 0x000000410b347223 */ /* 0x080fe20000000034 */
[----:B------:R-:W-:Y:S01]  /*9fc0*/  FFMA R53, R2, R65, R53 ;  /* 0x0000004102357223 */ /* 0x000fe20000000035 */
[----:B------:R-:W-:Y:S02]  /*9fd0*/  MOV R71, R24 ;  /* 0x0000001800477202 */ /* 0x000fe40000000f00 */
[----:B------:R-:W-:-:S07]  /*9fe0*/  MOV R65, R95 ;  /* 0x0000005f00417202 */ /* 0x000fce0000000f00 */
[----:B------:R-:W-:Y:S05]  /*9ff0*/  WARPSYNC.COLLECTIVE R74, `(.L_x_1170) ;  /* 0x000000004a087348 */ /* 0x000fea0003c00000 */
[----:B------:R0:W1:Y:S02]  /*a000*/  SHFL.IDX P0, R95, R71, R72, R73 ;  /* 0x00000048475f7389 */ /* 0x0000640000000049 */
[----:B01----:R-:W-:Y:S05]  /*a010*/  ENDCOLLECTIVE ;  /* 0x000000000000791b */ /* 0x003fea0003800000 */
.L_x_1170:
[-C--:B------:R-:W-:Y:S01]  /*a020*/  FFMA R54, R11, R99.reuse, R54 ;  /* 0x000000630b367223 */ /* 0x080fe20000000036 */
[----:B------:R-:W-:Y:S01]  /*a030*/  FFMA R55, R2, R99, R55 ;  /* 0x0000006302377223 */ /* 0x000fe20000000037 */
[----:B------:R-:W-:Y:S02]  /*a040*/  MOV R71, R25 ;  /* 0x0000001900477202 */ /* 0x000fe40000000f00 */
[----:B------:R-:W-:-:S07]  /*a050*/  MOV R99, R95 ;  /* 0x0000005f00637202 */ /* 0x000fce0000000f00 */
[----:B------:R-:W-:Y:S05]  /*a060*/  WARPSYNC.COLLECTIVE R74, `(.L_x_1171) ;  /* 0x000000004a087348 */ /* 0x000fea0003c00000 */
[----:B------:R0:W1:Y:S02]  /*a070*/  SHFL.IDX P0, R95, R71, R72, R73 ;  /* 0x00000048475f7389 */ /* 0x0000640000000049 */
[----:B01----:R-:W-:Y:S05]  /*a080*/  ENDCOLLECTIVE ;  /* 0x000000000000791b */ /* 0x003fea0003800000 */
.L_x_1171:
[-C--:B------:R-:W-:Y:S01]  /*a090*/  FFMA R56, R11, R105.reuse, R56 ;  /* 0x000000690b387223 */ /* 0x080fe20000000038 */
[----:B------:R-:W-:Y:S01]  /*a0a0*/  FFMA R57, R2, R105, R57 ;  /* 0x0000006902397223 */ /* 0x000fe20000000039 */
[----:B------:R-:W-:Y:S02]  /*a0b0*/  MOV R71, R26 ;  /* 0x0000001a00477202 */ /* 0x000fe40000000f00 */
[----:B------:R-:W-:-:S07]  /*a0c0*/  MOV R105, R95 ;  /* 0x0000005f00697202 */ /* 0x000fce0000000f00 */
[----:B------:R-:W-:Y:S05]  /*a0d0*/  WARPSYNC.COLLECTIVE R74, `(.L_x_1172) ;  /* 0x000000004a087348 */ /* 0x000fea0003c00000 */
[----:B------:R0:W1:Y:S02]  /*a0e0*/  SHFL.IDX P0, R95, R71, R72, R73 ;  /* 0x00000048475f7389 */ /* 0x0000640000000049 */
[----:B01----:R-:W-:Y:S05]  /*a0f0*/  ENDCOLLECTIVE ;  /* 0x000000000000791b */ /* 0x003fea0003800000 */
.L_x_1172:
[----:B------:R-:W-:Y:S01]  /*a100*/  MOV R71, R27 ;  /* 0x0000001b00477202 */ /* 0x000fe20000000f00 */
[-C--:B------:R-:W-:Y:S01]  /*a110*/  FFMA R80, R11, R95.reuse, R80 ;  /* 0x0000005f0b507223 */ /* 0x080fe20000000050 */
[----:B------:R-:W-:-:S07]  /*a120*/  FFMA R79, R2, R95, R79 ;  /* 0x0000005f024f7223 */ /* 0x000fce000000004f */
[----:B------:R-:W-:Y:S05]  /*a130*/  WARPSYNC.COLLECTIVE R74, `(.L_x_1173) ;  /* 0x000000004a087348 */ /* 0x000fea0003c00000 */
[----:B------:R0:W1:Y:S02]  /*a140*/  SHFL.IDX P0, R95, R71, R72, R73 ;  /* 0x00000048475f7389 */ /* 0x0000640000000049 */
[----:B01----:R-:W-:Y:S05]  /*a150*/  ENDCOLLECTIVE ;  /* 0x000000000000791b */ /* 0x003fea0003800000 */
.L_x_1173:
[-C--:B------:R-:W-:Y:S01]  /*a160*/  FFMA R40, R11, R58.reuse, R40 ;  /* 0x0000003a0b287223 */ /* 0x080fe20000000028 */
[----:B------:R-:W-:Y:S01]  /*a170*/  FFMA R101, R2, R58, R101 ;  /* 0x0000003a02657223 */ /* 0x000fe20000000065 */
[----:B------:R-:W-:Y:S02]  /*a180*/  MOV R71, R28 ;  /* 0x0000001c00477202 */ /* 0x000fe40000000f00 */
[----:B------:R-:W-:-:S07]  /*a190*/  MOV R58, R95 ;  /* 0x0000005f003a7202 */ /* 0x000fce0000000f00 */
[----:B------:R-:W-:Y:S05]  /*a1a0*/  WARPSYNC.COLLECTIVE R74, `(.L_x_1174) ;  /* 0x000000004a087348 */ /* 0x000fea0003c00000 */
[----:B------:R0:W1:Y:S02]  /*a1b0*/  SHFL.IDX P0, R95, R71, R72, R73 ;  /* 0x00000048475f7389 */ /* 0x0000640000000049 */
[----:B01----:R-:W-:Y:S05]  /*a1c0*/  ENDCOLLECTIVE ;  /* 0x000000000000791b */ /* 0x003fea0003800000 */
.L_x_1174:
[-C--:B------:R-:W-:Y:S01]  /*a1d0*/  FFMA R84, R11, R61.reuse, R84 ;  /* 0x0000003d0b547223 */ /* 0x080fe20000000054 */
[----:B------:R-:W-:Y:S01]  /*a1e0*/  FFMA R85, R2, R61, R85 ;  /* 0x0000003d02557223 */ /* 0x000fe20000000055 */
[----:B------:R-:W-:Y:S02]  /*a1f0*/  MOV R71, R29 ;  /* 0x0000001d00477202 */ /* 0x000fe40000000f00 */
[----:B------:R-:W-:-:S07]  /*a200*/  MOV R61, R95 ;  /* 0x0000005f003d7202 */ /* 0x000fce0000000f00 */
[----:B------:R-:W-:Y:S05]  /*a210*/  WARPSYNC.COLLECTIVE R74, `(.L_x_1175) ;  /* 0x000000004a087348 */ /* 0x000fea0003c00000 */
[----:B------:R0:W1:Y:S02]  /*a220*/  SHFL.IDX P0, R95, R71, R72, R73 ;  /* 0x00000048475f7389 */ /* 0x0000640000000049 */
[----:B01----:R-:W-:Y:S05]  /*a230*/  ENDCOLLECTIVE ;  /* 0x000000000000791b */ /* 0x003fea0003800000 */
.L_x_1175:
[----:B------:R-:W-:Y:S01]  /*a240*/  FFMA R93, R10, R64, R93 ;  /* 0x000000400a5d7223 */ /* 0x000fe2000000005d */
[----:B------:R-:W-:Y:S02]  /*a250*/  MOV R71, R30 ;  /* 0x0000001e00477202 */ /* 0x000fe40000000f00 */
[----:B------:R-:W-:-:S07]  /*a260*/  MOV R64, R95 ;  /* 0x0000005f00407202 */ /* 0x000fce0000000f00 */
[----:B------:R-:W-:Y:S05]  /*a270*/  WARPSYNC.COLLECTIVE R74, `(.L_x_1176) ;  /* 0x000000004a087348 */ /* 0x000fea0003c00000 */
[----:B------:R0:W1:Y:S02]  /*a280*/  SHFL.IDX P0, R95, R71, R72, R73 ;  /* 0x00000048475f7389 */ /* 0x0000640000000049 */
[----:B01----:R-:W-:Y:S05]  /*a290*/  ENDCOLLECTIVE ;  /* 0x000000000000791b */ /* 0x003fea0003800000 */
.L_x_1176:
[-C--:B------:R-:W-:Y:S01]  /*a2a0*/  FFMA R88, R11, R65.reuse, R88 ;  /* 0x000000410b587223 */ /* 0x080fe20000000058 */
[----:B------:R-:W-:Y:S01]  /*a2b0*/  FFMA R89, R2, R65, R89 ;  /* 0x0000004102597223 */ /* 0x000fe20000000059 */
[----:B------:R-:W-:Y:S02]  /*a2c0*/  MOV R71, R31 ;  /* 0x0000001f00477202 */ /* 0x000fe40000000f00 */
[----:B------:R-:W-:-:S07]  /*a2d0*/  MOV R65, R95 ;  /* 0x0000005f00417202 */ /* 0x000fce0000000f00 */
[----:B------:R-:W-:Y:S05]  /*a2e0*/  WARPSYNC.COLLECTIVE R74, `(.L_x_1177) ;  /* 0x000000004a087348 */ /* 0x000fea0003c00000 */
[----:B------:R0:W1:Y:S02]  /*a2f0*/  SHFL.IDX P0, R95, R71, R72, R73 ;  /* 0x00000048475f7389 */ /* 0x0000640000000049 */
[----:B01----:R-:W-:Y:S05]  /*a300*/  ENDCOLLECTIVE ;  /* 0x000000000000791b */ /* 0x003fea0003800000 */
.L_x_1177:
[----:B------:R-:W-:Y:S01]  /*a310*/  FFMA R103, R10, R66, R103 ;  /* 0x000000420a677223 */ /* 0x000fe20000000067 */
[----:B------:R-:W-:Y:S02]  /*a320*/  MOV R71, R32 ;  /* 0x0000002000477202 */ /* 0x000fe40000000f00 */
[----:B------:R-:W-:-:S07]  /*a330*/  MOV R66, R95 ;  /* 0x0000005f00427202 */ /* 0x000fce0000000f00 */
[----:B------:R-:W-:Y:S05]  /*a340*/  WARPSYNC.COLLECTIVE R74, `(.L_x_1178) ;  /* 0x000000004a087348 */ /* 0x000fea0003c00000 */
[----:B------:R0:W1:Y:S02]  /*a350*/  SHFL.IDX P0, R95, R71, R72, R73 ;  /* 0x00000048475f7389 */ /* 0x0000640000000049 */
[----:B01----:R-:W-:Y:S05]  /*a360*/  ENDCOLLECTIVE ;  /* 0x000000000000791b */ /* 0x003fea0003800000 */
.L_x_1178:
[CC--:B------:R-:W-:Y:S01]  /*a370*/  FFMA R90, R11.reuse, R99.reuse, R90 ;  /* 0x000000630b5a7223 */ /* 0x0c0fe2000000005a */
[C---:B------:R-:W-:Y:S01]  /*a380*/  FFMA R91, R2.reuse, R99, R91 ;  /* 0x00000063025b7223 */ /* 0x040fe2000000005b */
[-C--:B------:R-:W-:Y:S01]  /*a390*/  FFMA R86, R11, R63.reuse, R86 ;  /* 0x0000003f0b567223 */ /* 0x080fe20000000056 */
[----:B------:R-:W-:Y:S01]  /*a3a0*/  FFMA R87, R2, R63, R87 ;  /* 0x0000003f02577223 */ /* 0x000fe20000000057 */
[----:B------:R-:W-:-:S04]  /*a3b0*/  IMAD.WIDE R62, R41, 0x4, R8 ;  /* 0x00000004293e7825 */ /* 0x000fc800078e0208 */
        /* <DEDUP_REMOVED lines=16> */
.L_x_1179:
[----:B------:R-:W-:Y:S01]  /*a4c0*/  MOV R71, R33 ;  /* 0x0000002100477202 */ /* 0x000fe20000000f00 */
[----:B------:R-:W-:Y:S01]  /*a4d0*/  FFMA R81, R10, R107, R81 ;  /* 0x0000006b0a517223 */ /* 0x000fe20000000051 */
        /* <DEDUP_REMOVED lines=8> */
.L_x_1180:
[----:B------:R-:W-:Y:S02]  /*a560*/  MOV R71, R12 ;  /* 0x0000000c00477202 */ /* 0x000fe40000000f00 */
[----:B------:R-:W-:-:S07]  /*a570*/  MOV R10, R95 ;  /* 0x0000005f000a7202 */ /* 0x000fce0000000f00 */
[----:B------:R-:W-:Y:S05]  /*a580*/  WARPSYNC.COLLECTIVE R74, `(.L_x_1181) ;  /* 0x000000004a087348 */ /* 0x000fea0003c00000 */
[----:B------:R0:W1:Y:S02]  /*a590*/  SHFL.IDX P0, R95, R71, R72, R73 ;  /* 0x00000048475f7389 */ /* 0x0000640000000049 */
[----:B01----:R-:W-:Y:S05]  /*a5a0*/  ENDCOLLECTIVE ;  /* 0x000000000000791b */ /* 0x003fea0003800000 */
.L_x_1181:
[----:B------:R-:W-:Y:S02]  /*a5b0*/  MOV R71, R13 ;  /* 0x0000000d00477202 */ /* 0x000fe40000000f00 */
[----:B------:R-:W-:-:S07]  /*a5c0*/  MOV R41, R95 ;  /* 0x0000005f00297202 */ /* 0x000fce0000000f00 */
[----:B------:R-:W-:Y:S05]  /*a5d0*/  WARPSYNC.COLLECTIVE R74, `(.L_x_1182) ;  /* 0x000000004a087348 */ /* 0x000fea0003c00000 */
[----:B------:R0:W1:Y:S02]  /*a5e0*/  SHFL.IDX P0, R95, R71, R72, R73 ;  /* 0x00000048475f7389 */ /* 0x0000640000000049 */
[----:B01----:R-:W-:Y:S05]  /*a5f0*/  ENDCOLLECTIVE ;  /* 0x000000000000791b */ /* 0x003fea0003800000 */
.L_x_1182:
[----:B------:R-:W-:Y:S02]  /*a600*/  MOV R71, R14 ;  /* 0x0000000e00477202 */ /* 0x000fe40000000f00 */
[----:B------:R-:W-:-:S07]  /*a610*/  MOV R61, R95 ;  /* 0x0000005f003d7202 */ /* 0x000fce0000000f00 */
[----:B------:R-:W-:Y:S05]  /*a620*/  WARPSYNC.COLLECTIVE R74, `(.L_x_1183) ;  /* 0x000000004a087348 */ /* 0x000fea0003c00000 */
[----:B------:R0:W1:Y:S02]  /*a630*/  SHFL.IDX P0, R95, R71, R72, R73 ;  /* 0x00000048475f7389 */ /* 0x0000640000000049 */
[----:B01----:R-:W-:Y:S05]  /*a640*/  ENDCOLLECTIVE ;  /* 0x000000000000791b */ /* 0x003fea0003800000 */
.L_x_1183:
[----:B------:R-:W-:Y:S01]  /*a650*/  MOV R71, R15 ;  /* 0x0000000f00477202 */ /* 0x000fe20000000f00 */
[-C--:B------:R-:W-:Y:S01]  /*a660*/  FFMA R46, R11, R95.reuse, R46 ;  /* 0x0000005f0b2e7223 */ /* 0x080fe2000000002e */
[----:B------:R-:W-:-:S07]  /*a670*/  FFMA R47, R58, R95, R47 ;  /* 0x0000005f3a2f7223 */ /* 0x000fce000000002f */
[----:B------:R-:W-:Y:S05]  /*a680*/  WARPSYNC.COLLECTIVE R74, `(.L_x_1184) ;  /* 0x000000004a087348 */ /* 0x000fea0003c00000 */
[----:B------:R0:W1:Y:S02]  /*a690*/  SHFL.IDX P0, R95, R71, R72, R73 ;  /* 0x00000048475f7389 */ /* 0x0000640000000049 */
[----:B01----:R-:W-:Y:S05]  /*a6a0*/  ENDCOLLECTIVE ;  /* 0x000000000000791b */ /* 0x003fea0003800000 */
.L_x_1184:
[-C--:B------:R-:W-:Y:S01]  /*a6b0*/  FFMA R42, R11, R41.reuse, R42 ;  /* 0x000000290b2a7223 */ /* 0x080fe2000000002a */
[----:B------:R-:W-:Y:S01]  /*a6c0*/  FFMA R43, R58, R41, R43 ;  /* 0x000000293a2b7223 */ /* 0x000fe2000000002b */
[----:B------:R-:W-:Y:S02]  /*a6d0*/  MOV R71, R16 ;  /* 0x0000001000477202 */ /* 0x000fe40000000f00 */
[----:B------:R-:W-:-:S07]  /*a6e0*/  MOV R41, R95 ;  /* 0x0000005f00297202 */ /* 0x000fce0000000f00 */
[----:B------:R-:W-:Y:S05]  /*a6f0*/  WARPSYNC.COLLECTIVE R74, `(.L_x_1185) ;  /* 0x000000004a087348 */ /* 0x000fea0003c00000 */
[----:B------:R0:W1:Y:S02]  /*a700*/  SHFL.IDX P0, R95, R71, R72, R73 ;  /* 0x00000048475f7389 */ /* 0x0000640000000049 */
[----:B01----:R-:W-:Y:S05]  /*a710*/  ENDCOLLECTIVE ;  /* 0x000000000000791b */ /* 0x003fea0003800000 */
.L_x_1185:
[-C--:B------:R-:W-:Y:S01]  /*a720*/  FFMA R44, R11, R61.reuse, R44 ;  /* 0x0000003d0b2c7223 */ /* 0x080fe2000000002c */
[----:B------:R-:W-:Y:S01]  /*a730*/  FFMA R45, R58, R61, R45 ;  /* 0x0000003d3a2d7223 */ /* 0x000fe2000000002d */
[----:B------:R-:W-:Y:S02]  /*a740*/  MOV R71, R17 ;  /* 0x0000001100477202 */ /* 0x000fe40000000f00 */
[----:B------:R-:W-:-:S07]  /*a750*/  MOV R61, R95 ;  /* 0x0000005f003d7202 */ /* 0x000fce0000000f00 */
[----:B------:R-:W-:Y:S05]  /*a760*/  WARPSYNC.COLLECTIVE R74, `(.L_x_1186) ;  /* 0x000000004a087348 */ /* 0x000fea0003c00000 */
[----:B------:R0:W1:Y:S02]  /*a770*/  SHFL.IDX P0, R95, R71, R72, R73 ;  /* 0x00000048475f7389 */ /* 0x0000640000000049 */
[----:B01----:R-:W-:Y:S05]  /*a780*/  ENDCOLLECTIVE ;  /* 0x000000000000791b */ /* 0x003fea0003800000 */
.L_x_1186:
[----:B------:R-:W-:Y:S02]  /*a790*/  MOV R71, R18 ;  /* 0x0000001200477202 */ /* 0x000fe40000000f00 */
[----:B------:R-:W-:-:S07]  /*a7a0*/  MOV R63, R95 ;  /* 0x0000005f003f7202 */ /* 0x000fce0000000f00 */
[----:B------:R-:W-:Y:S05]  /*a7b0*/  WARPSYNC.COLLECTIVE R74, `(.L_x_1187) ;  /* 0x000000004a087348 */ /* 0x000fea0003c00000 */
[----:B------:R0:W1:Y:S02]  /*a7c0*/  SHFL.IDX P0, R95, R71, R72, R73 ;  /* 0x00000048475f7389 */ /* 0x0000640000000049 */
[----:B01----:R-:W-:Y:S05]  /*a7d0*/  ENDCOLLECTIVE ;  /* 0x000000000000791b */ /* 0x003fea0003800000 */
.L_x_1187:
[----:B------:R-:W-:Y:S02]  /*a7e0*/  MOV R71, R19 ;  /* 0x0000001300477202 */ /* 0x000fe40000000f00 */
[----:B------:R-:W-:-:S07]  /*a7f0*/  MOV R65, R95 ;  /* 0x0000005f00417202 */ /* 0x000fce0000000f00 */
[----:B------:R-:W-:Y:S05]  /*a800*/  WARPSYNC.COLLECTIVE R74, `(.L_x_1188) ;  /* 0x000000004a087348 */ /* 0x000fea0003c00000 */
[----:B------:R0:W1:Y:S02]  /*a810*/  SHFL.IDX P0, R95, R71, R72, R73 ;  /* 0x00000048475f7389 */ /* 0x0000640000000049 */
[----:B01----:R-:W-:Y:S05]  /*a820*/  ENDCOLLECTIVE ;  /* 0x000000000000791b */ /* 0x003fea0003800000 */
.L_x_1188:
[----:B------:R-:W-:Y:S02]  /*a830*/  MOV R71, R20 ;  /* 0x0000001400477202 */ /* 0x000fe40000000f00 */
[----:B------:R-:W-:-:S07]  /*a840*/  MOV R99, R95 ;  /* 0x0000005f00637202 */ /* 0x000fce0000000f00 */
[----:B------:R-:W-:Y:S05]  /*a850*/  WARPSYNC.COLLECTIVE R74, `(.L_x_1189) ;  /* 0x000000004a087348 */ /* 0x000fea0003c00000 */
[----:B------:R0:W1:Y:S02]  /*a860*/  SHFL.IDX P0, R95, R71, R72, R73 ;  /* 0x00000048475f7389 */ /* 0x0000640000000049 */
[----:B01----:R-:W-:Y:S05]  /*a870*/  ENDCOLLECTIVE ;  /* 0x000000000000791b */ /* 0x003fea0003800000 */
.L_x_1189:
[----:B------:R-:W-:Y:S01]  /*a880*/  MOV R71, R21 ;  /* 0x0000001500477202 */ /* 0x000fe20000000f00 */
[-C--:B------:R-:W-:Y:S01]  /*a890*/  FFMA R82, R11, R95.reuse, R82 ;  /* 0x0000005f0b527223 */ /* 0x080fe20000000052 */
[----:B------:R-:W-:-:S07]  /*a8a0*/  FFMA R83, R58, R95, R83 ;  /* 0x0000005f3a537223 */ /* 0x000fce0000000053 */
[----:B------:R-:W-:Y:S05]  /*a8b0*/  WARPSYNC.COLLECTIVE R74, `(.L_x_1190) ;  /* 0x000000004a087348 */ /* 0x000fea0003c00000 */
[----:B------:R0:W1:Y:S02]  /*a8c0*/  SHFL.IDX P0, R95, R71, R72, R73 ;  /* 0x00000048475f7389 */ /* 0x0000640000000049 */
[----:B01----:R-:W-:Y:S05]  /*a8d0*/  ENDCOLLECTIVE ;  /* 0x000000000000791b */ /* 0x003fea0003800000 */
.L_x_1190:
[-C--:B------:R-:W-:Y:S01]  /*a8e0*/  FFMA R48, R11, R41.reuse, R48 ;  /* 0x000000290b307223 */ /* 0x080fe20000000030 */
[----:B------:R-:W-:Y:S01]  /*a8f0*/  FFMA R49, R58, R41, R49 ;  /* 0x000000293a317223 */ /* 0x000fe20000000031 */
[----:B------:R-:W-:Y:S02]  /*a900*/  MOV R71, R22 ;  /* 0x0000001600477202 */ /* 0x000fe40000000f00 */
[----:B------:R-:W-:-:S07]  /*a910*/  MOV R41, R95 ;  /* 0x0000005f00297202 */ /* 0x000fce0000000f00 */
[----:B------:R-:W-:Y:S05]  /*a920*/  WARPSYNC.COLLECTIVE R74, `(.L_x_1191) ;  /* 0x000000004a087348 */ /* 0x000fea0003c00000 */
[----:B------:R0:W1:Y:S02]  /*a930*/  SHFL.IDX P0, R95, R71, R72, R73 ;  /* 0x00000048475f7389 */ /* 0x0000640000000049 */
[----:B01----:R-:W-:Y:S05]  /*a940*/  ENDCOLLECTIVE ;  /* 0x000000000000791b */ /* 0x003fea0003800000 */
.L_x_1191:
[-C--:B------:R-:W-:Y:S01]  /*a950*/  FFMA R50, R11, R61.reuse, R50 ;  /* 0x0000003d0b327223 */ /* 0x080fe20000000032 */
[----:B------:R-:W-:Y:S01]  /*a960*/  FFMA R51, R58, R61, R51 ;  /* 0x0000003d3a337223 */ /* 0x000fe20000000033 */
[----:B------:R-:W-:Y:S02]  /*a970*/  MOV R71, R23 ;  /* 0x0000001700477202 */ /* 0x000fe40000000f00 */
[----:B------:R-:W-:-:S07]  /*a980*/  MOV R61, R95 ;  /* 0x0000005f003d7202 */ /* 0x000fce0000000f00 */
[----:B------:R-:W-:Y:S05]  /*a990*/  WARPSYNC.COLLECTIVE R74, `(.L_x_1192) ;  /* 0x000000004a087348 */ /* 0x000fea0003c00000 */
[----:B------:R0:W1:Y:S02]  /*a9a0*/  SHFL.IDX P0, R95, R71, R72, R73 ;  /* 0x00000048475f7389 */ /* 0x0000640000000049 */
[----:B01----:R-:W-:Y:S05]  /*a9b0*/  ENDCOLLECTIVE ;  /* 0x000000000000791b */ /* 0x003fea0003800000 */
.L_x_1192:
[-C--:B------:R-:W-:Y:S01]  /*a9c0*/  FFMA R52, R11, R63.reuse, R52 ;  /* 0x0000003f0b347223 */ /* 0x080fe20000000034 */
[----:B------:R-:W-:Y:S01]  /*a9d0*/  FFMA R53, R58, R63, R53 ;  /* 0x0000003f3a357223 */ /* 0x000fe20000000035 */
[----:B------:R-:W-:Y:S02]  /*a9e0*/  MOV R71, R24 ;  /* 0x0000001800477202 */ /* 0x000fe40000000f00 */
[----:B------:R-:W-:-:S07]  /*a9f0*/  MOV R63, R95 ;  /* 0x0000005f003f7202 */ /* 0x000fce0000000f00 */
[----:B------:R-:W-:Y:S05]  /*aa00*/  WARPSYNC.COLLECTIVE R74, `(.L_x_1193) ;  /* 0x000000004a087348 */ /* 0x000fea0003c00000 */
[----:B------:R0:W1:Y:S02]  /*aa10*/  SHFL.IDX P0, R95, R71, R72, R73 ;  /* 0x00000048475f7389 */ /* 0x0000640000000049 */
[----:B01----:R-:W-:Y:S05]  /*aa20*/  ENDCOLLECTIVE ;  /* 0x000000000000791b */ /* 0x003fea0003800000 */
.L_x_1193:
[-C--:B------:R-:W-:Y:S01]  /*aa30*/  FFMA R54, R11, R65.reuse, R54 ;  /* 0x000000410b367223 */ /* 0x080fe20000000036 */
[----:B------:R-:W-:Y:S01]  /*aa40*/  FFMA R55, R58, R65, R55 ;  /* 0x000000413a377223 */ /* 0x000fe20000000037 */
[----:B------:R-:W-:Y:S02]  /*aa50*/  MOV R71, R25 ;  /* 0x0000001900477202 */ /* 0x000fe40000000f00 */
[----:B------:R-:W-:-:S07]  /*aa60*/  MOV R65, R95 ;  /* 0x0000005f00417202 */ /* 0x000fce0000000f00 */
[----:B------:R-:W-:Y:S05]  /*aa70*/  WARPSYNC.COLLECTIVE R74, `(.L_x_1194) ;  /* 0x000000004a087348 */ /* 0x000fea0003c00000 */
[----:B------:R0:W1:Y:S02]  /*aa80*/  SHFL.IDX P0, R95, R71, R72, R73 ;  /* 0x00000048475f7389 */ /* 0x0000640000000049 */
[----:B01----:R-:W-:Y:S05]  /*aa90*/  ENDCOLLECTIVE ;  /* 0x000000000000791b */ /* 0x003fea0003800000 */
.L_x_1194:
[-C--:B------:R-:W-:Y:S01]  /*aaa0*/  FFMA R56, R11, R99.reuse, R56 ;  /* 0x000000630b387223 */ /* 0x080fe20000000038 */
[----:B------:R-:W-:Y:S01]  /*aab0*/  FFMA R57, R58, R99, R57 ;  /* 0x000000633a397223 */ /* 0x000fe20000000039 */
[----:B------:R-:W-:Y:S02]  /*aac0*/  MOV R71, R26 ;  /* 0x0000001a00477202 */ /* 0x000fe40000000f00 */
[----:B------:R-:W-:-:S07]  /*aad0*/  MOV R99, R95 ;  /* 0x0000005f00637202 */ /* 0x000fce0000000f00 */
[----:B------:R-:W-:Y:S05]  /*aae0*/  WARPSYNC.COLLECTIVE R74, `(.L_x_1195) ;  /* 0x000000004a087348 */ /* 0x000fea0003c00000 */
[----:B------:R0:W1:Y:S02]  /*aaf0*/  SHFL.IDX P0, R95, R71, R72, R73 ;  /* 0x00000048475f7389 */ /* 0x0000640000000049 */
[----:B01----:R-:W-:Y:S05]  /*ab00*/  ENDCOLLECTIVE ;  /* 0x000000000000791b */ /* 0x003fea0003800000 */
.L_x_1195:
[----:B------:R-:W-:Y:S01]  /*ab10*/  MOV R71, R27 ;  /* 0x0000001b00477202 */ /* 0x000fe20000000f00 */
[-C--:B------:R-:W-:Y:S01]  /*ab20*/  FFMA R80, R11, R95.reuse, R80 ;  /* 0x0000005f0b507223 */ /* 0x080fe20000000050 */
[----:B------:R-:W-:-:S07]  /*ab30*/  FFMA R79, R58, R95, R79 ;  /* 0x0000005f3a4f7223 */ /* 0x000fce000000004f */
[----:B------:R-:W-:Y:S05]  /*ab40*/  WARPSYNC.COLLECTIVE R74, `(.L_x_1196) ;  /* 0x000000004a087348 */ /* 0x000fea0003c00000 */
[----:B------:R0:W1:Y:S02]  /*ab50*/  SHFL.IDX P0, R95, R71, R72, R73 ;  /* 0x00000048475f7389 */ /* 0x0000640000000049 */
[----:B01----:R-:W-:Y:S05]  /*ab60*/  ENDCOLLECTIVE ;  /* 0x000000000000791b */ /* 0x003fea0003800000 */
.L_x_1196:
        /* <DEDUP_REMOVED lines=8> */
.L_x_1197:
[-C--:B------:R-:W-:Y:S01]  /*abf0*/  FFMA R40, R11, R10.reuse, R40 ;  /* 0x0000000a0b287223 */ /* 0x080fe20000000028 */
[----:B------:R-:W-:Y:S01]  /*ac00*/  FFMA R101, R58, R10, R101 ;  /* 0x0000000a3a657223 */ /* 0x000fe20000000065 */
[----:B------:R-:W-:Y:S02]  /*ac10*/  MOV R71, R29 ;  /* 0x0000001d00477202 */ /* 0x000fe40000000f00 */
[----:B------:R-:W-:-:S07]  /*ac20*/  MOV R10, R95 ;  /* 0x0000005f000a7202 */ /* 0x000fce0000000f00 */
[----:B------:R-:W-:Y:S05]  /*ac30*/  WARPSYNC.COLLECTIVE R74, `(.L_x_1198) ;  /* 0x000000004a087348 */ /* 0x000fea0003c00000 */
[----:B------:R0:W1:Y:S02]  /*ac40*/  SHFL.IDX P0, R95, R71, R72, R73 ;  /* 0x00000048475f7389 */ /* 0x0000640000000049 */
[----:B01----:R-:W-:Y:S05]  /*ac50*/  ENDCOLLECTIVE ;  /* 0x000000000000791b */ /* 0x003fea0003800000 */
.L_x_1198:
[-C--:B------:R-:W-:Y:S01]  /*ac60*/  FFMA R84, R11, R41.reuse, R84 ;  /* 0x000000290b547223 */ /* 0x080fe20000000054 */
[----:B------:R-:W-:Y:S01]  /*ac70*/  FFMA R85, R58, R41, R85 ;  /* 0x000000293a557223 */ /* 0x000fe20000000055 */
[----:B------:R-:W-:Y:S02]  /*ac80*/  MOV R71, R30 ;  /* 0x0000001e00477202 */ /* 0x000fe40000000f00 */
[----:B------:R-:W-:-:S07]  /*ac90*/  MOV R41, R95 ;  /* 0x0000005f00297202 */ /* 0x000fce0000000f00 */
[----:B------:R-:W-:Y:S05]  /*aca0*/  WARPSYNC.COLLECTIVE R74, `(.L_x_1199) ;  /* 0x000000004a087348 */ /* 0x000fea0003c00000 */
[----:B------:R0:W1:Y:S02]  /*acb0*/  SHFL.IDX P0, R95, R71, R72, R73 ;  /* 0x00000048475f7389 */ /* 0x0000640000000049 */
[----:B01----:R-:W-:Y:S05]  /*acc0*/  ENDCOLLECTIVE ;  /* 0x000000000000791b */ /* 0x003fea0003800000 */
.L_x_1199:
[-C--:B------:R-:W-:Y:S01]  /*acd0*/  FFMA R86, R11, R61.reuse, R86 ;  /* 0x0000003d0b567223 */ /* 0x080fe20000000056 */
[----:B------:R-:W-:Y:S01]  /*ace0*/  FFMA R87, R58, R61, R87 ;  /* 0x0000003d3a577223 */ /* 0x000fe20000000057 */
[----:B------:R-:W-:Y:S02]  /*acf0*/  MOV R71, R31 ;  /* 0x0000001f00477202 */ /* 0x000fe40000000f00 */
[----:B------:R-:W-:-:S07]  /*ad00*/  MOV R61, R95 ;  /* 0x0000005f003d7202 */ /* 0x000fce0000000f00 */
[----:B------:R-:W-:Y:S05]  /*ad10*/  WARPSYNC.COLLECTIVE R74, `(.L_x_1200) ;  /* 0x000000004a087348 */ /* 0x000fea0003c00000 */
[----:B------:R0:W1:Y:S02]  /*ad20*/  SHFL.IDX P0, R95, R71, R72, R73 ;  /* 0x00000048475f7389 */ /* 0x0000640000000049 */
[----:B01----:R-:W-:Y:S05]  /*ad30*/  ENDCOLLECTIVE ;  /* 0x000000000000791b */ /* 0x003fea0003800000 */
.L_x_1200:
[----:B------:R-:W-:Y:S02]  /*ad40*/  MOV R71, R32 ;  /* 0x0000002000477202 */ /* 0x000fe40000000f00 */
[----:B------:R-:W-:-:S07]  /*ad50*/  MOV R64, R95 ;  /* 0x0000005f00407202 */ /* 0x000fce0000000f00 */
[----:B------:R-:W-:Y:S05]  /*ad60*/  WARPSYNC.COLLECTIVE R74, `(.L_x_1201) ;  /* 0x000000004a087348 */ /* 0x000fea0003c00000 */
[----:B------:R0:W1:Y:S02]  /*ad70*/  SHFL.IDX P0, R95, R71, R72, R73 ;  /* 0x00000048475f7389 */ /* 0x0000640000000049 */
[----:B01----:R-:W-:Y:S05]  /*ad80*/  ENDCOLLECTIVE ;  /* 0x000000000000791b */ /* 0x003fea0003800000 */
.L_x_1201:
        /* <DEDUP_REMOVED lines=21> */
.L_x_1202:
        /* <DEDUP_REMOVED lines=10> */
.L_x_1203:
[----:B------:R-:W-:Y:S02]  /*af80*/  MOV R71, R12 ;  /* 0x0000000c00477202 */ /* 0x000fe40000000f00 */
[----:B------:R-:W-:-:S07]  /*af90*/  MOV R10, R95 ;  /* 0x0000005f000a7202 */ /* 0x000fce0000000f00 */
[----:B------:R-:W-:Y:S05]  /*afa0*/  WARPSYNC.COLLECTIVE R74, `(.L_x_1204) ;  /* 0x000000004a087348 */ /* 0x000fea0003c00000 */
[----:B------:R0:W1:Y:S02]  /*afb0*/  SHFL.IDX P0, R95, R71, R72, R73 ;  /* 0x00000048475f7389 */ /* 0x0000640000000049 */
[----:B01----:R-:W-:Y:S05]  /*afc0*/  ENDCOLLECTIVE ;  /* 0x000000000000791b */ /* 0x003fea0003800000 */
.L_x_1204:
[----:B------:R-:W-:Y:S02]  /*afd0*/  MOV R71, R13 ;  /* 0x0000000d00477202 */ /* 0x000fe40000000f00 */
[----:B------:R-:W-:-:S07]  /*afe0*/  MOV R39, R95 ;  /* 0x0000005f00277202 */ /* 0x000fce0000000f00 */
[----:B------:R-:W-:Y:S05]  /*aff0*/  WARPSYNC.COLLECTIVE R74, `(.L_x_1205) ;  /* 0x000000004a087348 */ /* 0x000fea0003c00000 */
[----:B------:R0:W1:Y:S02]  /*b000*/  SHFL.IDX P0, R95, R71, R72, R73 ;  /* 0x00000048475f7389 */ /* 0x0000640000000049 */
[----:B01----:R-:W-:Y:S05]  /*b010*/  ENDCOLLECTIVE ;  /* 0x000000000000791b */ /* 0x003fea0003800000 */
.L_x_1205:
[----:B------:R-:W-:Y:S02]  /*b020*/  MOV R71, R14 ;  /* 0x0000000e00477202 */ /* 0x000fe40000000f00 */
[----:B------:R-:W-:-:S07]  /*b030*/  MOV R41, R95 ;  /* 0x0000005f00297202 */ /* 0x000fce0000000f00 */
[----:B------:R-:W-:Y:S05]  /*b040*/  WARPSYNC.COLLECTIVE R74, `(.L_x_1206) ;  /* 0x000000004a087348 */ /* 0x000fea0003c00000 */
[----:B------:R0:W1:Y:S02]  /*b050*/  SHFL.IDX P0, R95, R71, R72, R73 ;  /* 0x00000048475f7389 */ /* 0x0000640000000049 */
[----:B01----:R-:W-:Y:S05]  /*b060*/  ENDCOLLECTIVE ;  /* 0x000000000000791b */ /* 0x003fea0003800000 */
.L_x_1206:
[----:B------:R-:W-:Y:S01]  /*b070*/  MOV R71, R15 ;  /* 0x0000000f00477202 */ /* 0x000fe20000000f00 */
[-C--:B------:R-:W-:Y:S01]  /*b080*/  FFMA R46, R11, R95.reuse, R46 ;  /* 0x0000005f0b2e7223 */ /* 0x080fe2000000002e */
[----:B------:R-:W-:-:S07]  /*b090*/  FFMA R47, R2, R95, R47 ;  /* 0x0000005f022f7223 */ /* 0x000fce000000002f */
[----:B------:R-:W-:Y:S05]  /*b0a0*/  WARPSYNC.COLLECTIVE R74, `(.L_x_1207) ;  /* 0x000000004a087348 */ /* 0x000fea0003c00000 */
[----:B------:R0:W1:Y:S02]  /*b0b0*/  SHFL.IDX P0, R95, R71, R72, R73 ;  /* 0x00000048475f7389 */ /* 0x0000640000000049 */
[----:B01----:R-:W-:Y:S05]  /*b0c0*/  ENDCOLLECTIVE ;  /* 0x000000000000791b */ /* 0x003fea0003800000 */
.L_x_1207:
[-C--:B------:R-:W-:Y:S01]  /*b0d0*/  FFMA R42, R11, R39.reuse, R42 ;  /* 0x000000270b2a7223 */ /* 0x080fe2000000002a */
[----:B------:R-:W-:Y:S01]  /*b0e0*/  FFMA R43, R2, R39, R43 ;  /* 0x00000027022b7223 */ /* 0x000fe2000000002b */
[----:B------:R-:W-:Y:S02]  /*b0f0*/  MOV R71, R16 ;  /* 0x0000001000477202 */ /* 0x000fe40000000f00 */
[----:B------:R-:W-:-:S07]  /*b100*/  MOV R39, R95 ;  /* 0x0000005f00277202 */ /* 0x000fce0000000f00 */
[----:B------:R-:W-:Y:S05]  /*b110*/  WARPSYNC.COLLECTIVE R74, `(.L_x_1208) ;  /* 0x000000004a087348 */ /* 0x000fea0003c00000 */
[----:B------:R0:W1:Y:S02]  /*b120*/  SHFL.IDX P0, R95, R71, R72, R73 ;  /* 0x00000048475f7389 */ /* 0x0000640000000049 */
[----:B01----:R-:W-:Y:S05]  /*b130*/  ENDCOLLECTIVE ;  /* 0x000000000000791b */ /* 0x003fea0003800000 */
.L_x_1208:
[-C--:B------:R-:W-:Y:S01]  /*b140*/  FFMA R44, R11, R41.reuse, R44 ;  /* 0x000000290b2c7223 */ /* 0x080fe2000000002c */
[----:B------:R-:W-:Y:S01]  /*b150*/  FFMA R45, R2, R41, R45 ;  /* 0x00000029022d7223 */ /* 0x000fe2000000002d */
[----:B------:R-:W-:Y:S02]  /*b160*/  MOV R71, R17 ;  /* 0x0000001100477202 */ /* 0x000fe40000000f00 */
[----:B------:R-:W-:-:S07]  /*b170*/  MOV R41, R95 ;  /* 0x0000005f00297202 */ /* 0x000fce0000000f00 */
[----:B------:R-:W-:Y:S05]  /*b180*/  WARPSYNC.COLLECTIVE R74, `(.L_x_1209) ;  /* 0x000000004a087348 */ /* 0x000fea0003c00000 */
[----:B------:R0:W1:Y:S02]  /*b190*/  SHFL.IDX P0, R95, R71, R72, R73 ;  /* 0x00000048475f7389 */ /* 0x0000640000000049 */
[----:B01----:R-:W-:Y:S05]  /*b1a0*/  ENDCOLLECTIVE ;  /* 0x000000000000791b */ /* 0x003fea0003800000 */
.L_x_1209:
[----:B------:R-:W-:Y:S02]  /*b1b0*/  MOV R71, R18 ;  /* 0x0000001200477202 */ /* 0x000fe40000000f00 */
[----:B------:R-:W-:-:S07]  /*b1c0*/  MOV R61, R95 ;  /* 0x0000005f003d7202 */ /* 0x000fce0000000f00 */
[----:B------:R-:W-:Y:S05]  /*b1d0*/  WARPSYNC.COLLECTIVE R74, `(.L_x_1210) ;  /* 0x000000004a087348 */ /* 0x000fea0003c00000 */
[----:B------:R0:W1:Y:S02]  /*b1e0*/  SHFL.IDX P0, R95, R71, R72, R73 ;  /* 0x00000048475f7389 */ /* 0x0000640000000049 */
[----:B01----:R-:W-:Y:S05]  /*b1f0*/  ENDCOLLECTIVE ;  /* 0x000000000000791b */ /* 0x003fea0003800000 */
.L_x_1210:
[----:B------:R-:W-:Y:S02]  /*b200*/  MOV R71, R19 ;  /* 0x0000001300477202 */ /* 0x000fe40000000f00 */
[----:B------:R-:W-:-:S07]  /*b210*/  MOV R63, R95 ;  /* 0x0000005f003f7202 */ /* 0x000fce0000000f00 */
[----:B------:R-:W-:Y:S05]  /*b220*/  WARPSYNC.COLLECTIVE R74, `(.L_x_1211) ;  /* 0x000000004a087348 */ /* 0x000fea0003c00000 */
[----:B------:R0:W1:Y:S02]  /*b230*/  SHFL.IDX P0, R95, R71, R72, R73 ;  /* 0x00000048475f7389 */ /* 0x0000640000000049 */
[----:B01----:R-:W-:Y:S05]  /*b240*/  ENDCOLLECTIVE ;  /* 0x000000000000791b */ /* 0x003fea0003800000 */
.L_x_1211:
[----:B------:R-:W-:Y:S02]  /*b250*/  MOV R71, R20 ;  /* 0x0000001400477202 */ /* 0x000fe40000000f00 */
[----:B------:R-:W-:-:S07]  /*b260*/  MOV R65, R95 ;  /* 0x0000005f00417202 */ /* 0x000fce0000000f00 */
[----:B------:R-:W-:Y:S05]  /*b270*/  WARPSYNC.COLLECTIVE R74, `(.L_x_1212) ;  /* 0x000000004a087348 */ /* 0x000fea0003c00000 */
[----:B------:R0:W1:Y:S02]  /*b280*/  SHFL.IDX P0, R95, R71, R72, R73 ;  /* 0x00000048475f7389 */ /* 0x0000640000000049 */
[----:B01----:R-:W-:Y:S05]  /*b290*/  ENDCOLLECTIVE ;  /* 0x000000000000791b */ /* 0x003fea0003800000 */
.L_x_1212:
[----:B------:R-:W-:Y:S01]  /*b2a0*/  MOV R71, R21 ;  /* 0x0000001500477202 */ /* 0x000fe20000000f00 */
[-C--:B------:R-:W-:Y:S01]  /*b2b0*/  FFMA R82, R11, R95.reuse, R82 ;  /* 0x0000005f0b527223 */ /* 0x080fe20000000052 */
[----:B------:R-:W-:-:S07]  /*b2c0*/  FFMA R83, R2, R95, R83 ;  /* 0x0000005f02537223 */ /* 0x000fce0000000053 */
[----:B------:R-:W-:Y:S05]  /*b2d0*/  WARPSYNC.COLLECTIVE R74, `(.L_x_1213) ;  /* 0x000000004a087348 */ /* 0x000fea0003c00000 */
[----:B------:R0:W1:Y:S02]  /*b2e0*/  SHFL.IDX P0, R95, R71, R72, R73 ;  /* 0x00000048475f7389 */ /* 0x0000640000000049 */
[----:B01----:R-:W-:Y:S05]  /*b2f0*/  ENDCOLLECTIVE ;  /* 0x000000000000791b */ /* 0x003fea0003800000 */
.L_x_1213:
[-C--:B------:R-:W-:Y:S01]  /*b300*/  FFMA R48, R11, R39.reuse, R48 ;  /* 0x000000270b307223 */ /* 0x080fe20000000030 */
[----:B------:R-:W-:Y:S01]  /*b310*/  FFMA R49, R2, R39, R49 ;  /* 0x0000002702317223 */ /* 0x000fe20000000031 */
[----:B------:R-:W-:Y:S02]  /*b320*/  MOV R71, R22 ;  /* 0x0000001600477202 */ /* 0x000fe40000000f00 */
[----:B------:R-:W-:-:S07]  /*b330*/  MOV R39, R95 ;  /* 0x0000005f00277202 */ /* 0x000fce0000000f00 */
[----:B------:R-:W-:Y:S05]  /*b340*/  WARPSYNC.COLLECTIVE R74, `(.L_x_1214) ;  /* 0x000000004a087348 */ /* 0x000fea0003c00000 */
[----:B------:R0:W1:Y:S02]  /*b350*/  SHFL.IDX P0, R95, R71, R72, R73 ;  /* 0x00000048475f7389 */ /* 0x0000640000000049 */
[----:B01----:R-:W-:Y:S05]  /*b360*/  ENDCOLLECTIVE ;  /* 0x000000000000791b */ /* 0x003fea0003800000 */
.L_x_1214:
[-C--:B------:R-:W-:Y:S01]  /*b370*/  FFMA R50, R11, R41.reuse, R50 ;  /* 0x000000290b327223 */ /* 0x080fe20000000032 */
[----:B------:R-:W-:Y:S01]  /*b380*/  FFMA R51, R2, R41, R51 ;  /* 0x0000002902337223 */ /* 0x000fe20000000033 */
[----:B------:R-:W-:Y:S02]  /*b390*/  MOV R71, R23 ;  /* 0x0000001700477202 */ /* 0x000fe40000000f00 */
[----:B------:R-:W-:-:S07]  /*b3a0*/  MOV R41, R95 ;  /* 0x0000005f00297202 */ /* 0x000fce0000000f00 */
[----:B------:R-:W-:Y:S05]  /*b3b0*/  WARPSYNC.COLLECTIVE R74, `(.L_x_1215) ;  /* 0x000000004a087348 */ /* 0x000fea0003c00000 */
[----:B------:R0:W1:Y:S02]  /*b3c0*/  SHFL.IDX P0, R95, R71, R72, R73 ;  /* 0x00000048475f7389 */ /* 0x0000640000000049 */
[----:B01----:R-:W-:Y:S05]  /*b3d0*/  ENDCOLLECTIVE ;  /* 0x000000000000791b */ /* 0x003fea0003800000 */
.L_x_1215:
[-C--:B------:R-:W-:Y:S01]  /*b3e0*/  FFMA R52, R11, R61.reuse, R52 ;  /* 0x0000003d0b347223 */ /* 0x080fe20000000034 */
[----:B------:R-:W-:Y:S01]  /*b3f0*/  FFMA R53, R2, R61, R53 ;  /* 0x0000003d02357223 */ /* 0x000fe20000000035 */
[----:B------:R-:W-:Y:S02]  /*b400*/  MOV R71, R24 ;  /* 0x0000001800477202 */ /* 0x000fe40000000f00 */
[----:B------:R-:W-:-:S07]  /*b410*/  MOV R61, R95 ;  /* 0x0000005f003d7202 */ /* 0x000fce0000000f00 */
[----:B------:R-:W-:Y:S05]  /*b420*/  WARPSYNC.COLLECTIVE R74, `(.L_x_1216) ;  /* 0x000000004a087348 */ /* 0x000fea0003c00000 */
[----:B------:R0:W1:Y:S02]  /*b430*/  SHFL.IDX P0, R95, R71, R72, R73 ;  /* 0x00000048475f7389 */ /* 0x0000640000000049 */
[----:B01----:R-:W-:Y:S05]  /*b440*/  ENDCOLLECTIVE ;  /* 0x000000000000791b */ /* 0x003fea0003800000 */
.L_x_1216:
[-C--:B------:R-:W-:Y:S01]  /*b450*/  FFMA R54, R11, R63.reuse, R54 ;  /* 0x0000003f0b367223 */ /* 0x080fe20000000036 */
[----:B------:R-:W-:Y:S01]  /*b460*/  FFMA R55, R2, R63, R55 ;  /* 0x0000003f02377223 */ /* 0x000fe20000000037 */
[----:B------:R-:W-:Y:S02]  /*b470*/  MOV R71, R25 ;  /* 0x0000001900477202 */ /* 0x000fe40000000f00 */
[----:B------:R-:W-:-:S07]  /*b480*/  MOV R63, R95 ;  /* 0x0000005f003f7202 */ /* 0x000fce0000000f00 */
[----:B------:R-:W-:Y:S05]  /*b490*/  WARPSYNC.COLLECTIVE R74, `(.L_x_1217) ;  /* 0x000000004a087348 */ /* 0x000fea0003c00000 */
[----:B------:R0:W1:Y:S02]  /*b4a0*/  SHFL.IDX P0, R95, R71, R72, R73 ;  /* 0x00000048475f7389 */ /* 0x0000640000000049 */
[----:B01----:R-:W-:Y:S05]  /*b4b0*/  ENDCOLLECTIVE ;  /* 0x000000000000791b */ /* 0x003fea0003800000 */
.L_x_1217:
[-C--:B------:R-:W-:Y:S01]  /*b4c0*/  FFMA R56, R11, R65.reuse, R56 ;  /* 0x000000410b387223 */ /* 0x080fe20000000038 */
[----:B------:R-:W-:Y:S01]  /*b4d0*/  FFMA R57, R2, R65, R57 ;  /* 0x0000004102397223 */ /* 0x000fe20000000039 */
[----:B------:R-:W-:Y:S02]  /*b4e0*/  MOV R71, R26 ;  /* 0x0000001a00477202 */ /* 0x000fe40000000f00 */
[----:B------:R-:W-:-:S07]  /*b4f0*/  MOV R65, R95 ;  /* 0x0000005f00417202 */ /* 0x000fce0000000f00 */
[----:B------:R-:W-:Y:S05]  /*b500*/  WARPSYNC.COLLECTIVE R74, `(.L_x_1218) ;  /* 0x000000004a087348 */ /* 0x000fea0003c00000 */
[----:B------:R0:W1:Y:S02]  /*b510*/  SHFL.IDX P0, R95, R71, R72, R73 ;  /* 0x00000048475f7389 */ /* 0x0000640000000049 */
[----:B01----:R-:W-:Y:S05]  /*b520*/  ENDCOLLECTIVE ;  /* 0x000000000000791b */ /* 0x003fea0003800000 */
.L_x_1218:
[----:B------:R-:W-:Y:S01]  /*b530*/  MOV R71, R27 ;  /* 0x0000001b00477202 */ /* 0x000fe20000000f00 */
[-C--:B------:R-:W-:Y:S01]  /*b540*/  FFMA R80, R11, R95.reuse, R80 ;  /* 0x0000005f0b507223 */ /* 0x080fe20000000050 */
[----:B------:R-:W-:-:S07]  /*b550*/  FFMA R79, R2, R95, R79 ;  /* 0x0000005f024f7223 */ /* 0x000fce000000004f */
[----:B------:R-:W-:Y:S05]  /*b560*/  WARPSYNC.COLLECTIVE R74, `(.L_x_1219) ;  /* 0x000000004a087348 */ /* 0x000fea0003c00000 */
[----:B------:R0:W1:Y:S02]  /*b570*/  SHFL.IDX P0, R95, R71, R72, R73 ;  /* 0x00000048475f7389 */ /* 0x0000640000000049 */
[----:B01----:R-:W-:Y:S05]  /*b580*/  ENDCOLLECTIVE ;  /* 0x000000000000791b */ /* 0x003fea0003800000 */
.L_x_1219:
[-C--:B------:R-:W-:Y:S01]  /*b590*/  FFMA R84, R11, R39.reuse, R84 ;  /* 0x000000270b547223 */ /* 0x080fe20000000054 */
[----:B------:R-:W-:Y:S01]  /*b5a0*/  FFMA R85, R2, R39, R85 ;  /* 0x0000002702557223 */ /* 0x000fe20000000055 */
[----:B------:R-:W-:Y:S02]  /*b5b0*/  MOV R71, R28 ;  /* 0x0000001c00477202 */ /* 0x000fe40000000f00 */
[----:B------:R-:W-:-:S07]  /*b5c0*/  MOV R39, R95 ;  /* 0x0000005f00277202 */ /* 0x000fce0000000f00 */
[----:B------:R-:W-:Y:S05]  /*b5d0*/  WARPSYNC.COLLECTIVE R74, `(.L_x_1220) ;  /* 0x000000004a087348 */ /* 0x000fea0003c00000 */
[----:B------:R0:W1:Y:S02]  /*b5e0*/  SHFL.IDX P0, R95, R71, R72, R73 ;  /* 0x00000048475f7389 */ /* 0x0000640000000049 */
[----:B01----:R-:W-:Y:S05]  /*b5f0*/  ENDCOLLECTIVE ;  /* 0x000000000000791b */ /* 0x003fea0003800000 */
.L_x_1220:
[-C--:B------:R-:W-:Y:S01]  /*b600*/  FFMA R86, R11, R41.reuse, R86 ;  /* 0x000000290b567223 */ /* 0x080fe20000000056 */
[----:B------:R-:W-:Y:S01]  /*b610*/  FFMA R87, R2, R41, R87 ;  /* 0x0000002902577223 */ /* 0x000fe20000000057 */
[----:B------:R-:W-:Y:S02]  /*b620*/  MOV R71, R29 ;  /* 0x0000001d00477202 */ /* 0x000fe40000000f00 */
[----:B------:R-:W-:-:S07]  /*b630*/  MOV R41, R95 ;  /* 0x0000005f00297202 */ /* 0x000fce0000000f00 */
[----:B------:R-:W-:Y:S05]  /*b640*/  WARPSYNC.COLLECTIVE R74, `(.L_x_1221) ;  /* 0x000000004a087348 */ /* 0x000fea0003c00000 */
[----:B------:R0:W1:Y:S02]  /*b650*/  SHFL.IDX P0, R95, R71, R72, R73 ;  /* 0x00000048475f7389 */ /* 0x0000640000000049 */
[----:B01----:R-:W-:Y:S05]  /*b660*/  ENDCOLLECTIVE ;  /* 0x000000000000791b */ /* 0x003fea0003800000 */
.L_x_1221:
[-C--:B------:R-:W-:Y:S01]  /*b670*/  FFMA R88, R11, R61.reuse, R88 ;  /* 0x0000003d0b587223 */ /* 0x080fe20000000058 */
[----:B------:R-:W-:Y:S01]  /*b680*/  FFMA R89, R2, R61, R89 ;  /* 0x0000003d02597223 */ /* 0x000fe20000000059 */
[----:B------:R-:W-:Y:S02]  /*b690*/  MOV R71, R30 ;  /* 0x0000001e00477202 */ /* 0x000fe40000000f00 */
[----:B------:R-:W-:-:S07]  /*b6a0*/  MOV R61, R95 ;  /* 0x0000005f003d7202 */ /* 0x000fce0000000f00 */
[----:B------:R-:W-:Y:S05]  /*b6b0*/  WARPSYNC.COLLECTIVE R74, `(.L_x_1222) ;  /* 0x000000004a087348 */ /* 0x000fea0003c00000 */
[----:B------:R0:W1:Y:S02]  /*b6c0*/  SHFL.IDX P0, R95, R71, R72, R73 ;  /* 0x00000048475f7389 */ /* 0x0000640000000049 */
[----:B01----:R-:W-:Y:S05]  /*b6d0*/  ENDCOLLECTIVE ;  /* 0x000000000000791b */ /* 0x003fea0003800000 */
.L_x_1222:
[C---:B------:R-:W-:Y:S01]  /*b6e0*/  FFMA R81, R58.reuse, R99, R81 ;  /* 0x000000633a517223 */ /* 0x040fe20000000051 */
[----:B------:R-:W-:Y:S01]  /*b6f0*/  FFMA R103, R58, R64, R103 ;  /* 0x000000403a677223 */ /* 0x000fe20000000067 */
[----:B------:R-:W-:Y:S02]  /*b700*/  MOV R71, R31 ;  /* 0x0000001f00477202 */ /* 0x000fe40000000f00 */
[----:B------:R-:W-:-:S07]  /*b710*/  MOV R58, R95 ;  /* 0x0000005f003a7202 */ /* 0x000fce0000000f00 */
[----:B------:R-:W-:Y:S05]  /*b720*/  WARPSYNC.COLLECTIVE R74, `(.L_x_1223) ;  /* 0x000000004a087348 */ /* 0x000fea0003c00000 */
[----:B------:R0:W1:Y:S02]  /*b730*/  SHFL.IDX P0, R95, R71, R72, R73 ;  /* 0x00000048475f7389 */ /* 0x0000640000000049 */
[----:B01----:R-:W-:Y:S05]  /*b740*/  ENDCOLLECTIVE ;  /* 0x000000000000791b */ /* 0x003fea0003800000 */
.L_x_1223:
[----:B------:R-:W-:Y:S02]  /*b750*/  MOV R71, R32 ;  /* 0x0000002000477202 */ /* 0x000fe40000000f00 */
[----:B------:R-:W-:-:S07]  /*b760*/  MOV R62, R95 ;  /* 0x0000005f003e7202 */ /* 0x000fce0000000f00 */
[----:B------:R-:W-:Y:S05]  /*b770*/  WARPSYNC.COLLECTIVE R74, `(.L_x_1224) ;  /* 0x000000004a087348 */ /* 0x000fea0003c00000 */
[----:B------:R0:W1:Y:S02]  /*b780*/  SHFL.IDX P0, R95, R71, R72, R73 ;  /* 0x00000048475f7389 */ /* 0x0000640000000049 */
[----:B01----:R-:W-:Y:S05]  /*b790*/  ENDCOLLECTIVE ;  /* 0x000000000000791b */ /* 0x003fea0003800000 */
.L_x_1224:
        /* <DEDUP_REMOVED lines=9> */
[----:B------:R-:W-:Y:S01]  /*b830*/  FFMA R60, R11, R62, R60 ;  /* 0x0000003e0b3c7223 */ /* 0x000fe2000000003c */
[----:B------:R-:W-:-:S05]  /*b840*/  MOV R63, R95 ;  /* 0x0000005f003f7202 */ /* 0x000fca0000000f00 */
        /* <DEDUP_REMOVED lines=9> */
.L_x_1225:
        /* <DEDUP_REMOVED lines=13> */
.L_x_1226:
[----:B------:R-:W-:Y:S02]  /*b9b0*/  MOV R71, R12 ;  /* 0x0000000c00477202 */ /* 0x000fe40000000f00 */
[----:B------:R-:W-:-:S07]  /*b9c0*/  MOV R37, R95 ;  /* 0x0000005f00257202 */ /* 0x000fce0000000f00 */
[----:B------:R-:W-:Y:S05]  /*b9d0*/  WARPSYNC.COLLECTIVE R74, `(.L_x_1227) ;  /* 0x000000004a087348 */ /* 0x000fea0003c00000 */
[----:B------:R0:W1:Y:S02]  /*b9e0*/  SHFL.IDX P0, R95, R71, R72, R73 ;  /* 0x00000048475f7389 */ /* 0x0000640000000049 */
[----:B01----:R-:W-:Y:S05]  /*b9f0*/  ENDCOLLECTIVE ;  /* 0x000000000000791b */ /* 0x003fea0003800000 */
.L_x_1227:
[----:B------:R-:W-:Y:S02]  /*ba00*/  MOV R71, R13 ;  /* 0x0000000d00477202 */ /* 0x000fe40000000f00 */
[----:B------:R-:W-:-:S07]  /*ba10*/  MOV R39, R95 ;  /* 0x0000005f00277202 */ /* 0x000fce0000000f00 */
[----:B------:R-:W-:Y:S05]  /*ba20*/  WARPSYNC.COLLECTIVE R74, `(.L_x_1228) ;  /* 0x000000004a087348 */ /* 0x000fea0003c00000 */
[----:B------:R0:W1:Y:S02]  /*ba30*/  SHFL.IDX P0, R95, R71, R72, R73 ;  /* 0x00000048475f7389 */ /* 0x0000640000000049 */
[----:B01----:R-:W-:Y:S05]  /*ba40*/  ENDCOLLECTIVE ;  /* 0x000000000000791b */ /* 0x003fea0003800000 */
.L_x_1228:
[----:B------:R-:W-:Y:S02]  /*ba50*/  MOV R71, R14 ;  /* 0x0000000e00477202 */ /* 0x000fe40000000f00 */
[----:B------:R-:W-:-:S07]  /*ba60*/  MOV R38, R95 ;  /* 0x0000005f00267202 */ /* 0x000fce0000000f00 */
[----:B------:R-:W-:Y:S05]  /*ba70*/  WARPSYNC.COLLECTIVE R74, `(.L_x_1229) ;  /* 0x000000004a087348 */ /* 0x000fea0003c00000 */
[----:B------:R0:W1:Y:S02]  /*ba80*/  SHFL.IDX P0, R95, R71, R72, R73 ;  /* 0x00000048475f7389 */ /* 0x0000640000000049 */
[----:B01----:R-:W-:Y:S05]  /*ba90*/  ENDCOLLECTIVE ;  /* 0x000000000000791b */ /* 0x003fea0003800000 */
.L_x_1229:
[----:B------:R-:W-:Y:S01]  /*baa0*/  MOV R71, R15 ;  /* 0x0000000f00477202 */ /* 0x000fe20000000f00 */
[-C--:B------:R-:W-:Y:S01]  /*bab0*/  FFMA R96, R9, R95.reuse, R46 ;  /* 0x0000005f09607223 */ /* 0x080fe2000000002e */
[----:B------:R-:W-:-:S07]  /*bac0*/  FFMA R11, R8, R95, R47 ;  /* 0x0000005f080b7223 */ /* 0x000fce000000002f */
[----:B------:R-:W-:Y:S05]  /*bad0*/  WARPSYNC.COLLECTIVE R74, `(.L_x_1230) ;  /* 0x000000004a087348 */ /* 0x000fea0003c00000 */
[----:B------:R0:W1:Y:S02]  /*bae0*/  SHFL.IDX P0, R95, R71, R72, R73 ;  /* 0x00000048475f7389 */ /* 0x0000640000000049 */
[----:B01----:R-:W-:Y:S05]  /*baf0*/  ENDCOLLECTIVE ;  /* 0x000000000000791b */ /* 0x003fea0003800000 */
.L_x_1230:
[-C--:B------:R-:W-:Y:S01]  /*bb00*/  FFMA R40, R9, R37.reuse, R40 ;  /* 0x0000002509287223 */ /* 0x080fe20000000028 */
[----:B------:R-:W-:Y:S01]  /*bb10*/  FFMA R101, R8, R37, R101 ;  /* 0x0000002508657223 */ /* 0x000fe20000000065 */
[----:B------:R-:W-:Y:S02]  /*bb20*/  MOV R71, R16 ;  /* 0x0000001000477202 */ /* 0x000fe40000000f00 */
[----:B------:R-:W-:-:S07]  /*bb30*/  MOV R37, R95 ;  /* 0x0000005f00257202 */ /* 0x000fce0000000f00 */
[----:B------:R-:W-:Y:S05]  /*bb40*/  WARPSYNC.COLLECTIVE R74, `(.L_x_1231) ;  /* 0x000000004a087348 */ /* 0x000fea0003c00000 */
[----:B------:R0:W1:Y:S02]  /*bb50*/  SHFL.IDX P0, R95, R71, R72, R73 ;  /* 0x00000048475f7389 */ /* 0x0000640000000049 */
[----:B01----:R-:W-:Y:S05]  /*bb60*/  ENDCOLLECTIVE ;  /* 0x000000000000791b */ /* 0x003fea0003800000 */
.L_x_1231:
[-C--:B------:R-:W-:Y:S01]  /*bb70*/  FFMA R113, R9, R39.reuse, R42 ;  /* 0x0000002709717223 */ /* 0x080fe2000000002a */
[----:B------:R-:W-:Y:S01]  /*bb80*/  FFMA R2, R8, R39, R43 ;  /* 0x0000002708027223 */ /* 0x000fe2000000002b */
[----:B------:R-:W-:Y:S02]  /*bb90*/  MOV R71, R17 ;  /* 0x0000001100477202 */ /* 0x000fe40000000f00 */
[----:B------:R-:W-:-:S07]  /*bba0*/  MOV R39, R95 ;  /* 0x0000005f00277202 */ /* 0x000fce0000000f00 */
[----:B------:R-:W-:Y:S05]  /*bbb0*/  WARPSYNC.COLLECTIVE R74, `(.L_x_1232) ;  /* 0x000000004a087348 */ /* 0x000fea0003c00000 */
[----:B------:R0:W1:Y:S02]  /*bbc0*/  SHFL.IDX P0, R95, R71, R72, R73 ;  /* 0x00000048475f7389 */ /* 0x0000640000000049 */
[----:B01----:R-:W-:Y:S05]  /*bbd0*/  ENDCOLLECTIVE ;  /* 0x000000000000791b */ /* 0x003fea0003800000 */
.L_x_1232:
[----:B------:R-:W-:Y:S02]  /*bbe0*/  MOV R71, R18 ;  /* 0x0000001200477202 */ /* 0x000fe40000000f00 */
[----:B------:R-:W-:-:S07]  /*bbf0*/  MOV R41, R95 ;  /* 0x0000005f00297202 */ /* 0x000fce0000000f00 */
[----:B------:R-:W-:Y:S05]  /*bc00*/  WARPSYNC.COLLECTIVE R74, `(.L_x_1233) ;  /* 0x000000004a087348 */ /* 0x000fea0003c00000 */
[----:B------:R0:W1:Y:S02]  /*bc10*/  SHFL.IDX P0, R95, R71, R72, R73 ;  /* 0x00000048475f7389 */ /* 0x0000640000000049 */
[----:B01----:R-:W-:Y:S05]  /*bc20*/  ENDCOLLECTIVE ;  /* 0x000000000000791b */ /* 0x003fea0003800000 */
.L_x_1233:
[----:B------:R-:W-:Y:S02]  /*bc30*/  MOV R71, R19 ;  /* 0x0000001300477202 */ /* 0x000fe40000000f00 */
[----:B------:R-:W-:-:S07]  /*bc40*/  MOV R43, R95 ;  /* 0x0000005f002b7202 */ /* 0x000fce0000000f00 */
[----:B------:R-:W-:Y:S05]  /*bc50*/  WARPSYNC.COLLECTIVE R74, `(.L_x_1234) ;  /* 0x000000004a087348 */ /* 0x000fea0003c00000 */
[----:B------:R0:W1:Y:S02]  /*bc60*/  SHFL.IDX P0, R95, R71, R72, R73 ;  /* 0x00000048475f7389 */ /* 0x0000640000000049 */
[----:B01----:R-:W-:Y:S05]  /*bc70*/  ENDCOLLECTIVE ;  /* 0x000000000000791b */ /* 0x003fea0003800000 */
.L_x_1234:
[----:B------:R-:W-:Y:S01]  /*bc80*/  FFMA R10, R8, R38, R45 ;  /* 0x00000026080a7223 */ /* 0x000fe2000000002d */
[----:B------:R-:W-:Y:S02]  /*bc90*/  MOV R71, R20 ;  /* 0x0000001400477202 */ /* 0x000fe40000000f00 */
[----:B------:R-:W-:-:S07]  /*bca0*/  MOV R45, R95 ;  /* 0x0000005f002d7202 */ /* 0x000fce0000000f00 */
[----:B------:R-:W-:Y:S05]  /*bcb0*/  WARPSYNC.COLLECTIVE R74, `(.L_x_1235) ;  /* 0x000000004a087348 */ /* 0x000fea0003c00000 */
[----:B------:R0:W1:Y:S02]  /*bcc0*/  SHFL.IDX P0, R95, R71, R72, R73 ;  /* 0x00000048475f7389 */ /* 0x0000640000000049 */
[----:B01----:R-:W-:Y:S05]  /*bcd0*/  ENDCOLLECTIVE ;  /* 0x000000000000791b */ /* 0x003fea0003800000 */
.L_x_1235:
[----:B------:R-:W-:Y:S02]  /*bce0*/  MOV R71, R21 ;  /* 0x0000001500477202 */ /* 0x000fe40000000f00 */
[----:B------:R-:W-:-:S07]  /*bcf0*/  MOV R61, R95 ;  /* 0x0000005f003d7202 */ /* 0x000fce0000000f00 */
[----:B------:R-:W-:Y:S05]  /*bd00*/  WARPSYNC.COLLECTIVE R74, `(.L_x_1236) ;  /* 0x000000004a087348 */ /* 0x000fea0003c00000 */
[----:B------:R0:W1:Y:S02]  /*bd10*/  SHFL.IDX P0, R95, R71, R72, R73 ;  /* 0x00000048475f7389 */ /* 0x0000640000000049 */
[----:B01----:R-:W-:Y:S05]  /*bd20*/  ENDCOLLECTIVE ;  /* 0x000000000000791b */ /* 0x003fea0003800000 */
.L_x_1236:
[----:B------:R-:W-:Y:S02]  /*bd30*/  MOV R71, R22 ;  /* 0x0000001600477202 */ /* 0x000fe40000000f00 */
[----:B------:R-:W-:-:S07]  /*bd40*/  MOV R63, R95 ;  /* 0x0000005f003f7202 */ /* 0x000fce0000000f00 */
[----:B------:R-:W-:Y:S05]  /*bd50*/  WARPSYNC.COLLECTIVE R74, `(.L_x_1237) ;  /* 0x000000004a087348 */ /* 0x000fea0003c00000 */
[----:B------:R0:W1:Y:S02]  /*bd60*/  SHFL.IDX P0, R95, R71, R72, R73 ;  /* 0x00000048475f7389 */ /* 0x0000640000000049 */
[----:B01----:R-:W-:Y:S05]  /*bd70*/  ENDCOLLECTIVE ;  /* 0x000000000000791b */ /* 0x003fea0003800000 */
.L_x_1237:
[----:B------:R-:W-:Y:S02]  /*bd80*/  MOV R71, R23 ;  /* 0x0000001700477202 */ /* 0x000fe40000000f00 */
[----:B------:R-:W-:-:S07]  /*bd90*/  MOV R42, R95 ;  /* 0x0000005f002a7202 */ /* 0x000fce0000000f00 */
[----:B------:R-:W-:Y:S05]  /*bda0*/  WARPSYNC.COLLECTIVE R74, `(.L_x_1238) ;  /* 0x000000004a087348 */ /* 0x000fea0003c00000 */
[----:B------:R0:W1:Y:S02]  /*bdb0*/  SHFL.IDX P0, R95, R71, R72, R73 ;  /* 0x00000048475f7389 */ /* 0x0000640000000049 */
[----:B01----:R-:W-:Y:S05]  /*bdc0*/  ENDCOLLECTIVE ;  /* 0x000000000000791b */ /* 0x003fea0003800000 */
.L_x_1238:
[----:B------:R-:W-:Y:S01]  /*bdd0*/  MOV R71, R24 ;  /* 0x0000001800477202 */ /* 0x000fe20000000f00 */
[-C--:B------:R-:W-:Y:S01]  /*bde0*/  FFMA R109, R9, R95.reuse, R88 ;  /* 0x0000005f096d7223 */ /* 0x080fe20000000058 */
[----:B------:R-:W-:-:S07]  /*bdf0*/  FFMA R64, R8, R95, R89 ;  /* 0x0000005f08407223 */ /* 0x000fce0000000059 */
[----:B------:R-:W-:Y:S05]  /*be00*/  WARPSYNC.COLLECTIVE R74, `(.L_x_1239) ;  /* 0x000000004a087348 */ /* 0x000fea0003c00000 */
[----:B------:R0:W1:Y:S02]  /*be10*/  SHFL.IDX P0, R95, R71, R72, R73 ;  /* 0x00000048475f7389 */ /* 0x0000640000000049 */
[----:B01----:R-:W-:Y:S05]  /*be20*/  ENDCOLLECTIVE ;  /* 0x000000000000791b */ /* 0x003fea0003800000 */
.L_x_1239:
[----:B------:R-:W-:Y:S02]  /*be30*/  MOV R71, R25 ;  /* 0x0000001900477202 */ /* 0x000fe40000000f00 */
[----:B------:R-:W-:-:S07]  /*be40*/  MOV R65, R95 ;  /* 0x0000005f00417202 */ /* 0x000fce0000000f00 */
[----:B------:R-:W-:Y:S05]  /*be50*/  WARPSYNC.COLLECTIVE R74, `(.L_x_1240) ;  /* 0x000000004a087348 */ /* 0x000fea0003c00000 */
[----:B------:R0:W1:Y:S02]  /*be60*/  SHFL.IDX P0, R95, R71, R72, R73 ;  /* 0x00000048475f7389 */ /* 0x0000640000000049 */
[----:B01----:R-:W-:Y:S05]  /*be70*/  ENDCOLLECTIVE ;  /* 0x000000000000791b */ /* 0x003fea0003800000 */
.L_x_1240:
[C---:B------:R-:W-:Y:S01]  /*be80*/  FFMA R66, R9.reuse, R38, R44 ;  /* 0x0000002609427223 */ /* 0x040fe2000000002c */
        /* <DEDUP_REMOVED lines=11> */
.L_x_1241:
[-C--:B------:R-:W-:Y:S01]  /*bf40*/  FFMA R105, R9, R45.reuse, R56 ;  /* 0x0000002d09697223 */ /* 0x080fe20000000038 */
[----:B------:R-:W-:Y:S01]  /*bf50*/  FFMA R58, R8, R45, R57 ;  /* 0x0000002d083a7223 */ /* 0x000fe20000000039 */
[----:B------:R-:W-:Y:S02]  /*bf60*/  MOV R71, R27 ;  /* 0x0000001b00477202 */ /* 0x000fe40000000f00 */
[----:B------:R-:W-:-:S07]  /*bf70*/  MOV R45, R95 ;  /* 0x0000005f002d7202 */ /* 0x000fce0000000f00 */
[----:B------:R-:W-:Y:S05]  /*bf80*/  WARPSYNC.COLLECTIVE R74, `(.L_x_1242) ;  /* 0x000000004a087348 */ /* 0x000fea0003c00000 */
[----:B------:R0:W1:Y:S02]  /*bf90*/  SHFL.IDX P0, R95, R71, R72, R73 ;  /* 0x00000048475f7389 */ /* 0x0000640000000049 */
[----:B01----:R-:W-:Y:S05]  /*bfa0*/  ENDCOLLECTIVE ;  /* 0x000000000000791b */ /* 0x003fea0003800000 */
.L_x_1242:
[----:B------:R-:W-:Y:S02]  /*bfb0*/  MOV R71, R28 ;  /* 0x0000001c00477202 */ /* 0x000fe40000000f00 */
[----:B------:R-:W-:-:S07]  /*bfc0*/  MOV R47, R95 ;  /* 0x0000005f002f7202 */ /* 0x000fce0000000f00 */
[----:B------:R-:W-:Y:S05]  /*bfd0*/  WARPSYNC.COLLECTIVE R74, `(.L_x_1243) ;  /* 0x000000004a087348 */ /* 0x000fea0003c00000 */
[----:B------:R0:W1:Y:S02]  /*bfe0*/  SHFL.IDX P0, R95, R71, R72, R73 ;  /* 0x00000048475f7389 */ /* 0x0000640000000049 */
[----:B01----:R-:W-:Y:S05]  /*bff0*/  ENDCOLLECTIVE ;  /* 0x000000000000791b */ /* 0x003fea0003800000 */
.L_x_1243:
[-C--:B------:R-:W-:Y:S01]  /*c000*/  FFMA R99, R9, R37.reuse, R48 ;  /* 0x0000002509637223 */ /* 0x080fe20000000030 */
[----:B------:R-:W-:Y:S01]  /*c010*/  FFMA R37, R8, R37, R49 ;  /* 0x0000002508257223 */ /* 0x000fe20000000031 */
[----:B------:R-:W-:Y:S02]  /*c020*/  MOV R71, R29 ;  /* 0x0000001d00477202 */ /* 0x000fe40000000f00 */
[----:B------:R-:W-:-:S07]  /*c030*/  MOV R49, R95 ;  /* 0x0000005f00317202 */ /* 0x000fce0000000f00 */
[----:B------:R-:W-:Y:S05]  /*c040*/  WARPSYNC.COLLECTIVE R74, `(.L_x_1244) ;  /* 0x000000004a087348 */ /* 0x000fea0003c00000 */
[----:B------:R0:W1:Y:S02]  /*c050*/  SHFL.IDX P0, R95, R71, R72, R73 ;  /* 0x00000048475f7389 */ /* 0x0000640000000049 */
[----:B01----:R-:W-:Y:S05]  /*c060*/  ENDCOLLECTIVE ;  /* 0x000000000000791b */ /* 0x003fea0003800000 */
.L_x_1244:
[----:B------:R-:W-:Y:S02]  /*c070*/  MOV R71, R30 ;  /* 0x0000001e00477202 */ /* 0x000fe40000000f00 */
[----:B------:R-:W-:-:S07]  /*c080*/  MOV R51, R95 ;  /* 0x0000005f00337202 */ /* 0x000fce0000000f00 */
[----:B------:R-:W-:Y:S05]  /*c090*/  WARPSYNC.COLLECTIVE R74, `(.L_x_1245) ;  /* 0x000000004a087348 */ /* 0x000fea0003c00000 */
[----:B------:R0:W1:Y:S02]  /*c0a0*/  SHFL.IDX P0, R95, R71, R72, R73 ;  /* 0x00000048475f7389 */ /* 0x0000640000000049 */
[----:B01----:R-:W-:Y:S05]  /*c0b0*/  ENDCOLLECTIVE ;  /* 0x000000000000791b */ /* 0x003fea0003800000 */
.L_x_1245:
[----:B------:R-:W-:Y:S02]  /*c0c0*/  MOV R71, R31 ;  /* 0x0000001f00477202 */ /* 0x000fe40000000f00 */
[----:B------:R-:W-:-:S07]  /*c0d0*/  MOV R53, R95 ;  /* 0x0000005f00357202 */ /* 0x000fce0000000f00 */
[----:B------:R-:W-:Y:S05]  /*c0e0*/  WARPSYNC.COLLECTIVE R74, `(.L_x_1246) ;  /* 0x000000004a087348 */ /* 0x000fea0003c00000 */
[----:B------:R0:W1:Y:S02]  /*c0f0*/  SHFL.IDX P0, R95, R71, R72, R73 ;  /* 0x00000048475f7389 */ /* 0x0000640000000049 */
[----:B01----:R-:W-:Y:S05]  /*c100*/  ENDCOLLECTIVE ;  /* 0x000000000000791b */ /* 0x003fea0003800000 */
.L_x_1246:
[----:B------:R-:W-:Y:S02]  /*c110*/  MOV R71, R32 ;  /* 0x0000002000477202 */ /* 0x000fe40000000f00 */
[----:B------:R-:W-:-:S07]  /*c120*/  MOV R55, R95 ;  /* 0x0000005f00377202 */ /* 0x000fce0000000f00 */
[----:B------:R-:W-:Y:S05]  /*c130*/  WARPSYNC.COLLECTIVE R74, `(.L_x_1247) ;  /* 0x000000004a087348 */ /* 0x000fea0003c00000 */
[----:B------:R0:W1:Y:S02]  /*c140*/  SHFL.IDX P0, R95, R71, R72, R73 ;  /* 0x00000048475f7389 */ /* 0x0000640000000049 */
[----:B01----:R-:W-:Y:S05]  /*c150*/  ENDCOLLECTIVE ;  /* 0x000000000000791b */ /* 0x003fea0003800000 */
.L_x_1247:
[C---:B------:R-:W-:Y:S01]  /*c160*/  FFMA R106, R9.reuse, R61, R82 ;  /* 0x0000003d096a7223 */ /* 0x040fe20000000052 */
[CC--:B------:R-:W-:Y:S01]  /*c170*/  FFMA R107, R9.reuse, R63.reuse, R84 ;  /* 0x0000003f096b7223 */ /* 0x0c0fe20000000054 */
[C---:B------:R-:W-:Y:S01]  /*c180*/  FFMA R62, R8.reuse, R63, R85 ;  /* 0x0000003f083e7223 */ /* 0x040fe20000000055 */
[C---:B------:R-:W-:Y:S01]  /*c190*/  FFMA R110, R9.reuse, R65, R90 ;  /* 0x00000041096e7223 */ /* 0x040fe2000000005a */
[C---:B------:R-:W-:Y:S01]  /*c1a0*/  FFMA R61, R8.reuse, R61, R83 ;  /* 0x0000003d083d7223 */ /* 0x040fe20000000053 */
[CC--:B------:R-:W-:Y:S01]  /*c1b0*/  FFMA R108, R9.reuse, R42.reuse, R86 ;  /* 0x0000002a096c7223 */ /* 0x0c0fe20000000056 */
[C---:B------:R-:W-:Y:S01]  /*c1c0*/  FFMA R63, R8.reuse, R42, R87 ;  /* 0x0000002a083f7223 */ /* 0x040fe20000000057 */
[C---:B------:R-:W-:Y:S01]  /*c1d0*/  FFMA R65, R8.reuse, R65, R91 ;  /* 0x0000004108417223 */ /* 0x040fe2000000005b */
[C---:B------:R-:W-:Y:S01]  /*c1e0*/  FFMA R111, R9.reuse, R43, R92 ;  /* 0x0000002b096f7223 */ /* 0x040fe2000000005c */
[C---:B------:R-:W-:Y:S01]  /*c1f0*/  FFMA R112, R8.reuse, R53, R93 ;  /* 0x0000003508707223 */ /* 0x040fe2000000005d */
        /* <DEDUP_REMOVED lines=40> */
[----:B------:R-:W-:Y:S01]  /*c480*/  MOV R66, R112 ;  /* 0x0000007000427202 */ /* 0x000fe20000000f00 */
[----:B------:R-:W-:Y:S06]  /*c490*/  BRA `(.L_x_1248) ;  /* 0xffffff6c00107947 */ /* 0x000fec000383ffff */
.L_x_1048:
        /* <DEDUP_REMOVED lines=11> */
.L_x_1250:
[----:B------:R-:W-:Y:S05]  /*c550*/  BSYNC B1 ;  /* 0x0000000000017941 */ /* 0x000fea0003800000 */
.L_x_1249:
        /* <DEDUP_REMOVED lines=9> */
.L_x_1251:
[----:B------:R-:W-:Y:S01]  /*c5f0*/  MOV R72, R39 ;  /* 0x0000002700487202 */ /* 0x000fe20000000f00 */
[----:B------:R-:W-:Y:S01]  /*c600*/  IMAD.WIDE R62, R63, 0x4, R64 ;  /* 0x000000043f3e7825 */ /* 0x000fe200078e0240 */
[----:B------:R-:W-:-:S07]  /*c610*/  MOV R34, R95 ;  /* 0x0000005f00227202 */ /* 0x000fce0000000f00 */
[----:B------:R-:W-:Y:S05]  /*c620*/  WARPSYNC.COLLECTIVE R74, `(.L_x_1252) ;  /* 0x000000004a087348 */ /* 0x000fea0003c00000 */
[----:B------:R0:W1:Y:S02]  /*c630*/  SHFL.IDX P0, R95, R71, R72, R73 ;  /* 0x00000048475f7389 */ /* 0x0000640000000049 */
[----:B01----:R-:W-:Y:S05]  /*c640*/  ENDCOLLECTIVE ;  /* 0x000000000000791b */ /* 0x003fea0003800000 */
.L_x_1252:
[----:B------:R-:W-:Y:S02]  /*c650*/  MOV R72, R41 ;  /* 0x0000002900487202 */ /* 0x000fe40000000f00 */
[----:B------:R-:W-:-:S07]  /*c660*/  MOV R36, R95 ;  /* 0x0000005f00247202 */ /* 0x000fce0000000f00 */
[----:B------:R-:W-:Y:S05]  /*c670*/  WARPSYNC.COLLECTIVE R74, `(.L_x_1253) ;  /* 0x000000004a087348 */ /* 0x000fea0003c00000 */
[----:B------:R0:W1:Y:S02]  /*c680*/  SHFL.IDX P0, R95, R71, R72, R73 ;  /* 0x00000048475f7389 */ /* 0x0000640000000049 */
[----:B01----:R-:W-:Y:S05]  /*c690*/  ENDCOLLECTIVE ;  /* 0x000000000000791b */ /* 0x003fea0003800000 */
.L_x_1253:
[----:B------:R-:W-:Y:S02]  /*c6a0*/  MOV R71, R10 ;  /* 0x0000000a00477202 */ /* 0x000fe40000000f00 */
[----:B------:R-:W-:Y:S02]  /*c6b0*/  MOV R72, R35 ;  /* 0x0000002300487202 */ /* 0x000fe40000000f00 */
[----:B------:R-:W-:-:S07]  /*c6c0*/  MOV R38, R95 ;  /* 0x0000005f00267202 */ /* 0x000fce0000000f00 */
[----:B------:R-:W-:Y:S05]  /*c6d0*/  WARPSYNC.COLLECTIVE R74, `(.L_x_1254) ;  /* 0x000000004a087348 */ /* 0x000fea0003c00000 */
[----:B------:R0:W1:Y:S02]  /*c6e0*/  SHFL.IDX P0, R95, R71, R72, R73 ;  /* 0x00000048475f7389 */ /* 0x0000640000000049 */
[----:B01----:R-:W-:Y:S05]  /*c6f0*/  ENDCOLLECTIVE ;  /* 0x000000000000791b */ /* 0x003fea0003800000 */
.L_x_1254:
[----:B------:R-:W-:Y:S02]  /*c700*/  MOV R71, R11 ;  /* 0x0000000b00477202 */ /* 0x000fe40000000f00 */
[----:B------:R-:W-:-:S07]  /*c710*/  MOV R67, R95 ;  /* 0x0000005f00437202 */ /* 0x000fce0000000f00 */
[----:B------:R-:W-:Y:S05]  /*c720*/  WARPSYNC.COLLECTIVE R74, `(.L_x_1255) ;  /* 0x000000004a087348 */ /* 0x000fea0003c00000 */
[----:B------:R0:W1:Y:S02]  /*c730*/  SHFL.IDX P0, R95, R71, R72, R73 ;  /* 0x00000048475f7389 */ /* 0x0000640000000049 */
[----:B01----:R-:W-:Y:S05]  /*c740*/  ENDCOLLECTIVE ;  /* 0x000000000000791b */ /* 0x003fea0003800000 */
.L_x_1255:
[----:B------:R-:W-:-:S13]  /*c750*/  FSETP.GT.AND P0, PT, R95, RZ, PT ;  /* 0x000000ff5f00720b */ /* 0x000fda0003f04000 */
[----:B------:R-:W2:Y:S01]  /*c760*/  @P0 LDG.E.CONSTANT R98, desc[UR4][R62.64] ;  /* 0x000000043e620981 */ /* 0x000ea2000c1e9900 */
[----:B------:R-:W-:-:S03]  /*c770*/  HFMA2 R97, -RZ, RZ, 0, 0 ;  /* 0x00000000ff617431 */ /* 0x000fc600000001ff */
[----:B------:R-:W3:Y:S01]  /*c780*/  @P0 LDG.E.CONSTANT R100, desc[UR4][R62.64+0x80] ;  /* 0x000080043e640981 */ /* 0x000ee2000c1e9900 */
[----:B------:R-:W-:Y:S01]  /*c790*/  MOV R71, R12 ;  /* 0x0000000c00477202 */ /* 0x000fe20000000f00 */
[----:B--2---:R-:W-:-:S05]  /*c7a0*/  @P0 FMUL R61, R98, R95 ;  /* 0x0000005f623d0220 */ /* 0x004fca0000400000 */
[----:B------:R-:W-:Y:S01]  /*c7b0*/  @P0 MOV R97, R61 ;  /* 0x0000003d00610202 */ /* 0x000fe20000000f00 */
[----:B------:R-:W-:Y:S02]  /*c7c0*/  HFMA2 R61, -RZ, RZ, 0, 0 ;  /* 0x00000000ff3d7431 */ /* 0x000fe400000001ff */
[----:B---3--:R-:W-:Y:S01]  /*c7d0*/  @P0 FMUL R95, R100, R95 ;  /* 0x0000005f645f0220 */ /* 0x008fe20000400000 */
[----:B------:R-:W-:Y:S02]  /*c7e0*/  HFMA2 R98, -RZ, RZ, 0, 0 ;  /* 0x00000000ff627431 */ /* 0x000fe400000001ff */
[----:B------:R-:W-:Y:S02]  /*c7f0*/  FADD R40, R40, R97 ;  /* 0x0000006128287221 */ /* 0x000fe40000000000 */
[----:B------:R-:W-:-:S07]  /*c800*/  @P0 MOV R61, R95 ;  /* 0x0000005f003d0202 */ /* 0x000fce0000000f00 */
[----:B------:R-:W-:Y:S05]  /*c810*/  WARPSYNC.COLLECTIVE R74, `(.L_x_1256) ;  /* 0x000000004a087348 */ /* 0x000fea0003c00000 */
[----:B------:R0:W1:Y:S02]  /*c820*/  SHFL.IDX P0, R95, R71, R72, R73 ;  /* 0x00000048475f7389 */ /* 0x0000640000000049 */
[----:B01----:R-:W-:Y:S05]  /*c830*/  ENDCOLLECTIVE ;  /* 0x000000000000791b */ /* 0x003fea0003800000 */
.L_x_1256:
[----:B------:R-:W-:-:S04]  /*c840*/  MOV R96, R95 ;  /* 0x0000005f00607202 */ /* 0x000fc80000000f00 */
[----:B------:R-:W-:-:S13]  /*c850*/  FSETP.GT.AND P0, PT, R96, RZ, PT ;  /* 0x000000ff6000720b */ /* 0x000fda0003f04000 */
[----:B------:R-:W2:Y:S04]  /*c860*/  @P0 LDG.E.CONSTANT R99, desc[UR4][R62.64] ;  /* 0x000000043e630981 */ /* 0x000ea8000c1e9900 */
[----:B------:R-:W3:Y:S01]  /*c870*/  @P0 LDG.E.CONSTANT R101, desc[UR4][R62.64+0x80] ;  /* 0x000080043e650981 */ /* 0x000ee2000c1e9900 */
[----:B------:R-:W-:Y:S01]  /*c880*/  FADD R42, R42, R61 ;  /* 0x0000003d2a2a7221 */ /* 0x000fe20000000000 */
[----:B--2---:R-:W-:-:S05]  /*c890*/  @P0 FMUL R61, R99, R96 ;  /* 0x00000060633d0220 */ /* 0x004fca0000400000 */
[----:B------:R-:W-:Y:S01]  /*c8a0*/  @P0 MOV R98, R61 ;  /* 0x0000003d00620202 */ /* 0x000fe20000000f00 */
[----:B------:R-:W-:Y:S02]  /*c8b0*/  HFMA2 R61, -RZ, RZ, 0, 0 ;  /* 0x00000000ff3d7431 */ /* 0x000fe400000001ff */
[----:B---3--:R-:W-:-:S05]  /*c8c0*/  @P0 FMUL R96, R101, R96 ;  /* 0x0000006065600220 */ /* 0x008fca0000400000 */
[----:B------:R-:W-:Y:S02]  /*c8d0*/  @P0 MOV R61, R96 ;  /* 0x00000060003d0202 */ /* 0x000fe40000000f00 */
[----:B------:R-:W-:-:S03]  /*c8e0*/  FSETP.GT.AND P0, PT, R67, RZ, PT ;  /* 0x000000ff4300720b */ /* 0x000fc60003f04000 */
[----:B------:R-:W-:-:S10]  /*c8f0*/  FADD R44, R44, R61 ;  /* 0x0000003d2c2c7221 */ /* 0x000fd40000000000 */
[----:B------:R-:W2:Y:S04]  /*c900*/  @P0 LDG.E.CONSTANT R72, desc[UR4][R62.64+0x80] ;  /* 0x000080043e480981 */ /* 0x000ea8000c1e9900 */
[----:B------:R-:W3:Y:S01]  /*c910*/  @P0 LDG.E.CONSTANT R61, desc[UR4][R62.64] ;  /* 0x000000043e3d0981 */ /* 0x000ee2000c1e9900 */
[----:B------:R-:W-:Y:S01]  /*c920*/  MOV R71, R13 ;  /* 0x0000000d00477202 */ /* 0x000fe20000000f00 */
[----:B------:R-:W-:Y:S01]  /*c930*/  FADD R43, R43, R98 ;  /* 0x000000622b2b7221 */ /* 0x000fe20000000000 */
[C---:B--2---:R-:W-:Y:S01]  /*c940*/  @P0 FMUL R72, R67.reuse, R72 ;  /* 0x0000004843480220 */ /* 0x044fe20000400000 */
[----:B------:R-:W-:Y:S01]  /*c950*/  @!P0 MOV R72, RZ ;  /* 0x000000ff00488202 */ /* 0x000fe20000000f00 */
[--C-:B---3--:R-:W-:Y:S01]  /*c960*/  @P0 FFMA R61, R67, R61, R94.reuse ;  /* 0x0000003d433d0223 */ /* 0x108fe2000000005e */
[----:B------:R-:W-:-:S03]  /*c970*/  @!P0 FADD R94, RZ, R94 ;  /* 0x0000005eff5e8221 */ /* 0x000fc60000000000 */
[----:B------:R-:W-:Y:S01]  /*c980*/  FADD R59, R59, R72 ;  /* 0x000000483b3b7221 */ /* 0x000fe20000000000 */
[----:B------:R-:W-:Y:S02]  /*c990*/  MOV R72, R35 ;  /* 0x0000002300487202 */ /* 0x000fe40000000f00 */
[----:B------:R-:W-:-:S07]  /*c9a0*/  @!P0 MOV R61, R94 ;  /* 0x0000005e003d8202 */ /* 0x000fce0000000f00 */
[----:B------:R-:W-:Y:S05]  /*c9b0*/  WARPSYNC.COLLECTIVE R74, `(.L_x_1257) ;  /* 0x000000004a087348 */ /* 0x000fea0003c00000 */
[----:B------:R0:W1:Y:S02]  /*c9c0*/  SHFL.IDX P0, R95, R71, R72, R73 ;  /* 0x00000048475f7389 */ /* 0x0000640000000049 */
[----:B01----:R-:W-:Y:S05]  /*c9d0*/  ENDCOLLECTIVE ;  /* 0x000000000000791b */ /* 0x003fea0003800000 */
.L_x_1257:
        /* <DEDUP_REMOVED lines=8> */
[----:B------:R-:W-:Y:S02]  /*ca60*/  HFMA2 R95, -RZ, RZ, 0, 0 ;  /* 0x00000000ff5f7431 */ /* 0x000fe400000001ff */
[----:B---3--:R-:W-:-:S05]  /*ca70*/  @P0 FMUL R67, R100, R67 ;  /* 0x0000004364430220 */ /* 0x008fca0000400000 */
[----:B------:R-:W-:-:S05]  /*ca80*/  @P0 MOV R95, R67 ;  /* 0x00000043005f0202 */ /* 0x000fca0000000f00 */
[----:B------:R-:W-:-:S07]  /*ca90*/  FADD R46, R46, R95 ;  /* 0x0000005f2e2e7221 */ /* 0x000fce0000000000 */
[----:B------:R-:W-:Y:S05]  /*caa0*/  WARPSYNC.COLLECTIVE R74, `(.L_x_1258) ;  /* 0x000000004a087348 */ /* 0x000fea0003c00000 */
[----:B------:R0:W1:Y:S02]  /*cab0*/  SHFL.IDX P0, R95, R71, R72, R73 ;  /* 0x00000048475f7389 */ /* 0x0000640000000049 */
[----:B01----:R-:W-:Y:S05]  /*cac0*/  ENDCOLLECTIVE ;  /* 0x000000000000791b */ /* 0x003fea0003800000 */
.L_x_1258:
        /* <DEDUP_REMOVED lines=9> */
[----:B------:R-:W-:Y:S02]  /*cb60*/  HFMA2 R67, -RZ, RZ, 0, 0 ;  /* 0x00000000ff437431 */ /* 0x000fe400000001ff */
[----:B---3--:R-:W-:-:S05]  /*cb70*/  @P0 FMUL R97, R98, R97 ;  /* 0x0000006162610220 */ /* 0x008fca0000400000 */
[----:B------:R-:W-:-:S07]  /*cb80*/  @P0 MOV R67, R97 ;  /* 0x0000006100430202 */ /* 0x000fce0000000f00 */
[----:B------:R-:W-:Y:S05]  /*cb90*/  WARPSYNC.COLLECTIVE R74, `(.L_x_1259) ;  /* 0x000000004a087348 */ /* 0x000fea0003c00000 */
[----:B------:R0:W1:Y:S02]  /*cba0*/  SHFL.IDX P0, R95, R71, R72, R73 ;  /* 0x00000048475f7389 */ /* 0x0000640000000049 */
[----:B01----:R-:W-:Y:S05]  /*cbb0*/  ENDCOLLECTIVE ;  /* 0x000000000000791b */ /* 0x003fea0003800000 */
.L_x_1259:
[----:B------:R-:W-:-:S13]  /*cbc0*/  FSETP.GT.AND P0, PT, R95, RZ, PT ;  /* 0x000000ff5f00720b */ /* 0x000fda0003f04000 */
[----:B------:R-:W2:Y:S04]  /*cbd0*/  @P0 LDG.E.CONSTANT R100, desc[UR4][R62.64] ;  /* 0x000000043e640981 */ /* 0x000ea8000c1e9900 */
[----:B------:R-:W3:Y:S01]  /*cbe0*/  @P0 LDG.E.CONSTANT R102, desc[UR4][R62.64+0x80] ;  /* 0x000080043e660981 */ /* 0x000ee2000c1e9900 */
[----:B------:R-:W-:Y:S01]  /*cbf0*/  FADD R47, R47, R94 ;  /* 0x0000005e2f2f7221 */ /* 0x000fe20000000000 */
        /* <DEDUP_REMOVED lines=11> */
.L_x_1260:
[----:B------:R-:W-:-:S04]  /*ccb0*/  MOV R96, R95 ;  /* 0x0000005f00607202 */ /* 0x000fc80000000f00 */
        /* <DEDUP_REMOVED lines=15> */
.L_x_1261:
        /* <DEDUP_REMOVED lines=16> */
.L_x_1262:
        /* <DEDUP_REMOVED lines=15> */
.L_x_1263:
        /* <DEDUP_REMOVED lines=16> */
.L_x_1264:
        /* <DEDUP_REMOVED lines=16> */
.L_x_1265:
        /* <DEDUP_REMOVED lines=15> */
.L_x_1266:
        /* <DEDUP_REMOVED lines=16> */
.L_x_1267:
        /* <DEDUP_REMOVED lines=16> */
.L_x_1268:
        /* <DEDUP_REMOVED lines=15> */
.L_x_1269:
        /* <DEDUP_REMOVED lines=17> */
.L_x_1270:
[----:B------:R-:W-:-:S04]  /*d690*/  MOV R97, R95 ;  /* 0x0000005f00617202 */ /* 0x000fc80000000f00 */
[----:B------:R-:W-:-:S13]  /*d6a0*/  FSETP.GT.AND P0, PT, R97, RZ, PT ;  /* 0x000000ff6100720b */ /* 0x000fda0003f04000 */
[----:B------:R-:W2:Y:S04]  /*d6b0*/  @P0 LDG.E.CONSTANT R98, desc[UR4][R62.64] ;  /* 0x000000043e620981 */ /* 0x000ea8000c1e9900 */
[----:B------:R-:W3:Y:S01]  /*d6c0*/  @P0 LDG.E.CONSTANT R100, desc[UR4][R62.64+0x80] ;  /* 0x000080043e640981 */ /* 0x000ee2000c1e9900 */
[----:B------:R-:W-:Y:S02]  /*d6d0*/  HFMA2 R95, -RZ, RZ, 0, 0 ;  /* 0x00000000ff5f7431 */ /* 0x000fe400000001ff */
[----:B------:R-:W-:Y:S01]  /*d6e0*/  FADD R81, R81, R94 ;  /* 0x0000005e51517221 */ /* 0x000fe20000000000 */
[----:B------:R-:W-:Y:S01]  /*d6f0*/  HFMA2 R94, -RZ, RZ, 0, 0 ;  /* 0x00000000ff5e7431 */ /* 0x000fe200000001ff */
[----:B------:R-:W-:Y:S01]  /*d700*/  MOV R71, R27 ;  /* 0x0000001b00477202 */ /* 0x000fe20000000f00 */
[-C--:B--2---:R-:W-:Y:S01]  /*d710*/  @P0 FMUL R67, R98, R97.reuse ;  /* 0x0000006162430220 */ /* 0x084fe20000400000 */
[----:B---3--:R-:W-:-:S04]  /*d720*/  @P0 FMUL R97, R100, R97 ;  /* 0x0000006164610220 */ /* 0x008fc80000400000 */
[----:B------:R-:W-:Y:S02]  /*d730*/  @P0 MOV R95, R67 ;  /* 0x00000043005f0202 */ /* 0x000fe40000000f00 */
[----:B------:R-:W-:-:S03]  /*d740*/  @P0 MOV R94, R97 ;  /* 0x00000061005e0202 */ /* 0x000fc60000000f00 */
[----:B------:R-:W-:-:S07]  /*d750*/  FADD R80, R80, R95 ;  /* 0x0000005f50507221 */ /* 0x000fce0000000000 */
[----:B------:R-:W-:Y:S05]  /*d760*/  WARPSYNC.COLLECTIVE R74, `(.L_x_1271) ;  /* 0x000000004a087348 */ /* 0x000fea0003c00000 */
[----:B------:R0:W1:Y:S02]  /*d770*/  SHFL.IDX P0, R95, R71, R72, R73 ;  /* 0x00000048475f7389 */ /* 0x0000640000000049 */
[----:B01----:R-:W-:Y:S05]  /*d780*/  ENDCOLLECTIVE ;  /* 0x000000000000791b */ /* 0x003fea0003800000 */
.L_x_1271:
        /* <DEDUP_REMOVED lines=14> */
.L_x_1272:
        /* <DEDUP_REMOVED lines=8> */
[----:B------:R-:W-:Y:S01]  /*d8f0*/  FADD R78, R78, R97 ;  /* 0x000000614e4e7221 */ /* 0x000fe20000000000 */
        /* <DEDUP_REMOVED lines=8> */
.L_x_1273:
        /* <DEDUP_REMOVED lines=16> */
.L_x_1274:
        /* <DEDUP_REMOVED lines=13> */
.L_x_1275:
        /* <DEDUP_REMOVED lines=17> */
.L_x_1276:
[----:B------:R-:W-:-:S13]  /*dc60*/  FSETP.GT.AND P0, PT, R95, RZ, PT ;  /* 0x000000ff5f00720b */ /* 0x000fda0003f04000 */
[----:B------:R-:W2:Y:S04]  /*dc70*/  @P0 LDG.E.CONSTANT R96, desc[UR4][R62.64] ;  /* 0x000000043e600981 */ /* 0x000ea8000c1e9900 */
[----:B------:R-:W3:Y:S01]  /*dc80*/  @P0 LDG.E.CONSTANT R100, desc[UR4][R62.64+0x80] ;  /* 0x000080043e640981 */ /* 0x000ee2000c1e9900 */
[----:B------:R-:W-:-:S04]  /*dc90*/  IMAD.WIDE R98, R34, 0x4, R64 ;  /* 0x0000000422627825 */ /* 0x000fc800078e0240 */
[----:B------:R-:W-:Y:S01]  /*dca0*/  FADD R58, R58, R67 ;  /* 0x000000433a3a7221 */ /* 0x000fe20000000000 */
[----:B------:R0:W5:Y:S04]  /*dcb0*/  LDG.E.CONSTANT R34, desc[UR4][R98.64] ;  /* 0x0000000462227981 */ /* 0x000168000c1e9900 */
[----:B------:R0:W5:Y:S01]  /*dcc0*/  LDG.E.CONSTANT R67, desc[UR4][R98.64+0x80] ;  /* 0x0000800462437981 */ /* 0x000162000c1e9900 */
[----:B------:R-:W-:Y:S01]  /*dcd0*/  FADD R69, R69, R94 ;  /* 0x0000005e45457221 */ /* 0x000fe20000000000 */
[----:B------:R-:W-:Y:S02]  /*dce0*/  HFMA2 R97, -RZ, RZ, 0, 0 ;  /* 0x00000000ff617431 */ /* 0x000fe400000001ff */
[----:B------:R-:W-:Y:S01]  /*dcf0*/  HFMA2 R35, -RZ, RZ, 0, 0 ;  /* 0x00000000ff237431 */ /* 0x000fe200000001ff */
[----:B------:R-:W-:-:S02]  /*dd00*/  MOV R71, R10 ;  /* 0x0000000a00477202 */ /* 0x000fc40000000f00 */
[----:B------:R-:W-:Y:S01]  /*dd10*/  MOV R72, R37 ;  /* 0x0000002500487202 */ /* 0x000fe20000000f00 */
[----:B--2---:R-:W-:-:S05]  /*dd20*/  @P0 FMUL R94, R96, R95 ;  /* 0x0000005f605e0220 */ /* 0x004fca0000400000 */
[----:B------:R-:W-:Y:S01]  /*dd30*/  @P0 MOV R97, R94 ;  /* 0x0000005e00610202 */ /* 0x000fe20000000f00 */
[----:B---3--:R-:W-:-:S05]  /*dd40*/  @P0 FMUL R94, R100, R95 ;  /* 0x0000005f645e0220 */ /* 0x008fca0000400000 */
[----:B0-----:R-:W-:-:S07]  /*dd50*/  @P0 MOV R35, R94 ;  /* 0x0000005e00230202 */ /* 0x001fce0000000f00 */
[----:B-----5:R-:W-:Y:S05]  /*dd60*/  WARPSYNC.COLLECTIVE R74, `(.L_x_1277) ;  /* 0x000000004a087348 */ /* 0x020fea0003c00000 */
[----:B------:R0:W1:Y:S02]  /*dd70*/  SHFL.IDX P0, R95, R71, R72, R73 ;  /* 0x00000048475f7389 */ /* 0x0000640000000049 */
[----:B01---5:R-:W-:Y:S05]  /*dd80*/  ENDCOLLECTIVE ;  /* 0x000000000000791b */ /* 0x023fea0003800000 */
.L_x_1277:
[----:B------:R-:W-:Y:S01]  /*dd90*/  FADD R97, R0, R97 ;  /* 0x0000006100617221 */ /* 0x000fe20000000000 */
[----:B------:R-:W-:Y:S02]  /*dda0*/  MOV R71, R11 ;  /* 0x0000000b00477202 */ /* 0x000fe40000000f00 */
[----:B------:R-:W-:-:S07]  /*ddb0*/  MOV R0, R95 ;  /* 0x0000005f00007202 */ /* 0x000fce0000000f00 */
[----:B------:R-:W-:Y:S05]  /*ddc0*/  WARPSYNC.COLLECTIVE R74, `(.L_x_1278) ;  /* 0x000000004a087348 */ /* 0x000fea0003c00000 */
[----:B------:R0:W1:Y:S02]  /*ddd0*/  SHFL.IDX P0, R95, R71, R72, R73 ;  /* 0x00000048475f7389 */ /* 0x0000640000000049 */
[----:B01----:R-:W-:Y:S05]  /*dde0*/  ENDCOLLECTIVE ;  /* 0x000000000000791b */ /* 0x003fea0003800000 */
.L_x_1278:
[----:B------:R-:W-:Y:S01]  /*ddf0*/  MOV R71, R12 ;  /* 0x0000000c00477202 */ /* 0x000fe20000000f00 */
[-C--:B------:R-:W-:Y:S01]  /*de00*/  FFMA R40, R34, R95.reuse, R40 ;  /* 0x0000005f22287223 */ /* 0x080fe20000000028 */
[----:B------:R-:W-:-:S07]  /*de10*/  FFMA R42, R67, R95, R42 ;  /* 0x0000005f432a7223 */ /* 0x000fce000000002a */
[----:B------:R-:W-:Y:S05]  /*de20*/  WARPSYNC.COLLECTIVE R74, `(.L_x_1279) ;  /* 0x000000004a087348 */ /* 0x000fea0003c00000 */
[----:B------:R0:W1:Y:S02]  /*de30*/  SHFL.IDX P0, R95, R71, R72, R73 ;  /* 0x00000048475f7389 */ /* 0x0000640000000049 */
[----:B01----:R-:W-:Y:S05]  /*de40*/  ENDCOLLECTIVE ;  /* 0x000000000000791b */ /* 0x003fea0003800000 */
.L_x_1279:
[----:B------:R-:W-:Y:S02]  /*de50*/  MOV R71, R13 ;  /* 0x0000000d00477202 */ /* 0x000fe40000000f00 */
[----:B------:R-:W-:-:S07]  /*de60*/  MOV R62, R95 ;  /* 0x0000005f003e7202 */ /* 0x000fce0000000f00 */
[----:B------:R-:W-:Y:S05]  /*de70*/  WARPSYNC.COLLECTIVE R74, `(.L_x_1280) ;  /* 0x000000004a087348 */ /* 0x000fea0003c00000 */
[----:B------:R0:W1:Y:S02]  /*de80*/  SHFL.IDX P0, R95, R71, R72, R73 ;  /* 0x00000048475f7389 */ /* 0x0000640000000049 */
[----:B01----:R-:W-:Y:S05]  /*de90*/  ENDCOLLECTIVE ;  /* 0x000000000000791b */ /* 0x003fea0003800000 */
.L_x_1280:
[----:B------:R-:W-:Y:S02]  /*dea0*/  MOV R71, R14 ;  /* 0x0000000e00477202 */ /* 0x000fe40000000f00 */
[----:B------:R-:W-:-:S07]  /*deb0*/  MOV R94, R95 ;  /* 0x0000005f005e7202 */ /* 0x000fce0000000f00 */
[----:B------:R-:W-:Y:S05]  /*dec0*/  WARPSYNC.COLLECTIVE R74, `(.L_x_1281) ;  /* 0x000000004a087348 */ /* 0x000fea0003c00000 */
[----:B------:R0:W1:Y:S02]  /*ded0*/  SHFL.IDX P0, R95, R71, R72, R73 ;  /* 0x00000048475f7389 */ /* 0x0000640000000049 */
[----:B01----:R-:W-:Y:S05]  /*dee0*/  ENDCOLLECTIVE ;  /* 0x000000000000791b */ /* 0x003fea0003800000 */
.L_x_1281:
[----:B------:R-:W-:Y:S02]  /*def0*/  MOV R71, R15 ;  /* 0x0000000f00477202 */ /* 0x000fe40000000f00 */
[----:B------:R-:W-:-:S07]  /*df00*/  MOV R96, R95 ;  /* 0x0000005f00607202 */ /* 0x000fce0000000f00 */
[----:B------:R-:W-:Y:S05]  /*df10*/  WARPSYNC.COLLECTIVE R74, `(.L_x_1282) ;  /* 0x000000004a087348 */ /* 0x000fea0003c00000 */
[----:B------:R0:W1:Y:S02]  /*df20*/  SHFL.IDX P0, R95, R71, R72, R73 ;  /* 0x00000048475f7389 */ /* 0x0000640000000049 */
[----:B01----:R-:W-:Y:S05]  /*df30*/  ENDCOLLECTIVE ;  /* 0x000000000000791b */ /* 0x003fea0003800000 */
.L_x_1282:
[----:B------:R-:W-:Y:S01]  /*df40*/  MOV R71, R16 ;  /* 0x0000001000477202 */ /* 0x000fe20000000f00 */
[-C--:B------:R-:W-:Y:S01]  /*df50*/  FFMA R49, R34, R95.reuse, R49 ;  /* 0x0000005f22317223 */ /* 0x080fe20000000031 */
[----:B------:R-:W-:-:S07]  /*df60*/  FFMA R50, R67, R95, R50 ;  /* 0x0000005f43327223 */ /* 0x000fce0000000032 */
[----:B------:R-:W-:Y:S05]  /*df70*/  WARPSYNC.COLLECTIVE R74, `(.L_x_1283) ;  /* 0x000000004a087348 */ /* 0x000fea0003c00000 */
[----:B------:R0:W1:Y:S02]  /*df80*/  SHFL.IDX P0, R95, R71, R72, R73 ;  /* 0x00000048475f7389 */ /* 0x0000640000000049 */
[----:B01----:R-:W-:Y:S05]  /*df90*/  ENDCOLLECTIVE ;  /* 0x000000000000791b */ /* 0x003fea0003800000 */
.L_x_1283:
[C---:B------:R-:W-:Y:S01]  /*dfa0*/  FFMA R61, R0.reuse, R34, R61 ;  /* 0x00000022003d7223 */ /* 0x040fe2000000003d */
[----:B------:R-:W-:Y:S01]  /*dfb0*/  FFMA R59, R0, R67, R59 ;  /* 0x00000043003b7223 */ /* 0x000fe2000000003b */
[----:B------:R-:W-:Y:S02]  /*dfc0*/  MOV R71, R17 ;  /* 0x0000001100477202 */ /* 0x000fe40000000f00 */
[----:B------:R-:W-:-:S07]  /*dfd0*/  MOV R0, R95 ;  /* 0x0000005f00007202 */ /* 0x000fce0000000f00 */
[----:B------:R-:W-:Y:S05]  /*dfe0*/  WARPSYNC.COLLECTIVE R74, `(.L_x_1284) ;  /* 0x000000004a087348 */ /* 0x000fea0003c00000 */
[----:B------:R0:W1:Y:S02]  /*dff0*/  SHFL.IDX P0, R95, R71, R72, R73 ;  /* 0x00000048475f7389 */ /* 0x0000640000000049 */
[----:B01----:R-:W-:Y:S05]  /*e000*/  ENDCOLLECTIVE ;  /* 0x000000000000791b */ /* 0x003fea0003800000 */
.L_x_1284:
[-C--:B------:R-:W-:Y:S01]  /*e010*/  FFMA R43, R34, R62.reuse, R43 ;  /* 0x0000003e222b7223 */ /* 0x080fe2000000002b */
[----:B------:R-:W-:Y:S01]  /*e020*/  FFMA R44, R67, R62, R44 ;  /* 0x0000003e432c7223 */ /* 0x000fe2000000002c */
[----:B------:R-:W-:Y:S02]  /*e030*/  MOV R71, R18 ;  /* 0x0000001200477202 */ /* 0x000fe40000000f00 */
[----:B------:R-:W-:-:S07]  /*e040*/  MOV R62, R95 ;  /* 0x0000005f003e7202 */ /* 0x000fce0000000f00 */
[----:B------:R-:W-:Y:S05]  /*e050*/  WARPSYNC.COLLECTIVE R74, `(.L_x_1285) ;  /* 0x000000004a087348 */ /* 0x000fea0003c00000 */
[----:B------:R0:W1:Y:S02]  /*e060*/  SHFL.IDX P0, R95, R71, R72, R73 ;  /* 0x00000048475f7389 */ /* 0x0000640000000049 */
[----:B01----:R-:W-:Y:S05]  /*e070*/  ENDCOLLECTIVE ;  /* 0x000000000000791b */ /* 0x003fea0003800000 */
.L_x_1285:
[-C--:B------:R-:W-:Y:S01]  /*e080*/  FFMA R45, R34, R94.reuse, R45 ;  /* 0x0000005e222d7223 */ /* 0x080fe2000000002d */
[----:B------:R-:W-:Y:S01]  /*e090*/  FFMA R46, R67, R94, R46 ;  /* 0x0000005e432e7223 */ /* 0x000fe2000000002e */
[----:B------:R-:W-:Y:S02]  /*e0a0*/  MOV R71, R19 ;  /* 0x0000001300477202 */ /* 0x000fe40000000f00 */
[----:B------:R-:W-:-:S07]  /*e0b0*/  MOV R94, R95 ;  /* 0x0000005f005e7202 */ /* 0x000fce0000000f00 */
[----:B------:R-:W-:Y:S05]  /*e0c0*/  WARPSYNC.COLLECTIVE R74, `(.L_x_1286) ;  /* 0x000000004a087348 */ /* 0x000fea0003c00000 */
[----:B------:R0:W1:Y:S02]  /*e0d0*/  SHFL.IDX P0, R95, R71, R72, R73 ;  /* 0x00000048475f7389 */ /* 0x0000640000000049 */
[----:B01----:R-:W-:Y:S05]  /*e0e0*/  ENDCOLLECTIVE ;  /* 0x000000000000791b */ /* 0x003fea0003800000 */
.L_x_1286:
[-C--:B------:R-:W-:Y:S01]  /*e0f0*/  FFMA R47, R34, R96.reuse, R47 ;  /* 0x00000060222f7223 */ /* 0x080fe2000000002f */
[----:B------:R-:W-:Y:S01]  /*e100*/  FFMA R48, R67, R96, R48 ;  /* 0x0000006043307223 */ /* 0x000fe20000000030 */
[----:B------:R-:W-:Y:S02]  /*e110*/  MOV R71, R20 ;  /* 0x0000001400477202 */ /* 0x000fe40000000f00 */
[----:B------:R-:W-:-:S07]  /*e120*/  MOV R96, R95 ;  /* 0x0000005f00607202 */ /* 0x000fce0000000f00 */
[----:B------:R-:W-:Y:S05]  /*e130*/  WARPSYNC.COLLECTIVE R74, `(.L_x_1287) ;  /* 0x000000004a087348 */ /* 0x000fea0003c00000 */
[----:B------:R0:W1:Y:S02]  /*e140*/  SHFL.IDX P0, R95, R71, R72, R73 ;  /* 0x00000048475f7389 */ /* 0x0000640000000049 */
[----:B01----:R-:W-:Y:S05]  /*e150*/  ENDCOLLECTIVE ;  /* 0x000000000000791b */ /* 0x003fea0003800000 */
.L_x_1287:
[----:B------:R-:W-:Y:S02]  /*e160*/  MOV R71, R21 ;  /* 0x0000001500477202 */ /* 0x000fe40000000f00 */
[----:B------:R-:W-:-:S07]  /*e170*/  MOV R98, R95 ;  /* 0x0000005f00627202 */ /* 0x000fce0000000f00 */
[----:B------:R-:W-:Y:S05]  /*e180*/  WARPSYNC.COLLECTIVE R74, `(.L_x_1288) ;  /* 0x000000004a087348 */ /* 0x000fea0003c00000 */
[----:B------:R0:W1:Y:S02]  /*e190*/  SHFL.IDX P0, R95, R71, R72, R73 ;  /* 0x00000048475f7389 */ /* 0x0000640000000049 */
[----:B01----:R-:W-:Y:S05]  /*e1a0*/  ENDCOLLECTIVE ;  /* 0x000000000000791b */ /* 0x003fea0003800000 */
.L_x_1288:
[----:B------:R-:W-:Y:S01]  /*e1b0*/  MOV R71, R22 ;  /* 0x0000001600477202 */ /* 0x000fe20000000f00 */
[-C--:B------:R-:W-:Y:S01]  /*e1c0*/  FFMA R85, R34, R95.reuse, R85 ;  /* 0x0000005f22557223 */ /* 0x080fe20000000055 */
[----:B------:R-:W-:-:S07]  /*e1d0*/  FFMA R86, R67, R95, R86 ;  /* 0x0000005f43567223 */ /* 0x000fce0000000056 */
[----:B------:R-:W-:Y:S05]  /*e1e0*/  WARPSYNC.COLLECTIVE R74, `(.L_x_1289) ;  /* 0x000000004a087348 */ /* 0x000fea0003c00000 */
[----:B------:R0:W1:Y:S02]  /*e1f0*/  SHFL.IDX P0, R95, R71, R72, R73 ;  /* 0x00000048475f7389 */ /* 0x0000640000000049 */
[----:B01----:R-:W-:Y:S05]  /*e200*/  ENDCOLLECTIVE ;  /* 0x000000000000791b */ /* 0x003fea0003800000 */
.L_x_1289:
[-C--:B------:R-:W-:Y:S01]  /*e210*/  FFMA R51, R34, R0.reuse, R51 ;  /* 0x0000000022337223 */ /* 0x080fe20000000033 */
[----:B------:R-:W-:Y:S01]  /*e220*/  FFMA R52, R67, R0, R52 ;  /* 0x0000000043347223 */ /* 0x000fe20000000034 */
[----:B------:R-:W-:Y:S02]  /*e230*/  MOV R71, R23 ;  /* 0x0000001700477202 */ /* 0x000fe40000000f00 */
[----:B------:R-:W-:-:S07]  /*e240*/  MOV R0, R95 ;  /* 0x0000005f00007202 */ /* 0x000fce0000000f00 */
[----:B------:R-:W-:Y:S05]  /*e250*/  WARPSYNC.COLLECTIVE R74, `(.L_x_1290) ;  /* 0x000000004a087348 */ /* 0x000fea0003c00000 */
[----:B------:R0:W1:Y:S02]  /*e260*/  SHFL.IDX P0, R95, R71, R72, R73 ;  /* 0x00000048475f7389 */ /* 0x0000640000000049 */
[----:B01----:R-:W-:Y:S05]  /*e270*/  ENDCOLLECTIVE ;  /* 0x000000000000791b */ /* 0x003fea0003800000 */
.L_x_1290:
[-C--:B------:R-:W-:Y:S01]  /*e280*/  FFMA R53, R34, R62.reuse, R53 ;  /* 0x0000003e22357223 */ /* 0x080fe20000000035 */
[----:B------:R-:W-:Y:S01]  /*e290*/  FFMA R54, R67, R62, R54 ;  /* 0x0000003e43367223 */ /* 0x000fe20000000036 */
[----:B------:R-:W-:Y:S02]  /*e2a0*/  MOV R71, R24 ;  /* 0x0000001800477202 */ /* 0x000fe40000000f00 */
[----:B------:R-:W-:-:S07]  /*e2b0*/  MOV R62, R95 ;  /* 0x0000005f003e7202 */ /* 0x000fce0000000f00 */
[----:B------:R-:W-:Y:S05]  /*e2c0*/  WARPSYNC.COLLECTIVE R74, `(.L_x_1291) ;  /* 0x000000004a087348 */ /* 0x000fea0003c00000 */
[----:B------:R0:W1:Y:S02]  /*e2d0*/  SHFL.IDX P0, R95, R71, R72, R73 ;  /* 0x00000048475f7389 */ /* 0x0000640000000049 */
[----:B01----:R-:W-:Y:S05]  /*e2e0*/  ENDCOLLECTIVE ;  /* 0x000000000000791b */ /* 0x003fea0003800000 */
.L_x_1291:
[-C--:B------:R-:W-:Y:S01]  /*e2f0*/  FFMA R55, R34, R94.reuse, R55 ;  /* 0x0000005e22377223 */ /* 0x080fe20000000037 */
[----:B------:R-:W-:Y:S01]  /*e300*/  FFMA R56, R67, R94, R56 ;  /* 0x0000005e43387223 */ /* 0x000fe20000000038 */
[----:B------:R-:W-:Y:S02]  /*e310*/  MOV R71, R25 ;  /* 0x0000001900477202 */ /* 0x000fe40000000f00 */
[----:B------:R-:W-:-:S07]  /*e320*/  MOV R94, R95 ;  /* 0x0000005f005e7202 */ /* 0x000fce0000000f00 */
[----:B------:R-:W-:Y:S05]  /*e330*/  WARPSYNC.COLLECTIVE R74, `(.L_x_1292) ;  /* 0x000000004a087348 */ /* 0x000fea0003c00000 */
[----:B------:R0:W1:Y:S02]  /*e340*/  SHFL.IDX P0, R95, R71, R72, R73 ;  /* 0x00000048475f7389 */ /* 0x0000640000000049 */
[----:B01----:R-:W-:Y:S05]  /*e350*/  ENDCOLLECTIVE ;  /* 0x000000000000791b */ /* 0x003fea0003800000 */
.L_x_1292:
[-C--:B------:R-:W-:Y:S01]  /*e360*/  FFMA R57, R34, R96.reuse, R57 ;  /* 0x0000006022397223 */ /* 0x080fe20000000039 */
[----:B------:R-:W-:Y:S01]  /*e370*/  FFMA R82, R67, R96, R82 ;  /* 0x0000006043527223 */ /* 0x000fe20000000052 */
[----:B------:R-:W-:Y:S02]  /*e380*/  MOV R71, R26 ;  /* 0x0000001a00477202 */ /* 0x000fe40000000f00 */
[----:B------:R-:W-:-:S07]  /*e390*/  MOV R96, R95 ;  /* 0x0000005f00607202 */ /* 0x000fce0000000f00 */
[----:B------:R-:W-:Y:S05]  /*e3a0*/  WARPSYNC.COLLECTIVE R74, `(.L_x_1293) ;  /* 0x000000004a087348 */ /* 0x000fea0003c00000 */
[----:B------:R0:W1:Y:S02]  /*e3b0*/  SHFL.IDX P0, R95, R71, R72, R73 ;  /* 0x00000048475f7389 */ /* 0x0000640000000049 */
[----:B01----:R-:W-:Y:S05]  /*e3c0*/  ENDCOLLECTIVE ;  /* 0x000000000000791b */ /* 0x003fea0003800000 */
.L_x_1293:
[----:B------:R-:W-:Y:S02]  /*e3d0*/  MOV R71, R27 ;  /* 0x0000001b00477202 */ /* 0x000fe40000000f00 */
[----:B------:R-:W-:-:S07]  /*e3e0*/  MOV R63, R95 ;  /* 0x0000005f003f7202 */ /* 0x000fce0000000f00 */
[----:B------:R-:W-:Y:S05]  /*e3f0*/  WARPSYNC.COLLECTIVE R74, `(.L_x_1294) ;  /* 0x000000004a087348 */ /* 0x000fea0003c00000 */
[----:B------:R0:W1:Y:S02]  /*e400*/  SHFL.IDX P0, R95, R71, R72, R73 ;  /* 0x00000048475f7389 */ /* 0x0000640000000049 */
[----:B01----:R-:W-:Y:S05]  /*e410*/  ENDCOLLECTIVE ;  /* 0x000000000000791b */ /* 0x003fea0003800000 */
.L_x_1294:
[----:B------:R-:W-:Y:S01]  /*e420*/  MOV R71, R28 ;  /* 0x0000001c00477202 */ /* 0x000fe20000000f00 */
[-C--:B------:R-:W-:Y:S01]  /*e430*/  FFMA R78, R34, R95.reuse, R78 ;  /* 0x0000005f224e7223 */ /* 0x080fe2000000004e */
[----:B------:R-:W-:-:S07]  /*e440*/  FFMA R77, R67, R95, R77 ;  /* 0x0000005f434d7223 */ /* 0x000fce000000004d */
[----:B------:R-:W-:Y:S05]  /*e450*/  WARPSYNC.COLLECTIVE R74, `(.L_x_1295) ;  /* 0x000000004a087348 */ /* 0x000fea0003c00000 */
[----:B------:R0:W1:Y:S02]  /*e460*/  SHFL.IDX P0, R95, R71, R72, R73 ;  /* 0x00000048475f7389 */ /* 0x0000640000000049 */
[----:B01----:R-:W-:Y:S05]  /*e470*/  ENDCOLLECTIVE ;  /* 0x000000000000791b */ /* 0x003fea0003800000 */
.L_x_1295:
[-C--:B------:R-:W-:Y:S01]  /*e480*/  FFMA R89, R34, R62.reuse, R89 ;  /* 0x0000003e22597223 */ /* 0x080fe20000000059 */
[----:B------:R-:W-:Y:S01]  /*e490*/  FFMA R90, R67, R62, R90 ;  /* 0x0000003e435a7223 */ /* 0x000fe2000000005a */
[----:B------:R-:W-:Y:S02]  /*e4a0*/  MOV R71, R29 ;  /* 0x0000001d00477202 */ /* 0x000fe40000000f00 */
[----:B------:R-:W-:-:S07]  /*e4b0*/  MOV R62, R95 ;  /* 0x0000005f003e7202 */ /* 0x000fce0000000f00 */
[----:B------:R-:W-:Y:S05]  /*e4c0*/  WARPSYNC.COLLECTIVE R74, `(.L_x_1296) ;  /* 0x000000004a087348 */ /* 0x000fea0003c00000 */
[----:B------:R0:W1:Y:S02]  /*e4d0*/  SHFL.IDX P0, R95, R71, R72, R73 ;  /* 0x00000048475f7389 */ /* 0x0000640000000049 */
[----:B01----:R-:W-:Y:S05]  /*e4e0*/  ENDCOLLECTIVE ;  /* 0x000000000000791b */ /* 0x003fea0003800000 */
.L_x_1296:
[CC--:B------:R-:W-:Y:S01]  /*e4f0*/  FFMA R80, R34.reuse, R63.reuse, R80 ;  /* 0x0000003f22507223 */ /* 0x0c0fe20000000050 */
[C---:B------:R-:W-:Y:S01]  /*e500*/  FFMA R79, R67.reuse, R63, R79 ;  /* 0x0000003f434f7223 */ /* 0x040fe2000000004f */
        /* <DEDUP_REMOVED lines=12> */
.L_x_1297:
[----:B------:R-:W-:Y:S02]  /*e5d0*/  MOV R71, R31 ;  /* 0x0000001f00477202 */ /* 0x000fe40000000f00 */
[----:B------:R-:W-:-:S07]  /*e5e0*/  MOV R99, R95 ;  /* 0x0000005f00637202 */ /* 0x000fce0000000f00 */
[----:B------:R-:W-:Y:S05]  /*e5f0*/  WARPSYNC.COLLECTIVE R74, `(.L_x_1298) ;  /* 0x000000004a087348 */ /* 0x000fea0003c00000 */
[----:B------:R0:W1:Y:S02]  /*e600*/  SHFL.IDX P0, R95, R71, R72, R73 ;  /* 0x00000048475f7389 */ /* 0x0000640000000049 */
[----:B01----:R-:W-:Y:S05]  /*e610*/  ENDCOLLECTIVE ;  /* 0x000000000000791b */ /* 0x003fea0003800000 */
.L_x_1298:
[----:B------:R-:W-:Y:S02]  /*e620*/  MOV R71, R32 ;  /* 0x0000002000477202 */ /* 0x000fe40000000f00 */
[----:B------:R-:W-:-:S07]  /*e630*/  MOV R101, R95 ;  /* 0x0000005f00657202 */ /* 0x000fce0000000f00 */
[----:B------:R-:W-:Y:S05]  /*e640*/  WARPSYNC.COLLECTIVE R74, `(.L_x_1299) ;  /* 0x000000004a087348 */ /* 0x000fea0003c00000 */
[----:B------:R0:W1:Y:S02]  /*e650*/  SHFL.IDX P0, R95, R71, R72, R73 ;  /* 0x00000048475f7389 */ /* 0x0000640000000049 */
[----:B01----:R-:W-:Y:S05]  /*e660*/  ENDCOLLECTIVE ;  /* 0x000000000000791b */ /* 0x003fea0003800000 */
.L_x_1299:
        /* <DEDUP_REMOVED lines=8> */
.L_x_1300:
[-C--:B------:R-:W-:Y:S01]  /*e6f0*/  FFMA R87, R34, R0.reuse, R87 ;  /* 0x0000000022577223 */ /* 0x080fe20000000057 */
[----:B------:R-:W-:Y:S01]  /*e700*/  FFMA R88, R67, R0, R88 ;  /* 0x0000000043587223 */ /* 0x000fe20000000058 */
[----:B------:R-:W-:Y:S02]  /*e710*/  MOV R71, R11 ;  /* 0x0000000b00477202 */ /* 0x000fe40000000f00 */
[----:B------:R-:W-:-:S07]  /*e720*/  MOV R0, R95 ;  /* 0x0000005f00007202 */ /* 0x000fce0000000f00 */
[----:B------:R-:W-:Y:S05]  /*e730*/  WARPSYNC.COLLECTIVE R74, `(.L_x_1301) ;  /* 0x000000004a087348 */ /* 0x000fea0003c00000 */
[----:B------:R0:W1:Y:S02]  /*e740*/  SHFL.IDX P0, R95, R71, R72, R73 ;  /* 0x00000048475f7389 */ /* 0x0000640000000049 */
[----:B01----:R-:W-:Y:S05]  /*e750*/  ENDCOLLECTIVE ;  /* 0x000000000000791b */ /* 0x003fea0003800000 */
.L_x_1301:
[----:B------:R-:W-:Y:S01]  /*e760*/  MOV R71, R12 ;  /* 0x0000000c00477202 */ /* 0x000fe20000000f00 */
[----:B------:R-:W-:Y:S01]  /*e770*/  FADD R2, R2, R35 ;  /* 0x0000002302027221 */ /* 0x000fe20000000000 */
[C---:B------:R-:W-:Y:S01]  /*e780*/  FFMA R83, R34.reuse, R98, R83 ;  /* 0x0000006222537223 */ /* 0x040fe20000000053 */
[C---:B------:R-:W-:Y:S01]  /*e790*/  FFMA R93, R34.reuse, R96, R93 ;  /* 0x00000060225d7223 */ /* 0x040fe2000000005d */
[C---:B------:R-:W-:Y:S01]  /*e7a0*/  FFMA R68, R34.reuse, R99, R68 ;  /* 0x0000006322447223 */ /* 0x040fe20000000044 */
[C---:B------:R-:W-:Y:S01]  /*e7b0*/  FFMA R60, R34.reuse, R101, R60 ;  /* 0x00000065223c7223 */ /* 0x040fe2000000003c */
[-C--:B------:R-:W-:Y:S01]  /*e7c0*/  FFMA R34, R34, R94.reuse, R97 ;  /* 0x0000005e22227223 */ /* 0x080fe20000000061 */
[C---:B------:R-:W-:Y:S01]  /*e7d0*/  FFMA R2, R67.reuse, R94, R2 ;  /* 0x0000005e43027223 */ /* 0x040fe20000000002 */
[C---:B------:R-:W-:Y:S01]  /*e7e0*/  FFMA R81, R67.reuse, R96, R81 ;  /* 0x0000006043517223 */ /* 0x040fe20000000051 */
[----:B------:R-:W-:Y:S01]  /*e7f0*/  FFMA R84, R67, R98, R84 ;  /* 0x0000006243547223 */ /* 0x000fe20000000054 */
[-C--:B------:R-:W-:Y:S01]  /*e800*/  FFMA R40, R36, R95.reuse, R40 ;  /* 0x0000005f24287223 */ /* 0x080fe20000000028 */
[----:B------:R-:W-:-:S07]  /*e810*/  FFMA R42, R37, R95, R42 ;  /* 0x0000005f252a7223 */ /* 0x000fce000000002a */
[----:B------:R-:W-:Y:S05]  /*e820*/  WARPSYNC.COLLECTIVE R74, `(.L_x_1302) ;  /* 0x000000004a087348 */ /* 0x000fea0003c00000 */
[----:B------:R0:W1:Y:S02]  /*e830*/  SHFL.IDX P0, R95, R71, R72, R73 ;  /* 0x00000048475f7389 */ /* 0x0000640000000049 */
[----:B01----:R-:W-:Y:S05]  /*e840*/  ENDCOLLECTIVE ;  /* 0x000000000000791b */ /* 0x003fea0003800000 */
.L_x_1302:
[----:B------:R-:W-:Y:S02]  /*e850*/  MOV R71, R13 ;  /* 0x0000000d00477202 */ /* 0x000fe40000000f00 */
[----:B------:R-:W-:-:S07]  /*e860*/  MOV R94, R95 ;  /* 0x0000005f005e7202 */ /* 0x000fce0000000f00 */
[----:B------:R-:W-:Y:S05]  /*e870*/  WARPSYNC.COLLECTIVE R74, `(.L_x_1303) ;  /* 0x000000004a087348 */ /* 0x000fea0003c00000 */
[----:B------:R0:W1:Y:S02]  /*e880*/  SHFL.IDX P0, R95, R71, R72, R73 ;  /* 0x00000048475f7389 */ /* 0x0000640000000049 */
[----:B01----:R-:W-:Y:S05]  /*e890*/  ENDCOLLECTIVE ;  /* 0x000000000000791b */ /* 0x003fea0003800000 */
.L_x_1303:
[----:B------:R-:W-:Y:S02]  /*e8a0*/  MOV R71, R14 ;  /* 0x0000000e00477202 */ /* 0x000fe40000000f00 */
[----:B------:R-:W-:-:S07]  /*e8b0*/  MOV R96, R95 ;  /* 0x0000005f00607202 */ /* 0x000fce0000000f00 */
[----:B------:R-:W-:Y:S05]  /*e8c0*/  WARPSYNC.COLLECTIVE R74, `(.L_x_1304) ;  /* 0x000000004a087348 */ /* 0x000fea0003c00000 */
[----:B------:R0:W1:Y:S02]  /*e8d0*/  SHFL.IDX P0, R95, R71, R72, R73 ;  /* 0x00000048475f7389 */ /* 0x0000640000000049 */
[----:B01----:R-:W-:Y:S05]  /*e8e0*/  ENDCOLLECTIVE ;  /* 0x000000000000791b */ /* 0x003fea0003800000 */
.L_x_1304:
[----:B------:R-:W-:Y:S02]  /*e8f0*/  MOV R71, R15 ;  /* 0x0000000f00477202 */ /* 0x000fe40000000f00 */
[----:B------:R-:W-:-:S07]  /*e900*/  MOV R98, R95 ;  /* 0x0000005f00627202 */ /* 0x000fce0000000f00 */
[----:B------:R-:W-:Y:S05]  /*e910*/  WARPSYNC.COLLECTIVE R74, `(.L_x_1305) ;  /* 0x000000004a087348 */ /* 0x000fea0003c00000 */
[----:B------:R0:W1:Y:S02]  /*e920*/  SHFL.IDX P0, R95, R71, R72, R73 ;  /* 0x00000048475f7389 */ /* 0x0000640000000049 */
[----:B01----:R-:W-:Y:S05]  /*e930*/  ENDCOLLECTIVE ;  /* 0x000000000000791b */ /* 0x003fea0003800000 */
.L_x_1305:
        /* <DEDUP_REMOVED lines=8> */
.L_x_1306:
[----:B------:R-:W-:Y:S02]  /*e9c0*/  MOV R71, R17 ;  /* 0x0000001100477202 */ /* 0x000fe40000000f00 */
[----:B------:R-:W-:-:S07]  /*e9d0*/  MOV R100, R95 ;  /* 0x0000005f00647202 */ /* 0x000fce0000000f00 */
[----:B------:R-:W-:Y:S05]  /*e9e0*/  WARPSYNC.COLLECTIVE R74, `(.L_x_1307) ;  /* 0x000000004a087348 */ /* 0x000fea0003c00000 */
[----:B------:R0:W1:Y:S02]  /*e9f0*/  SHFL.IDX P0, R95, R71, R72, R73 ;  /* 0x00000048475f7389 */ /* 0x0000640000000049 */
[----:B01----:R-:W-:Y:S05]  /*ea00*/  ENDCOLLECTIVE ;  /* 0x000000000000791b */ /* 0x003fea0003800000 */
.L_x_1307:
[----:B------:R-:W-:Y:S02]  /*ea10*/  MOV R71, R18 ;  /* 0x0000001200477202 */ /* 0x000fe40000000f00 */
[----:B------:R-:W-:-:S07]  /*ea20*/  MOV R102, R95 ;  /* 0x0000005f00667202 */ /* 0x000fce0000000f00 */
[----:B------:R-:W-:Y:S05]  /*ea30*/  WARPSYNC.COLLECTIVE R74, `(.L_x_1308) ;  /* 0x000000004a087348 */ /* 0x000fea0003c00000 */
[----:B------:R0:W1:Y:S02]  /*ea40*/  SHFL.IDX P0, R95, R71, R72, R73 ;  /* 0x00000048475f7389 */ /* 0x0000640000000049 */
[----:B01----:R-:W-:Y:S05]  /*ea50*/  ENDCOLLECTIVE ;  /* 0x000000000000791b */ /* 0x003fea0003800000 */
.L_x_1308:
[----:B------:R-:W-:Y:S02]  /*ea60*/  MOV R71, R19 ;  /* 0x0000001300477202 */ /* 0x000fe40000000f00 */
[----:B------:R-:W-:-:S07]  /*ea70*/  MOV R104, R95 ;  /* 0x0000005f00687202 */ /* 0x000fce0000000f00 */
[----:B------:R-:W-:Y:S05]  /*ea80*/  WARPSYNC.COLLECTIVE R74, `(.L_x_1309) ;  /* 0x000000004a087348 */ /* 0x000fea0003c00000 */
[----:B------:R0:W1:Y:S02]  /*ea90*/  SHFL.IDX P0, R95, R71, R72, R73 ;  /* 0x00000048475f7389 */ /* 0x0000640000000049 */
[----:B01----:R-:W-:Y:S05]  /*eaa0*/  ENDCOLLECTIVE ;  /* 0x000000000000791b */ /* 0x003fea0003800000 */
.L_x_1309:
[----:B------:R-:W-:Y:S02]  /*eab0*/  MOV R71, R20 ;  /* 0x0000001400477202 */ /* 0x000fe40000000f00 */
[----:B------:R-:W-:-:S07]  /*eac0*/  MOV R106, R95 ;  /* 0x0000005f006a7202 */ /* 0x000fce0000000f00 */
[----:B------:R-:W-:Y:S05]  /*ead0*/  WARPSYNC.COLLECTIVE R74, `(.L_x_1310) ;  /* 0x000000004a087348 */ /* 0x000fea0003c00000 */
[----:B------:R0:W1:Y:S02]  /*eae0*/  SHFL.IDX P0, R95, R71, R72, R73 ;  /* 0x00000048475f7389 */ /* 0x0000640000000049 */
[----:B01----:R-:W-:Y:S05]  /*eaf0*/  ENDCOLLECTIVE ;  /* 0x000000000000791b */ /* 0x003fea0003800000 */
.L_x_1310:
[----:B------:R-:W-:Y:S02]  /*eb00*/  MOV R71, R21 ;  /* 0x0000001500477202 */ /* 0x000fe40000000f00 */
[----:B------:R-:W-:-:S07]  /*eb10*/  MOV R108, R95 ;  /* 0x0000005f006c7202 */ /* 0x000fce0000000f00 */
[----:B------:R-:W-:Y:S05]  /*eb20*/  WARPSYNC.COLLECTIVE R74, `(.L_x_1311) ;  /* 0x000000004a087348 */ /* 0x000fea0003c00000 */
[----:B------:R0:W1:Y:S02]  /*eb30*/  SHFL.IDX P0, R95, R71, R72, R73 ;  /* 0x00000048475f7389 */ /* 0x0000640000000049 */
[----:B01----:R-:W-:Y:S05]  /*eb40*/  ENDCOLLECTIVE ;  /* 0x000000000000791b */ /* 0x003fea0003800000 */
.L_x_1311:
        /* <DEDUP_REMOVED lines=12> */
[----:B------:R-:W-:Y:S01]  /*ec10*/  MOV R71, R22 ;  /* 0x0000001600477202 */ /* 0x000fe20000000f00 */
[CC--:B------:R-:W-:Y:S01]  /*ec20*/  FFMA R106, R36.reuse, R108.reuse, R83 ;  /* 0x0000006c246a7223 */ /* 0x0c0fe20000000053 */
[C---:B------:R-:W-:Y:S01]  /*ec30*/  FFMA R84, R37.reuse, R108, R84 ;  /* 0x0000006c25547223 */ /* 0x040fe20000000054 */
[-C--:B------:R-:W-:Y:S01]  /*ec40*/  FFMA R108, R36, R95.reuse, R85 ;  /* 0x0000005f246c7223 */ /* 0x080fe20000000055 */
[----:B------:R-:W-:-:S07]  /*ec50*/  FFMA R86, R37, R95, R86 ;  /* 0x0000005f25567223 */ /* 0x000fce0000000056 */
[----:B------:R-:W-:Y:S05]  /*ec60*/  WARPSYNC.COLLECTIVE R74, `(.L_x_1312) ;  /* 0x000000004a087348 */ /* 0x000fea0003c00000 */
[----:B------:R0:W1:Y:S02]  /*ec70*/  SHFL.IDX P0, R95, R71, R72, R73 ;  /* 0x00000048475f7389 */ /* 0x0000640000000049 */
[----:B01----:R-:W-:Y:S05]  /*ec80*/  ENDCOLLECTIVE ;  /* 0x000000000000791b */ /* 0x003fea0003800000 */
.L_x_1312:
        /* <DEDUP_REMOVED lines=8> */
.L_x_1313:
[----:B------:R-:W-:Y:S02]  /*ed10*/  MOV R71, R24 ;  /* 0x0000001800477202 */ /* 0x000fe40000000f00 */
[----:B------:R-:W-:-:S07]  /*ed20*/  MOV R114, R95 ;  /* 0x0000005f00727202 */ /* 0x000fce0000000f00 */
[----:B------:R-:W-:Y:S05]  /*ed30*/  WARPSYNC.COLLECTIVE R74, `(.L_x_1314) ;  /* 0x000000004a087348 */ /* 0x000fea0003c00000 */
[----:B------:R0:W1:Y:S02]  /*ed40*/  SHFL.IDX P0, R95, R71, R72, R73 ;  /* 0x00000048475f7389 */ /* 0x0000640000000049 */
[----:B01----:R-:W-:Y:S05]  /*ed50*/  ENDCOLLECTIVE ;  /* 0x000000000000791b */ /* 0x003fea0003800000 */
.L_x_1314:
[----:B------:R-:W-:Y:S02]  /*ed60*/  MOV R71, R25 ;  /* 0x0000001900477202 */ /* 0x000fe40000000f00 */
[----:B------:R-:W-:-:S07]  /*ed70*/  MOV R116, R95 ;  /* 0x0000005f00747202 */ /* 0x000fce0000000f00 */
[----:B------:R-:W-:Y:S05]  /*ed80*/  WARPSYNC.COLLECTIVE R74, `(.L_x_1315) ;  /* 0x000000004a087348 */ /* 0x000fea0003c00000 */
[----:B------:R0:W1:Y:S02]  /*ed90*/  SHFL.IDX P0, R95, R71, R72, R73 ;  /* 0x00000048475f7389 */ /* 0x0000640000000049 */
[----:B01----:R-:W-:Y:S05]  /*eda0*/  ENDCOLLECTIVE ;  /* 0x000000000000791b */ /* 0x003fea0003800000 */
.L_x_1315:
[----:B------:R-:W-:Y:S02]  /*edb0*/  MOV R71, R26 ;  /* 0x0000001a00477202 */ /* 0x000fe40000000f00 */
[----:B------:R-:W-:-:S07]  /*edc0*/  MOV R118, R95 ;  /* 0x0000005f00767202 */ /* 0x000fce0000000f00 */
[----:B------:R-:W-:Y:S05]  /*edd0*/  WARPSYNC.COLLECTIVE R74, `(.L_x_1316) ;  /* 0x000000004a087348 */ /* 0x000fea0003c00000 */
[----:B------:R0:W1:Y:S02]  /*ede0*/  SHFL.IDX P0, R95, R71, R72, R73 ;  /* 0x00000048475f7389 */ /* 0x0000640000000049 */
[----:B01----:R-:W-:Y:S05]  /*edf0*/  ENDCOLLECTIVE ;  /* 0x000000000000791b */ /* 0x003fea0003800000 */
.L_x_1316:
[----:B------:R-:W-:Y:S02]  /*ee00*/  MOV R71, R27 ;  /* 0x0000001b00477202 */ /* 0x000fe40000000f00 */
[----:B------:R-:W-:-:S07]  /*ee10*/  MOV R45, R95 ;  /* 0x0000005f002d7202 */ /* 0x000fce0000000f00 */
[----:B------:R-:W-:Y:S05]  /*ee20*/  WARPSYNC.COLLECTIVE R74, `(.L_x_1317) ;  /* 0x000000004a087348 */ /* 0x000fea0003c00000 */
[----:B------:R0:W1:Y:S02]  /*ee30*/  SHFL.IDX P0, R95, R71, R72, R73 ;  /* 0x00000048475f7389 */ /* 0x0000640000000049 */
[----:B01----:R-:W-:Y:S05]  /*ee40*/  ENDCOLLECTIVE ;  /* 0x000000000000791b */ /* 0x003fea0003800000 */
.L_x_1317:
[----:B------:R-:W-:Y:S01]  /*ee50*/  MOV R71, R28 ;  /* 0x0000001c00477202 */ /* 0x000fe20000000f00 */
[-C--:B------:R-:W-:Y:S01]  /*ee60*/  FFMA R78, R36, R95.reuse, R78 ;  /* 0x0000005f244e7223 */ /* 0x080fe2000000004e */
[----:B------:R-:W-:-:S07]  /*ee70*/  FFMA R122, R37, R95, R77 ;  /* 0x0000005f257a7223 */ /* 0x000fce000000004d */
[----:B------:R-:W-:Y:S05]  /*ee80*/  WARPSYNC.COLLECTIVE R74, `(.L_x_1318) ;  /* 0x000000004a087348 */ /* 0x000fea0003c00000 */
[----:B------:R0:W1:Y:S02]  /*ee90*/  SHFL.IDX P0, R95, R71, R72, R73 ;  /* 0x00000048475f7389 */ /* 0x0000640000000049 */
[----:B01----:R-:W-:Y:S05]  /*eea0*/  ENDCOLLECTIVE ;  /* 0x000000000000791b */ /* 0x003fea0003800000 */
.L_x_1318:
[----:B------:R-:W-:Y:S02]  /*eeb0*/  MOV R71, R29 ;  /* 0x0000001d00477202 */ /* 0x000fe40000000f00 */
[----:B------:R-:W-:-:S07]  /*eec0*/  MOV R124, R95 ;  /* 0x0000005f007c7202 */ /* 0x000fce0000000f00 */
[----:B------:R-:W-:Y:S05]  /*eed0*/  WARPSYNC.COLLECTIVE R74, `(.L_x_1319) ;  /* 0x000000004a087348 */ /* 0x000fea0003c00000 */
[----:B------:R0:W1:Y:S02]  /*eee0*/  SHFL.IDX P0, R95, R71, R72, R73 ;  /* 0x00000048475f7389 */ /* 0x0000640000000049 */
[----:B01----:R-:W-:Y:S05]  /*eef0*/  ENDCOLLECTIVE ;  /* 0x000000000000791b */ /* 0x003fea0003800000 */
.L_x_1319:
[-C--:B------:R-:W-:Y:S01]  /*ef00*/  FFMA R80, R36, R45.reuse, R80 ;  /* 0x0000002d24507223 */ /* 0x080fe20000000050 */
[----:B------:R-:W-:Y:S01]  /*ef10*/  FFMA R120, R37, R45, R79 ;  /* 0x0000002d25787223 */ /* 0x000fe2000000004f */
[----:B------:R-:W-:Y:S02]  /*ef20*/  MOV R71, R30 ;  /* 0x0000001e00477202 */ /* 0x000fe40000000f00 */
[----:B------:R-:W-:-:S07]  /*ef30*/  MOV R45, R95 ;  /* 0x0000005f002d7202 */ /* 0x000fce0000000f00 */
[----:B------:R-:W-:Y:S05]  /*ef40*/  WARPSYNC.COLLECTIVE R74, `(.L_x_1320) ;  /* 0x000000004a087348 */ /* 0x000fea0003c00000 */
[----:B------:R0:W1:Y:S02]  /*ef50*/  SHFL.IDX P0, R95, R71, R72, R73 ;  /* 0x00000048475f7389 */ /* 0x0000640000000049 */
[----:B01----:R-:W-:Y:S05]  /*ef60*/  ENDCOLLECTIVE ;  /* 0x000000000000791b */ /* 0x003fea0003800000 */
.L_x_1320:
[----:B------:R-:W-:Y:S02]  /*ef70*/  MOV R71, R31 ;  /* 0x0000001f00477202 */ /* 0x000fe40000000f00 */
[----:B------:R-:W-:-:S07]  /*ef80*/  MOV R47, R95 ;  /* 0x0000005f002f7202 */ /* 0x000fce0000000f00 */
[----:B------:R-:W-:Y:S05]  /*ef90*/  WARPSYNC.COLLECTIVE R74, `(.L_x_1321) ;  /* 0x000000004a087348 */ /* 0x000fea0003c00000 */
[----:B------:R0:W1:Y:S02]  /*efa0*/  SHFL.IDX P0, R95, R71, R72, R73 ;  /* 0x00000048475f7389 */ /* 0x0000640000000049 */
[----:B01----:R-:W-:Y:S05]  /*efb0*/  ENDCOLLECTIVE ;  /* 0x000000000000791b */ /* 0x003fea0003800000 */
.L_x_1321:
[----:B------:R-:W-:Y:S02]  /*efc0*/  MOV R71, R32 ;  /* 0x0000002000477202 */ /* 0x000fe40000000f00 */
[----:B------:R-:W-:-:S07]  /*efd0*/  MOV R49, R95 ;  /* 0x0000005f00317202 */ /* 0x000fce0000000f00 */
[----:B------:R-:W-:Y:S05]  /*efe0*/  WARPSYNC.COLLECTIVE R74, `(.L_x_1322) ;  /* 0x000000004a087348 */ /* 0x000fea0003c00000 */
[----:B------:R0:W1:Y:S02]  /*eff0*/  SHFL.IDX P0, R95, R71, R72, R73 ;  /* 0x00000048475f7389 */ /* 0x0000640000000049 */
[----:B01----:R-:W-:Y:S05]  /*f000*/  ENDCOLLECTIVE ;  /* 0x000000000000791b */ /* 0x003fea0003800000 */
.L_x_1322:
[----:B------:R-:W-:Y:S02]  /*f010*/  MOV R71, R10 ;  /* 0x0000000a00477202 */ /* 0x000fe40000000f00 */
[----:B------:R-:W-:Y:S02]  /*f020*/  MOV R72, R41 ;  /* 0x0000002900487202 */ /* 0x000fe40000000f00 */
[----:B------:R-:W-:-:S07]  /*f030*/  MOV R51, R95 ;  /* 0x0000005f00337202 */ /* 0x000fce0000000f00 */
[----:B------:R-:W-:Y:S05]  /*f040*/  WARPSYNC.COLLECTIVE R74, `(.L_x_1323) ;  /* 0x000000004a087348 */ /* 0x000fea0003c00000 */
[----:B------:R0:W1:Y:S02]  /*f050*/  SHFL.IDX P0, R95, R71, R72, R73 ;  /* 0x00000048475f7389 */ /* 0x0000640000000049 */
[----:B01----:R-:W-:Y:S05]  /*f060*/  ENDCOLLECTIVE ;  /* 0x000000000000791b */ /* 0x003fea0003800000 */
.L_x_1323:
[CC--:B------:R-:W-:Y:S01]  /*f070*/  FFMA R110, R36.reuse, R112.reuse, R87 ;  /* 0x00000070246e7223 */ /* 0x0c0fe20000000057 */
[C---:B------:R-:W-:Y:S01]  /*f080*/  FFMA R88, R37.reuse, R112, R88 ;  /* 0x0000007025587223 */ /* 0x040fe20000000058 */
[CC--:B------:R-:W-:Y:S01]  /*f090*/  FFMA R112, R36.reuse, R114.reuse, R89 ;  /* 0x0000007224707223 */ /* 0x0c0fe20000000059 */
[C---:B------:R-:W-:Y:S01]  /*f0a0*/  FFMA R90, R37.reuse, R114, R90 ;  /* 0x00000072255a7223 */ /* 0x040fe2000000005a */
[-C--:B------:R-:W-:Y:S01]  /*f0b0*/  FFMA R114, R36, R116.reuse, R91 ;  /* 0x0000007424727223 */ /* 0x080fe2000000005b */
[----:B------:R-:W-:Y:S01]  /*f0c0*/  FFMA R92, R37, R116, R92 ;  /* 0x00000074255c7223 */ /* 0x000fe2000000005c */
[----:B------:R-:W-:Y:S01]  /*f0d0*/  FFMA R61, R0, R36, R61 ;  /* 0x00000024003d7223 */ /* 0x000fe2000000003d */
[C---:B------:R-:W-:Y:S01]  /*f0e0*/  FFMA R116, R36.reuse, R118, R93 ;  /* 0x0000007624747223 */ /* 0x040fe2000000005d */
[C---:B------:R-:W-:Y:S01]  /*f0f0*/  FFMA R76, R36.reuse, R124, R76 ;  /* 0x0000007c244c7223 */ /* 0x040fe2000000004c */
[C---:B------:R-:W-:Y:S01]  /*f100*/  FFMA R70, R36.reuse, R45, R70 ;  /* 0x0000002d24467223 */ /* 0x040fe20000000046 */
[C---:B------:R-:W-:Y:S01]  /*f110*/  FFMA R68, R36.reuse, R47, R68 ;  /* 0x0000002f24447223 */ /* 0x040fe20000000044 */
[----:B------:R-:W-:Y:S01]  /*f120*/  MOV R71, R11 ;  /* 0x0000000b00477202 */ /* 0x000fe20000000f00 */
[C---:B------:R-:W-:Y:S01]  /*f130*/  FFMA R60, R36.reuse, R49, R60 ;  /* 0x00000031243c7223 */ /* 0x040fe2000000003c */
[----:B------:R-:W-:Y:S01]  /*f140*/  FFMA R34, R36, R51, R34 ;  /* 0x0000003324227223 */ /* 0x000fe20000000022 */
[----:B------:R-:W-:-:S07]  /*f150*/  MOV R36, R95 ;  /* 0x0000005f00247202 */ /* 0x000fce0000000f00 */
[----:B------:R-:W-:Y:S05]  /*f160*/  WARPSYNC.COLLECTIVE R74, `(.L_x_1324) ;  /* 0x000000004a087348 */ /* 0x000fea0003c00000 */
[----:B------:R0:W1:Y:S02]  /*f170*/  SHFL.IDX P0, R95, R71, R72, R73 ;  /* 0x00000048475f7389 */ /* 0x0000640000000049 */
[----:B01----:R-:W-:Y:S05]  /*f180*/  ENDCOLLECTIVE ;  /* 0x000000000000791b */ /* 0x003fea0003800000 */
.L_x_1324:
[----:B------:R-:W-:Y:S01]  /*f190*/  MOV R71, R12 ;  /* 0x0000000c00477202 */ /* 0x000fe20000000f00 */
[-C--:B------:R-:W-:Y:S01]  /*f1a0*/  FFMA R40, R39, R95.reuse, R40 ;  /* 0x0000005f27287223 */ /* 0x080fe20000000028 */
[----:B------:R-:W-:-:S07]  /*f1b0*/  FFMA R42, R35, R95, R42 ;  /* 0x0000005f232a7223 */ /* 0x000fce000000002a */
[----:B------:R-:W-:Y:S05]  /*f1c0*/  WARPSYNC.COLLECTIVE R74, `(.L_x_1325) ;  /* 0x000000004a087348 */ /* 0x000fea0003c00000 */
[----:B------:R0:W1:Y:S02]  /*f1d0*/  SHFL.IDX P0, R95, R71, R72, R73 ;  /* 0x00000048475f7389 */ /* 0x0000640000000049 */
[----:B01----:R-:W-:Y:S05]  /*f1e0*/  ENDCOLLECTIVE ;  /* 0x000000000000791b */ /* 0x003fea0003800000 */
.L_x_1325:
[----:B------:R-:W-:Y:S01]  /*f1f0*/  FFMA R0, R0, R37, R59 ;  /* 0x0000002500007223 */ /* 0x000fe2000000003b */
[----:B------:R-:W-:-:S03]  /*f200*/  FFMA R61, R36, R39, R61 ;  /* 0x00000027243d7223 */ /* 0x000fc6000000003d */
[----:B------:R-:W-:Y:S01]  /*f210*/  FFMA R59, R36, R35, R0 ;  /* 0x00000023243b7223 */ /* 0x000fe20000000000 */
[----:B------:R-:W-:Y:S02]  /*f220*/  MOV R71, R13 ;  /* 0x0000000d00477202 */ /* 0x000fe40000000f00 */
[----:B------:R-:W-:-:S07]  /*f230*/  MOV R36, R95 ;  /* 0x0000005f00247202 */ /* 0x000fce0000000f00 */
[----:B------:R-:W-:Y:S05]  /*f240*/  WARPSYNC.COLLECTIVE R74, `(.L_x_1326) ;  /* 0x000000004a087348 */ /* 0x000fea0003c00000 */
[----:B------:R0:W1:Y:S02]  /*f250*/  SHFL.IDX P0, R95, R71, R72, R73 ;  /* 0x00000048475f7389 */ /* 0x0000640000000049 */
[----:B01----:R-:W-:Y:S05]  /*f260*/  ENDCOLLECTIVE ;  /* 0x000000000000791b */ /* 0x003fea0003800000 */
.L_x_1326:
[----:B------:R-:W-:Y:S02]  /*f270*/  MOV R71, R14 ;  /* 0x0000000e00477202 */ /* 0x000fe40000000f00 */
[----:B------:R-:W-:-:S07]  /*f280*/  MOV R53, R95 ;  /* 0x0000005f00357202 */ /* 0x000fce0000000f00 */
[----:B------:R-:W-:Y:S05]  /*f290*/  WARPSYNC.COLLECTIVE R74, `(.L_x_1327) ;  /* 0x000000004a087348 */ /* 0x000fea0003c00000 */
[----:B------:R0:W1:Y:S02]  /*f2a0*/  SHFL.IDX P0, R95, R71, R72, R73 ;  /* 0x00000048475f7389 */ /* 0x0000640000000049 */
[----:B01----:R-:W-:Y:S05]  /*f2b0*/  ENDCOLLECTIVE ;  /* 0x000000000000791b */ /* 0x003fea0003800000 */
.L_x_1327:
[----:B------:R-:W-:Y:S02]  /*f2c0*/  MOV R71, R15 ;  /* 0x0000000f00477202 */ /* 0x000fe40000000f00 */
[----:B------:R-:W-:-:S07]  /*f2d0*/  MOV R38, R95 ;  /* 0x0000005f00267202 */ /* 0x000fce0000000f00 */
[----:B------:R-:W-:Y:S05]  /*f2e0*/  WARPSYNC.COLLECTIVE R74, `(.L_x_1328) ;  /* 0x000000004a087348 */ /* 0x000fea0003c00000 */
[----:B------:R0:W1:Y:S02]  /*f2f0*/  SHFL.IDX P0, R95, R71, R72, R73 ;  /* 0x00000048475f7389 */ /* 0x0000640000000049 */
[----:B01----:R-:W-:Y:S05]  /*f300*/  ENDCOLLECTIVE ;  /* 0x000000000000791b */ /* 0x003fea0003800000 */
.L_x_1328:
[----:B------:R-:W-:-:S04]  /*f310*/  FFMA R58, R67, R101, R58 ;  /* 0x00000065433a7223 */ /* 0x000fc8000000003a */
[----:B------:R-:W-:Y:S01]  /*f320*/  FFMA R58, R37, R49, R58 ;  /* 0x00000031253a7223 */ /* 0x000fe2000000003a */
[----:B------:R-:W-:Y:S01]  /*f330*/  MOV R71, R16 ;  /* 0x0000001000477202 */ /* 0x000fe20000000f00 */
[-C--:B------:R-:W-:Y:S01]  /*f340*/  FFMA R49, R39, R95.reuse, R96 ;  /* 0x0000005f27317223 */ /* 0x080fe20000000060 */
[----:B------:R-:W-:-:S07]  /*f350*/  FFMA R50, R35, R95, R50 ;  /* 0x0000005f23327223 */ /* 0x000fce0000000032 */
[----:B------:R-:W-:Y:S05]  /*f360*/  WARPSYNC.COLLECTIVE R74, `(.L_x_1329) ;  /* 0x000000004a087348 */ /* 0x000fea0003c00000 */
[----:B------:R0:W1:Y:S02]  /*f370*/  SHFL.IDX P0, R95, R71, R72, R73 ;  /* 0x00000048475f7389 */ /* 0x0000640000000049 */
[----:B01----:R-:W-:Y:S05]  /*f380*/  ENDCOLLECTIVE ;  /* 0x000000000000791b */ /* 0x003fea0003800000 */
.L_x_1329:
[----:B------:R-:W-:Y:S01]  /*f390*/  FFMA R66, R67, R99, R66 ;  /* 0x0000006343427223 */ /* 0x000fe20000000042 */
        /* <DEDUP_REMOVED lines=10> */
.L_x_1330:
[----:B------:R-:W-:Y:S02]  /*f440*/  MOV R71, R18 ;  /* 0x0000001200477202 */ /* 0x000fe40000000f00 */
[----:B------:R-:W-:-:S07]  /*f450*/  MOV R55, R95 ;  /* 0x0000005f00377202 */ /* 0x000fce0000000f00 */
[----:B------:R-:W-:Y:S05]  /*f460*/  WARPSYNC.COLLECTIVE R74, `(.L_x_1331) ;  /* 0x000000004a087348 */ /* 0x000fea0003c00000 */
[----:B------:R0:W1:Y:S02]  /*f470*/  SHFL.IDX P0, R95, R71, R72, R73 ;  /* 0x00000048475f7389 */ /* 0x0000640000000049 */
[----:B01----:R-:W-:Y:S05]  /*f480*/  ENDCOLLECTIVE ;  /* 0x000000000000791b */ /* 0x003fea0003800000 */
.L_x_1331:
[----:B------:R-:W-:Y:S02]  /*f490*/  MOV R71, R19 ;  /* 0x0000001300477202 */ /* 0x000fe40000000f00 */
[----:B------:R-:W-:-:S07]  /*f4a0*/  MOV R57, R95 ;  /* 0x0000005f00397202 */ /* 0x000fce0000000f00 */
[----:B------:R-:W-:Y:S05]  /*f4b0*/  WARPSYNC.COLLECTIVE R74, `(.L_x_1332) ;  /* 0x000000004a087348 */ /* 0x000fea0003c00000 */
[----:B------:R0:W1:Y:S02]  /*f4c0*/  SHFL.IDX P0, R95, R71, R72, R73 ;  /* 0x00000048475f7389 */ /* 0x0000640000000049 */
[----:B01----:R-:W-:Y:S05]  /*f4d0*/  ENDCOLLECTIVE ;  /* 0x000000000000791b */ /* 0x003fea0003800000 */
.L_x_1332:
[----:B------:R-:W-:Y:S02]  /*f4e0*/  MOV R71, R20 ;  /* 0x0000001400477202 */ /* 0x000fe40000000f00 */
[----:B------:R-:W-:-:S07]  /*f4f0*/  MOV R63, R95 ;  /* 0x0000005f003f7202 */ /* 0x000fce0000000f00 */
[----:B------:R-:W-:Y:S05]  /*f500*/  WARPSYNC.COLLECTIVE R74, `(.L_x_1333) ;  /* 0x000000004a087348 */ /* 0x000fea0003c00000 */
[----:B------:R0:W1:Y:S02]  /*f510*/  SHFL.IDX P0, R95, R71, R72, R73 ;  /* 0x00000048475f7389 */ /* 0x0000640000000049 */
[----:B01----:R-:W-:Y:S05]  /*f520*/  ENDCOLLECTIVE ;  /* 0x000000000000791b */ /* 0x003fea0003800000 */
.L_x_1333:
[----:B------:R-:W-:Y:S02]  /*f530*/  MOV R71, R21 ;  /* 0x0000001500477202 */ /* 0x000fe40000000f00 */
[----:B------:R-:W-:-:S07]  /*f540*/  MOV R65, R95 ;  /* 0x0000005f00417202 */ /* 0x000fce0000000f00 */
[----:B------:R-:W-:Y:S05]  /*f550*/  WARPSYNC.COLLECTIVE R74, `(.L_x_1334) ;  /* 0x000000004a087348 */ /* 0x000fea0003c00000 */
[----:B------:R0:W1:Y:S02]  /*f560*/  SHFL.IDX P0, R95, R71, R72, R73 ;  /* 0x00000048475f7389 */ /* 0x0000640000000049 */
[----:B01----:R-:W-:Y:S05]  /*f570*/  ENDCOLLECTIVE ;  /* 0x000000000000791b */ /* 0x003fea0003800000 */
.L_x_1334:
[----:B------:R-:W-:Y:S02]  /*f580*/  MOV R71, R22 ;  /* 0x0000001600477202 */ /* 0x000fe40000000f00 */
[----:B------:R-:W-:-:S07]  /*f590*/  MOV R67, R95 ;  /* 0x0000005f00437202 */ /* 0x000fce0000000f00 */
[----:B------:R-:W-:Y:S05]  /*f5a0*/  WARPSYNC.COLLECTIVE R74, `(.L_x_1335) ;  /* 0x000000004a087348 */ /* 0x000fea0003c00000 */
[----:B------:R0:W1:Y:S02]  /*f5b0*/  SHFL.IDX P0, R95, R71, R72, R73 ;  /* 0x00000048475f7389 */ /* 0x0000640000000049 */
[----:B01----:R-:W-:Y:S05]  /*f5c0*/  ENDCOLLECTIVE ;  /* 0x000000000000791b */ /* 0x003fea0003800000 */
.L_x_1335:
[----:B------:R-:W-:Y:S02]  /*f5d0*/  MOV R71, R23 ;  /* 0x0000001700477202 */ /* 0x000fe40000000f00 */
[----:B------:R-:W-:-:S07]  /*f5e0*/  MOV R75, R95 ;  /* 0x0000005f004b7202 */ /* 0x000fce0000000f00 */
[----:B------:R-:W-:Y:S05]  /*f5f0*/  WARPSYNC.COLLECTIVE R74, `(.L_x_1336) ;  /* 0x000000004a087348 */ /* 0x000fea0003c00000 */
[----:B------:R0:W1:Y:S02]  /*f600*/  SHFL.IDX P0, R95, R71, R72, R73 ;  /* 0x00000048475f7389 */ /* 0x0000640000000049 */
[----:B01----:R-:W-:Y:S05]  /*f610*/  ENDCOLLECTIVE ;  /* 0x000000000000791b */ /* 0x003fea0003800000 */
.L_x_1336:
[-C--:B------:R-:W-:Y:S01]  /*f620*/  FFMA R43, R39, R36.reuse, R43 ;  /* 0x00000024272b7223 */ /* 0x080fe2000000002b */
[----:B------:R-:W-:Y:S01]  /*f630*/  FFMA R44, R35, R36, R44 ;  /* 0x00000024232c7223 */ /* 0x000fe2000000002c */
[----:B------:R-:W-:Y:S02]  /*f640*/  MOV R71, R24 ;  /* 0x0000001800477202 */ /* 0x000fe40000000f00 */
[----:B------:R-:W-:-:S07]  /*f650*/  MOV R36, R95 ;  /* 0x0000005f00247202 */ /* 0x000fce0000000f00 */
[----:B------:R-:W-:Y:S05]  /*f660*/  WARPSYNC.COLLECTIVE R74, `(.L_x_1337) ;  /* 0x000000004a087348 */ /* 0x000fea0003c00000 */
[----:B------:R0:W1:Y:S02]  /*f670*/  SHFL.IDX P0, R95, R71, R72, R73 ;  /* 0x00000048475f7389 */ /* 0x0000640000000049 */
[----:B01----:R-:W-:Y:S05]  /*f680*/  ENDCOLLECTIVE ;  /* 0x000000000000791b */ /* 0x003fea0003800000 */
.L_x_1337:
[----:B------:R-:W-:Y:S01]  /*f690*/  MOV R71, R25 ;  /* 0x0000001900477202 */ /* 0x000fe20000000f00 */
[-C--:B------:R-:W-:Y:S01]  /*f6a0*/  FFMA R91, R39, R95.reuse, R114 ;  /* 0x0000005f275b7223 */ /* 0x080fe20000000072 */
[----:B------:R-:W-:-:S07]  /*f6b0*/  FFMA R92, R35, R95, R92 ;  /* 0x0000005f235c7223 */ /* 0x000fce000000005c */
[----:B------:R-:W-:Y:S05]  /*f6c0*/  WARPSYNC.COLLECTIVE R74, `(.L_x_1338) ;  /* 0x000000004a087348 */ /* 0x000fea0003c00000 */
[----:B------:R0:W1:Y:S02]  /*f6d0*/  SHFL.IDX P0, R95, R71, R72, R73 ;  /* 0x00000048475f7389 */ /* 0x0000640000000049 */
[----:B01----:R-:W-:Y:S05]  /*f6e0*/  ENDCOLLECTIVE ;  /* 0x000000000000791b */ /* 0x003fea0003800000 */
.L_x_1338:
[----:B------:R-:W-:Y:S02]  /*f6f0*/  MOV R71, R26 ;  /* 0x0000001a00477202 */ /* 0x000fe40000000f00 */
[----:B------:R-:W-:-:S07]  /*f700*/  MOV R81, R95 ;  /* 0x0000005f00517202 */ /* 0x000fce0000000f00 */
[----:B------:R-:W-:Y:S05]  /*f710*/  WARPSYNC.COLLECTIVE R74, `(.L_x_1339) ;  /* 0x000000004a087348 */ /* 0x000fea0003c00000 */
[----:B------:R0:W1:Y:S02]  /*f720*/  SHFL.IDX P0, R95, R71, R72, R73 ;  /* 0x00000048475f7389 */ /* 0x0000640000000049 */
[----:B01----:R-:W-:Y:S05]  /*f730*/  ENDCOLLECTIVE ;  /* 0x000000000000791b */ /* 0x003fea0003800000 */
.L_x_1339:
[----:B------:R-:W-:Y:S02]  /*f740*/  MOV R71, R27 ;  /* 0x0000001b00477202 */ /* 0x000fe40000000f00 */
[----:B------:R-:W-:-:S07]  /*f750*/  MOV R79, R95 ;  /* 0x0000005f004f7202 */ /* 0x000fce0000000f00 */
[----:B------:R-:W-:Y:S05]  /*f760*/  WARPSYNC.COLLECTIVE R74, `(.L_x_1340) ;  /* 0x000000004a087348 */ /* 0x000fea0003c00000 */
[----:B------:R0:W1:Y:S02]  /*f770*/  SHFL.IDX P0, R95, R71, R72, R73 ;  /* 0x00000048475f7389 */ /* 0x0000640000000049 */
[----:B01----:R-:W-:Y:S05]  /*f780*/  ENDCOLLECTIVE ;  /* 0x000000000000791b */ /* 0x003fea0003800000 */
.L_x_1340:
[----:B------:R-:W-:Y:S02]  /*f790*/  MOV R71, R28 ;  /* 0x0000001c00477202 */ /* 0x000fe40000000f00 */
[----:B------:R-:W-:-:S07]  /*f7a0*/  MOV R77, R95 ;  /* 0x0000005f004d7202 */ /* 0x000fce0000000f00 */
[----:B------:R-:W-:Y:S05]  /*f7b0*/  WARPSYNC.COLLECTIVE R74, `(.L_x_1341) ;  /* 0x000000004a087348 */ /* 0x000fea0003c00000 */
[----:B------:R0:W1:Y:S02]  /*f7c0*/  SHFL.IDX P0, R95, R71, R72, R73 ;  /* 0x00000048475f7389 */ /* 0x0000640000000049 */
[----:B01----:R-:W-:Y:S05]  /*f7d0*/  ENDCOLLECTIVE ;  /* 0x000000000000791b */ /* 0x003fea0003800000 */
.L_x_1341:
[-C--:B------:R-:W-:Y:S01]  /*f7e0*/  FFMA R87, R39, R75.reuse, R110 ;  /* 0x0000004b27577223 */ /* 0x080fe2000000006e */
[----:B------:R-:W-:Y:S01]  /*f7f0*/  FFMA R88, R35, R75, R88 ;  /* 0x0000004b23587223 */ /* 0x000fe20000000058 */
[----:B------:R-:W-:Y:S02]  /*f800*/  MOV R71, R29 ;  /* 0x0000001d00477202 */ /* 0x000fe40000000f00 */
[----:B------:R-:W-:-:S07]  /*f810*/  MOV R75, R95 ;  /* 0x0000005f004b7202 */ /* 0x000fce0000000f00 */
[----:B------:R-:W-:Y:S05]  /*f820*/  WARPSYNC.COLLECTIVE R74, `(.L_x_1342) ;  /* 0x000000004a087348 */ /* 0x000fea0003c00000 */
[----:B------:R0:W1:Y:S02]  /*f830*/  SHFL.IDX P0, R95, R71, R72, R73 ;  /* 0x00000048475f7389 */ /* 0x0000640000000049 */
[----:B01----:R-:W-:Y:S05]  /*f840*/  ENDCOLLECTIVE ;  /* 0x000000000000791b */ /* 0x003fea0003800000 */
.L_x_1342:
[-C--:B------:R-:W-:Y:S01]  /*f850*/  FFMA R47, R39, R38.reuse, R94 ;  /* 0x00000026272f7223 */ /* 0x080fe2000000005e */
[----:B------:R-:W-:Y:S01]  /*f860*/  FFMA R48, R35, R38, R48 ;  /* 0x0000002623307223 */ /* 0x000fe20000000030 */
[----:B------:R-:W-:Y:S02]  /*f870*/  MOV R71, R30 ;  /* 0x0000001e00477202 */ /* 0x000fe40000000f00 */
[----:B------:R-:W-:-:S07]  /*f880*/  MOV R38, R95 ;  /* 0x0000005f00267202 */ /* 0x000fce0000000f00 */
[----:B------:R-:W-:Y:S05]  /*f890*/  WARPSYNC.COLLECTIVE R74, `(.L_x_1343) ;  /* 0x000000004a087348 */ /* 0x000fea0003c00000 */
[----:B------:R0:W1:Y:S02]  /*f8a0*/  SHFL.IDX P0, R95, R71, R72, R73 ;  /* 0x00000048475f7389 */ /* 0x0000640000000049 */
[----:B01----:R-:W-:Y:S05]  /*f8b0*/  ENDCOLLECTIVE ;  /* 0x000000000000791b */ /* 0x003fea0003800000 */
.L_x_1343:
[-C--:B------:R-:W-:Y:S01]  /*f8c0*/  FFMA R51, R39, R37.reuse, R98 ;  /* 0x0000002527337223 */ /* 0x080fe20000000062 */
[----:B------:R-:W-:Y:S01]  /*f8d0*/  FFMA R52, R35, R37, R52 ;  /* 0x0000002523347223 */ /* 0x000fe20000000034 */
[----:B------:R-:W-:Y:S02]  /*f8e0*/  MOV R71, R31 ;  /* 0x0000001f00477202 */ /* 0x000fe40000000f00 */
[----:B------:R-:W-:-:S07]  /*f8f0*/  MOV R37, R95 ;  /* 0x0000005f00257202 */ /* 0x000fce0000000f00 */
[----:B------:R-:W-:Y:S05]  /*f900*/  WARPSYNC.COLLECTIVE R74, `(.L_x_1344) ;  /* 0x000000004a087348 */ /* 0x000fea0003c00000 */
[----:B------:R0:W1:Y:S02]  /*f910*/  SHFL.IDX P0, R95, R71, R72, R73 ;  /* 0x00000048475f7389 */ /* 0x0000640000000049 */
[----:B01----:R-:W-:Y:S05]  /*f920*/  ENDCOLLECTIVE ;  /* 0x000000000000791b */ /* 0x003fea0003800000 */
.L_x_1344:
        /* <DEDUP_REMOVED lines=13> */
.L_x_1345:
[C---:B------:R-:W-:Y:S01]  /*fa00*/  FFMA R93, R39.reuse, R81, R116 ;  /* 0x00000051275d7223 */ /* 0x040fe20000000074 */
[C---:B------:R-:W-:Y:S01]  /*fa10*/  FFMA R80, R39.reuse, R79, R80 ;  /* 0x0000004f27507223 */ /* 0x040fe20000000050 */
[C---:B------:R-:W-:Y:S01]  /*fa20*/  FFMA R78, R39.reuse, R77, R78 ;  /* 0x0000004d274e7223 */ /* 0x040fe2000000004e */
[C---:B------:R-:W-:Y:S01]  /*fa30*/  FFMA R76, R39.reuse, R75, R76 ;  /* 0x0000004b274c7223 */ /* 0x040fe2000000004c */
        /* <DEDUP_REMOVED lines=17> */
[----:B------:R-:W-:Y:S06]  /*fb50*/  BRA `(.L_x_1346) ;  /* 0xffffff5c00147947 */ /* 0x000fec000383ffff */
.L_x_1051:
        /* <DEDUP_REMOVED lines=8> */
.L_x_1348:
[----:B------:R-:W-:Y:S05]  /*fbe0*/  BSYNC B1 ;  /* 0x0000000000017941 */ /* 0x000fea0003800000 */
.L_x_1347:
        /* <DEDUP_REMOVED lines=12> */
.L_x_1349:
[----:B------:R-:W-:Y:S02]  /*fcb0*/  MOV R71, R10 ;  /* 0x0000000a00477202 */ /* 0x000fe40000000f00 */
[----:B------:R-:W-:Y:S02]  /*fcc0*/  MOV R72, R39 ;  /* 0x0000002700487202 */ /* 0x000fe40000000f00 */
[----:B------:R-:W-:-:S07]  /*fcd0*/  MOV R37, R95 ;  /* 0x0000005f00257202 */ /* 0x000fce0000000f00 */
[----:B------:R-:W-:Y:S05]  /*fce0*/  WARPSYNC.COLLECTIVE R74, `(.L_x_1350) ;  /* 0x000000004a087348 */ /* 0x000fea0003c00000 */
[----:B------:R0:W1:Y:S02]  /*fcf0*/  SHFL.IDX P0, R95, R71, R72, R73 ;  /* 0x00000048475f7389 */ /* 0x0000640000000049 */
[----:B01----:R-:W-:Y:S05]  /*fd00*/  ENDCOLLECTIVE ;  /* 0x000000000000791b */ /* 0x003fea0003800000 */
.L_x_1350:
[----:B------:R-:W-:-:S05]  /*fd10*/  IMAD.WIDE R34, R37, 0x4, R34 ;  /* 0x0000000425227825 */ /* 0x000fca00078e0222 */
[----:B------:R0:W5:Y:S01]  /*fd20*/  LDG.E.CONSTANT R37, desc[UR4][R34.64] ;  /* 0x0000000422257981 */ /* 0x000162000c1e9900 */
[----:B------:R-:W-:-:S03]  /*fd30*/  MOV R71, R11 ;  /* 0x0000000b00477202 */ /* 0x000fc60000000f00 */
[----:B------:R0:W5:Y:S01]  /*fd40*/  LDG.E.CONSTANT R35, desc[UR4][R34.64+0x80] ;  /* 0x0000800422237981 */ /* 0x000162000c1e9900 */
[C---:B------:R-:W-:Y:S01]  /*fd50*/  FFMA R94, R95.reuse, R4, R94 ;  /* 0x000000045f5e7223 */ /* 0x040fe2000000005e */
[----:B------:R-:W-:-:S07]  /*fd60*/  FFMA R59, R95, R33, R59 ;  /* 0x000000215f3b7223 */ /* 0x000fce000000003b */
[----:B0----5:R-:W-:Y:S05]  /*fd70*/  WARPSYNC.COLLECTIVE R74, `(.L_x_1351) ;  /* 0x000000004a087348 */ /* 0x021fea0003c00000 */
[----:B------:R1:W2:Y:S02]  /*fd80*/  SHFL.IDX P0, R95, R71, R72, R73 ;  /* 0x00000048475f7389 */ /* 0x0002a40000000049 */
[----:B012--5:R-:W-:Y:S05]  /*fd90*/  ENDCOLLECTIVE ;  /* 0x000000000000791b */ /* 0x027fea0003800000 */
.L_x_1351:
[----:B------:R-:W-:Y:S02]  /*fda0*/  MOV R71, R12 ;  /* 0x0000000c00477202 */ /* 0x000fe40000000f00 */
[----:B------:R-:W-:-:S07]  /*fdb0*/  MOV R41, R95 ;  /* 0x0000005f00297202 */ /* 0x000fce0000000f00 */
[----:B------:R-:W-:Y:S05]  /*fdc0*/  WARPSYNC.COLLECTIVE R74, `(.L_x_1352) ;  /* 0x000000004a087348 */ /* 0x000fea0003c00000 */
[----:B------:R0:W1:Y:S02]  /*fdd0*/  SHFL.IDX P0, R95, R71, R72, R73 ;  /* 0x00000048475f7389 */ /* 0x0000640000000049 */
[----:B01----:R-:W-:Y:S05]  /*fde0*/  ENDCOLLECTIVE ;  /* 0x000000000000791b */ /* 0x003fea0003800000 */
.L_x_1352:
[-C--:B------:R-:W-:Y:S01]  /*fdf0*/  FFMA R40, R4, R41.reuse, R40 ;  /* 0x0000002904287223 */ /* 0x080fe20000000028 */
[----:B------:R-:W-:Y:S01]  /*fe00*/  FFMA R42, R33, R41, R42 ;  /* 0x00000029212a7223 */ /* 0x000fe2000000002a */
[----:B------:R-:W-:Y:S02]  /*fe10*/  MOV R71, R13 ;  /* 0x0000000d00477202 */ /* 0x000fe40000000f00 */
[----:B------:R-:W-:-:S07]  /*fe20*/  MOV R38, R95 ;  /* 0x0000005f00267202 */ /* 0x000fce0000000f00 */
[----:B------:R-:W-:Y:S05]  /*fe30*/  WARPSYNC.COLLECTIVE R74, `(.L_x_1353) ;  /* 0x000000004a087348 */ /* 0x000fea0003c00000 */
[----:B------:R0:W1:Y:S02]  /*fe40*/  SHFL.IDX P0, R95, R71, R72, R73 ;  /* 0x00000048475f7389 */ /* 0x0000640000000049 */
[----:B01----:R-:W-:Y:S05]  /*fe50*/  ENDCOLLECTIVE ;  /* 0x000000000000791b */ /* 0x003fea0003800000 */
.L_x_1353:
[-C--:B------:R-:W-:Y:S01]  /*fe60*/  FFMA R43, R4, R38.reuse, R43 ;  /* 0x00000026042b7223 */ /* 0x080fe2000000002b */
[----:B------:R-:W-:Y:S01]  /*fe70*/  FFMA R44, R33, R38, R44 ;  /* 0x00000026212c7223 */ /* 0x000fe2000000002c */
[----:B------:R-:W-:Y:S02]  /*fe80*/  MOV R71, R14 ;  /* 0x0000000e00477202 */ /* 0x000fe40000000f00 */
[----:B------:R-:W-:-:S07]  /*fe90*/  MOV R64, R95 ;  /* 0x0000005f00407202 */ /* 0x000fce0000000f00 */
[----:B------:R-:W-:Y:S05]  /*fea0*/  WARPSYNC.COLLECTIVE R74, `(.L_x_1354) ;  /* 0x000000004a087348 */ /* 0x000fea0003c00000 */
[----:B------:R0:W1:Y:S02]  /*feb0*/  SHFL.IDX P0, R95, R71, R72, R73 ;  /* 0x00000048475f7389 */ /* 0x0000640000000049 */
[----:B01----:R-:W-:Y:S05]  /*fec0*/  ENDCOLLECTIVE ;  /* 0x000000000000791b */ /* 0x003fea0003800000 */
.L_x_1354:
[-C--:B------:R-:W-:Y:S01]  /*fed0*/  FFMA R38, R4, R64.reuse, R45 ;  /* 0x0000004004267223 */ /* 0x080fe2000000002d */
[----:B------:R-:W-:Y:S01]  /*fee0*/  FFMA R46, R33, R64, R46 ;  /* 0x00000040212e7223 */ /* 0x000fe2000000002e */
[----:B------:R-:W-:Y:S02]  /*fef0*/  MOV R71, R15 ;  /* 0x0000000f00477202 */ /* 0x000fe40000000f00 */
[----:B------:R-:W-:-:S07]  /*ff00*/  MOV R61, R95 ;  /* 0x0000005f003d7202 */ /* 0x000fce0000000f00 */
[----:B------:R-:W-:Y:S05]  /*ff10*/  WARPSYNC.COLLECTIVE R74, `(.L_x_1355) ;  /* 0x000000004a087348 */ /* 0x000fea0003c00000 */
[----:B------:R0:W1:Y:S02]  /*ff20*/  SHFL.IDX P0, R95, R71, R72, R73 ;  /* 0x00000048475f7389 */ /* 0x0000640000000049 */
[----:B01----:R-:W-:Y:S05]  /*ff30*/  ENDCOLLECTIVE ;  /* 0x000000000000791b */ /* 0x003fea0003800000 */
.L_x_1355:
        /* <DEDUP_REMOVED lines=8> */
.L_x_1356:
[----:B------:R-:W-:Y:S02]  /*ffc0*/  MOV R71, R17 ;  /* 0x0000001100477202 */ /* 0x000fe40000000f00 */
[----:B------:R-:W-:-:S07]  /*ffd0*/  MOV R98, R95 ;  /* 0x0000005f00627202 */ /* 0x000fce0000000f00 */
[----:B------:R-:W-:Y:S05]  /*ffe0*/  WARPSYNC.COLLECTIVE R74, `(.L_x_1357) ;  /* 0x000000004a087348 */ /* 0x000fea0003c00000 */
[----:B------:R0:W1:Y:S02]  /*fff0*/  SHFL.IDX P0, R95, R71, R72, R73 ;  /* 0x00000048475f7389 */ /* 0x0000640000000049 */
[----:B01----:R-:W-:Y:S05]  /*10000*/  ENDCOLLECTIVE ;  /* 0x000000000000791b */ /* 0x003fea0003800000 */
.L_x_1357:
[-C--:B------:R-:W-:Y:S01]  /*10010*/  FFMA R96, R4, R98.reuse, R51 ;  /* 0x0000006204607223 */ /* 0x080fe20000000033 */
[----:B------:R-:W-:Y:S01]  /*10020*/  FFMA R52, R33, R98, R52 ;  /* 0x0000006221347223 */ /* 0x000fe20000000034 */
[----:B------:R-:W-:Y:S02]  /*10030*/  MOV R71, R18 ;  /* 0x0000001200477202 */ /* 0x000fe40000000f00 */
[----:B------:R-:W-:-:S07]  /*10040*/  MOV R100, R95 ;  /* 0x0000005f00647202 */ /* 0x000fce0000000f00 */
[----:B------:R-:W-:Y:S05]  /*10050*/  WARPSYNC.COLLECTIVE R74, `(.L_x_1358) ;  /* 0x000000004a087348 */ /* 0x000fea0003c00000 */
[----:B------:R0:W1:Y:S02]  /*10060*/  SHFL.IDX P0, R95, R71, R72, R73 ;  /* 0x00000048475f7389 */ /* 0x0000640000000049 */
[----:B01----:R-:W-:Y:S05]  /*10070*/  ENDCOLLECTIVE ;  /* 0x000000000000791b */ /* 0x003fea0003800000 */
.L_x_1358:
[-C--:B------:R-:W-:Y:S01]  /*10080*/  FFMA R98, R4, R100.reuse, R53 ;  /* 0x0000006404627223 */ /* 0x080fe20000000035 */
[----:B------:R-:W-:Y:S01]  /*10090*/  FFMA R54, R33, R100, R54 ;  /* 0x0000006421367223 */ /* 0x000fe20000000036 */
[----:B------:R-:W-:Y:S02]  /*100a0*/  MOV R71, R19 ;  /* 0x0000001300477202 */ /* 0x000fe40000000f00 */
[----:B------:R-:W-:-:S07]  /*100b0*/  MOV R102, R95 ;  /* 0x0000005f00667202 */ /* 0x000fce0000000f00 */
[----:B------:R-:W-:Y:S05]  /*100c0*/  WARPSYNC.COLLECTIVE R74, `(.L_x_1359) ;  /* 0x000000004a087348 */ /* 0x000fea0003c00000 */
[----:B------:R0:W1:Y:S02]  /*100d0*/  SHFL.IDX P0, R95, R71, R72, R73 ;  /* 0x00000048475f7389 */ /* 0x0000640000000049 */
[----:B01----:R-:W-:Y:S05]  /*100e0*/  ENDCOLLECTIVE ;  /* 0x000000000000791b */ /* 0x003fea0003800000 */
.L_x_1359:
[-C--:B------:R-:W-:Y:S01]  /*100f0*/  FFMA R100, R4, R102.reuse, R55 ;  /* 0x0000006604647223 */ /* 0x080fe20000000037 */
[----:B------:R-:W-:Y:S01]  /*10100*/  FFMA R56, R33, R102, R56 ;  /* 0x0000006621387223 */ /* 0x000fe20000000038 */
[----:B------:R-:W-:Y:S02]  /*10110*/  MOV R71, R20 ;  /* 0x0000001400477202 */ /* 0x000fe40000000f00 */
[----:B------:R-:W-:-:S07]  /*10120*/  MOV R104, R95 ;  /* 0x0000005f00687202 */ /* 0x000fce0000000f00 */
[----:B------:R-:W-:Y:S05]  /*10130*/  WARPSYNC.COLLECTIVE R74, `(.L_x_1360) ;  /* 0x000000004a087348 */ /* 0x000fea0003c00000 */
[----:B------:R0:W1:Y:S02]  /*10140*/  SHFL.IDX P0, R95, R71, R72, R73 ;  /* 0x00000048475f7389 */ /* 0x0000640000000049 */
[----:B01----:R-:W-:Y:S05]  /*10150*/  ENDCOLLECTIVE ;  /* 0x000000000000791b */ /* 0x003fea0003800000 */
.L_x_1360:
[-C--:B------:R-:W-:Y:S01]  /*10160*/  FFMA R102, R4, R104.reuse, R57 ;  /* 0x0000006804667223 */ /* 0x080fe20000000039 */
[----:B------:R-:W-:Y:S01]  /*10170*/  FFMA R82, R33, R104, R82 ;  /* 0x0000006821527223 */ /* 0x000fe20000000052 */
[----:B------:R-:W-:Y:S02]  /*10180*/  MOV R71, R21 ;  /* 0x0000001500477202 */ /* 0x000fe40000000f00 */
[----:B------:R-:W-:-:S07]  /*10190*/  MOV R106, R95 ;  /* 0x0000005f006a7202 */ /* 0x000fce0000000f00 */
[----:B------:R-:W-:Y:S05]  /*101a0*/  WARPSYNC.COLLECTIVE R74, `(.L_x_1361) ;  /* 0x000000004a087348 */ /* 0x000fea0003c00000 */
[----:B------:R0:W1:Y:S02]  /*101b0*/  SHFL.IDX P0, R95, R71, R72, R73 ;  /* 0x00000048475f7389 */ /* 0x0000640000000049 */
[----:B01----:R-:W-:Y:S05]  /*101c0*/  ENDCOLLECTIVE ;  /* 0x000000000000791b */ /* 0x003fea0003800000 */
.L_x_1361:
[-C--:B------:R-:W-:Y:S01]  /*101d0*/  FFMA R104, R4, R106.reuse, R83 ;  /* 0x0000006a04687223 */ /* 0x080fe20000000053 */
[----:B------:R-:W-:Y:S01]  /*101e0*/  FFMA R84, R33, R106, R84 ;  /* 0x0000006a21547223 */ /* 0x000fe20000000054 */
[----:B------:R-:W-:Y:S02]  /*101f0*/  MOV R71, R22 ;  /* 0x0000001600477202 */ /* 0x000fe40000000f00 */
[----:B------:R-:W-:-:S07]  /*10200*/  MOV R108, R95 ;  /* 0x0000005f006c7202 */ /* 0x000fce0000000f00 */
[----:B------:R-:W-:Y:S05]  /*10210*/  WARPSYNC.COLLECTIVE R74, `(.L_x_1362) ;  /* 0x000000004a087348 */ /* 0x000fea0003c00000 */
[----:B------:R0:W1:Y:S02]  /*10220*/  SHFL.IDX P0, R95, R71, R72, R73 ;  /* 0x00000048475f7389 */ /* 0x0000640000000049 */
[----:B01----:R-:W-:Y:S05]  /*10230*/  ENDCOLLECTIVE ;  /* 0x000000000000791b */ /* 0x003fea0003800000 */
.L_x_1362:
[-C--:B------:R-:W-:Y:S01]  /*10240*/  FFMA R106, R4, R108.reuse, R85 ;  /* 0x0000006c046a7223 */ /* 0x080fe20000000055 */
[----:B------:R-:W-:Y:S01]  /*10250*/  FFMA R86, R33, R108, R86 ;  /* 0x0000006c21567223 */ /* 0x000fe20000000056 */
[----:B------:R-:W-:Y:S02]  /*10260*/  MOV R71, R23 ;  /* 0x0000001700477202 */ /* 0x000fe40000000f00 */
[----:B------:R-:W-:-:S07]  /*10270*/  MOV R110, R95 ;  /* 0x0000005f006e7202 */ /* 0x000fce0000000f00 */
[----:B------:R-:W-:Y:S05]  /*10280*/  WARPSYNC.COLLECTIVE R74, `(.L_x_1363) ;  /* 0x000000004a087348 */ /* 0x000fea0003c00000 */
[----:B------:R0:W1:Y:S02]  /*10290*/  SHFL.IDX P0, R95, R71, R72, R73 ;  /* 0x00000048475f7389 */ /* 0x0000640000000049 */
[----:B01----:R-:W-:Y:S05]  /*102a0*/  ENDCOLLECTIVE ;  /* 0x000000000000791b */ /* 0x003fea0003800000 */
.L_x_1363:
[-C--:B------:R-:W-:Y:S01]  /*102b0*/  FFMA R108, R4, R110.reuse, R87 ;  /* 0x0000006e046c7223 */ /* 0x080fe20000000057 */
[----:B------:R-:W-:Y:S01]  /*102c0*/  FFMA R88, R33, R110, R88 ;  /* 0x0000006e21587223 */ /* 0x000fe20000000058 */
[----:B------:R-:W-:Y:S02]  /*102d0*/  MOV R71, R24 ;  /* 0x0000001800477202 */ /* 0x000fe40000000f00 */
[----:B------:R-:W-:-:S07]  /*102e0*/  MOV R112, R95 ;  /* 0x0000005f00707202 */ /* 0x000fce0000000f00 */
[----:B------:R-:W-:Y:S05]  /*102f0*/  WARPSYNC.COLLECTIVE R74, `(.L_x_1364) ;  /* 0x000000004a087348 */ /* 0x000fea0003c00000 */
[----:B------:R0:W1:Y:S02]  /*10300*/  SHFL.IDX P0, R95, R71, R72, R73 ;  /* 0x00000048475f7389 */ /* 0x0000640000000049 */
[----:B01----:R-:W-:Y:S05]  /*10310*/  ENDCOLLECTIVE ;  /* 0x000000000000791b */ /* 0x003fea0003800000 */
.L_x_1364:
        /* <DEDUP_REMOVED lines=8> */
.L_x_1365:
[----:B------:R-:W-:Y:S02]  /*103a0*/  MOV R71, R26 ;  /* 0x0000001a00477202 */ /* 0x000fe40000000f00 */
[----:B------:R-:W-:-:S07]  /*103b0*/  MOV R116, R95 ;  /* 0x0000005f00747202 */ /* 0x000fce0000000f00 */
[----:B------:R-:W-:Y:S05]  /*103c0*/  WARPSYNC.COLLECTIVE R74, `(.L_x_1366) ;  /* 0x000000004a087348 */ /* 0x000fea0003c00000 */
[----:B------:R0:W1:Y:S02]  /*103d0*/  SHFL.IDX P0, R95, R71, R72, R73 ;  /* 0x00000048475f7389 */ /* 0x0000640000000049 */
[----:B01----:R-:W-:Y:S05]  /*103e0*/  ENDCOLLECTIVE ;  /* 0x000000000000791b */ /* 0x003fea0003800000 */
.L_x_1366:
[-C--:B------:R-:W-:Y:S01]  /*103f0*/  FFMA R114, R4, R116.reuse, R93 ;  /* 0x0000007404727223 */ /* 0x080fe2000000005d */
[----:B------:R-:W-:Y:S01]  /*10400*/  FFMA R116, R33, R116, R81 ;  /* 0x0000007421747223 */ /* 0x000fe20000000051 */
[----:B------:R-:W-:Y:S02]  /*10410*/  MOV R71, R27 ;  /* 0x0000001b00477202 */ /* 0x000fe40000000f00 */
[----:B------:R-:W-:-:S07]  /*10420*/  MOV R118, R95 ;  /* 0x0000005f00767202 */ /* 0x000fce0000000f00 */
[----:B------:R-:W-:Y:S05]  /*10430*/  WARPSYNC.COLLECTIVE R74, `(.L_x_1367) ;  /* 0x000000004a087348 */ /* 0x000fea0003c00000 */
[----:B------:R0:W1:Y:S02]  /*10440*/  SHFL.IDX P0, R95, R71, R72, R73 ;  /* 0x00000048475f7389 */ /* 0x0000640000000049 */
[----:B01----:R-:W-:Y:S05]  /*10450*/  ENDCOLLECTIVE ;  /* 0x000000000000791b */ /* 0x003fea0003800000 */
.L_x_1367:
[-C--:B------:R-:W-:Y:S01]  /*10460*/  FFMA R80, R4, R118.reuse, R80 ;  /* 0x0000007604507223 */ /* 0x080fe20000000050 */
[----:B------:R-:W-:Y:S01]  /*10470*/  FFMA R118, R33, R118, R79 ;  /* 0x0000007621767223 */ /* 0x000fe2000000004f */
[----:B------:R-:W-:Y:S02]  /*10480*/  MOV R71, R28 ;  /* 0x0000001c00477202 */ /* 0x000fe40000000f00 */
[----:B------:R-:W-:-:S07]  /*10490*/  MOV R120, R95 ;  /* 0x0000005f00787202 */ /* 0x000fce0000000f00 */
[----:B------:R-:W-:Y:S05]  /*104a0*/  WARPSYNC.COLLECTIVE R74, `(.L_x_1368) ;  /* 0x000000004a087348 */ /* 0x000fea0003c00000 */
[----:B------:R0:W1:Y:S02]  /*104b0*/  SHFL.IDX P0, R95, R71, R72, R73 ;  /* 0x00000048475f7389 */ /* 0x0000640000000049 */
[----:B01----:R-:W-:Y:S05]  /*104c0*/  ENDCOLLECTIVE ;  /* 0x000000000000791b */ /* 0x003fea0003800000 */
.L_x_1368:
[-C--:B------:R-:W-:Y:S01]  /*104d0*/  FFMA R78, R4, R120.reuse, R78 ;  /* 0x00000078044e7223 */ /* 0x080fe2000000004e */
[----:B------:R-:W-:Y:S01]  /*104e0*/  FFMA R120, R33, R120, R77 ;  /* 0x0000007821787223 */ /* 0x000fe2000000004d */
[----:B------:R-:W-:Y:S02]  /*104f0*/  MOV R71, R29 ;  /* 0x0000001d00477202 */ /* 0x000fe40000000f00 */
[----:B------:R-:W-:-:S07]  /*10500*/  MOV R122, R95 ;  /* 0x0000005f007a7202 */ /* 0x000fce0000000f00 */
[----:B------:R-:W-:Y:S05]  /*10510*/  WARPSYNC.COLLECTIVE R74, `(.L_x_1369) ;  /* 0x000000004a087348 */ /* 0x000fea0003c00000 */
[----:B------:R0:W1:Y:S02]  /*10520*/  SHFL.IDX P0, R95, R71, R72, R73 ;  /* 0x00000048475f7389 */ /* 0x0000640000000049 */
[----:B01----:R-:W-:Y:S05]  /*10530*/  ENDCOLLECTIVE ;  /* 0x000000000000791b */ /* 0x003fea0003800000 */
.L_x_1369:
[-C--:B------:R-:W-:Y:S01]  /*10540*/  FFMA R76, R4, R122.reuse, R76 ;  /* 0x0000007a044c7223 */ /* 0x080fe2000000004c */
[----:B------:R-:W-:Y:S01]  /*10550*/  FFMA R122, R33, R122, R75 ;  /* 0x0000007a217a7223 */ /* 0x000fe2000000004b */
[----:B------:R-:W-:Y:S02]  /*10560*/  MOV R71, R30 ;  /* 0x0000001e00477202 */ /* 0x000fe40000000f00 */
[----:B------:R-:W-:-:S07]  /*10570*/  MOV R124, R95 ;  /* 0x0000005f007c7202 */ /* 0x000fce0000000f00 */
[----:B------:R-:W-:Y:S05]  /*10580*/  WARPSYNC.COLLECTIVE R74, `(.L_x_1370) ;  /* 0x000000004a087348 */ /* 0x000fea0003c00000 */
[----:B------:R0:W1:Y:S02]  /*10590*/  SHFL.IDX P0, R95, R71, R72, R73 ;  /* 0x00000048475f7389 */ /* 0x0000640000000049 */
[----:B01----:R-:W-:Y:S05]  /*105a0*/  ENDCOLLECTIVE ;  /* 0x000000000000791b */ /* 0x003fea0003800000 */
.L_x_1370:
[-C--:B------:R-:W-:Y:S01]  /*105b0*/  FFMA R70, R4, R124.reuse, R70 ;  /* 0x0000007c04467223 */ /* 0x080fe20000000046 */
[----:B------:R-:W-:Y:S01]  /*105c0*/  FFMA R124, R33, R124, R69 ;  /* 0x0000007c217c7223 */ /* 0x000fe20000000045 */
[----:B------:R-:W-:Y:S02]  /*105d0*/  MOV R71, R31 ;  /* 0x0000001f00477202 */ /* 0x000fe40000000f00 */
[----:B------:R-:W-:-:S07]  /*105e0*/  MOV R41, R95 ;  /* 0x0000005f00297202 */ /* 0x000fce0000000f00 */
[----:B------:R-:W-:Y:S05]  /*105f0*/  WARPSYNC.COLLECTIVE R74, `(.L_x_1371) ;  /* 0x000000004a087348 */ /* 0x000fea0003c00000 */
[----:B------:R0:W1:Y:S02]  /*10600*/  SHFL.IDX P0, R95, R71, R72, R73 ;  /* 0x00000048475f7389 */ /* 0x0000640000000049 */
[----:B01----:R-:W-:Y:S05]  /*10610*/  ENDCOLLECTIVE ;  /* 0x000000000000791b */ /* 0x003fea0003800000 */
.L_x_1371:
[-C--:B------:R-:W-:Y:S01]  /*10620*/  FFMA R68, R4, R41.reuse, R68 ;  /* 0x0000002904447223 */ /* 0x080fe20000000044 */
[----:B------:R-:W-:Y:S01]  /*10630*/  FFMA R66, R33, R41, R66 ;  /* 0x0000002921427223 */ /* 0x000fe20000000042 */
[----:B------:R-:W-:Y:S02]  /*10640*/  MOV R71, R32 ;  /* 0x0000002000477202 */ /* 0x000fe40000000f00 */
[----:B------:R-:W-:-:S07]  /*10650*/  MOV R45, R95 ;  /* 0x0000005f002d7202 */ /* 0x000fce0000000f00 */
[----:B------:R-:W-:Y:S05]  /*10660*/  WARPSYNC.COLLECTIVE R74, `(.L_x_1372) ;  /* 0x000000004a087348 */ /* 0x000fea0003c00000 */
[----:B------:R0:W1:Y:S02]  /*10670*/  SHFL.IDX P0, R95, R71, R72, R73 ;  /* 0x00000048475f7389 */ /* 0x0000640000000049 */
[----:B01----:R-:W-:Y:S05]  /*10680*/  ENDCOLLECTIVE ;  /* 0x000000000000791b */ /* 0x003fea0003800000 */
.L_x_1372:
        /* <DEDUP_REMOVED lines=8> */
.L_x_1373:
        /* <DEDUP_REMOVED lines=8> */
.L_x_1374:
[----:B------:R-:W-:Y:S02]  /*10790*/  MOV R71, R12 ;  /* 0x0000000c00477202 */ /* 0x000fe40000000f00 */
[----:B------:R-:W-:-:S07]  /*107a0*/  MOV R4, R95 ;  /* 0x0000005f00047202 */ /* 0x000fce0000000f00 */
[----:B------:R-:W-:Y:S05]  /*107b0*/  WARPSYNC.COLLECTIVE R74, `(.L_x_1375) ;  /* 0x000000004a087348 */ /* 0x000fea0003c00000 */
[----:B------:R0:W1:Y:S02]  /*107c0*/  SHFL.IDX P0, R95, R71, R72, R73 ;  /* 0x00000048475f7389 */ /* 0x0000640000000049 */
[----:B01----:R-:W-:Y:S05]  /*107d0*/  ENDCOLLECTIVE ;  /* 0x000000000000791b */ /* 0x003fea0003800000 */
.L_x_1375:
[----:B------:R-:W-:Y:S02]  /*107e0*/  MOV R71, R13 ;  /* 0x0000000d00477202 */ /* 0x000fe40000000f00 */
[----:B------:R-:W-:-:S07]  /*107f0*/  MOV R34, R95 ;  /* 0x0000005f00227202 */ /* 0x000fce0000000f00 */
[----:B------:R-:W-:Y:S05]  /*10800*/  WARPSYNC.COLLECTIVE R74, `(.L_x_1376) ;  /* 0x000000004a087348 */ /* 0x000fea0003c00000 */
[----:B------:R0:W1:Y:S02]  /*10810*/  SHFL.IDX P0, R95, R71, R72, R73 ;  /* 0x00000048475f7389 */ /* 0x0000640000000049 */
[----:B01----:R-:W-:Y:S05]  /*10820*/  ENDCOLLECTIVE ;  /* 0x000000000000791b */ /* 0x003fea0003800000 */
.L_x_1376:
[----:B------:R-:W-:Y:S02]  /*10830*/  MOV R71, R14 ;  /* 0x0000000e00477202 */ /* 0x000fe40000000f00 */
[----:B------:R-:W-:-:S07]  /*10840*/  MOV R33, R95 ;  /* 0x0000005f00217202 */ /* 0x000fce0000000f00 */
[----:B------:R-:W-:Y:S05]  /*10850*/  WARPSYNC.COLLECTIVE R74, `(.L_x_1377) ;  /* 0x000000004a087348 */ /* 0x000fea0003c00000 */
[----:B------:R0:W1:Y:S02]  /*10860*/  SHFL.IDX P0, R95, R71, R72, R73 ;  /* 0x00000048475f7389 */ /* 0x0000640000000049 */
[----:B01----:R-:W-:Y:S05]  /*10870*/  ENDCOLLECTIVE ;  /* 0x000000000000791b */ /* 0x003fea0003800000 */
.L_x_1377:
[----:B------:R-:W-:Y:S01]  /*10880*/  MOV R71, R15 ;  /* 0x0000000f00477202 */ /* 0x000fe20000000f00 */
[-C--:B------:R-:W-:Y:S01]  /*10890*/  FFMA R47, R37, R95.reuse, R62 ;  /* 0x0000005f252f7223 */ /* 0x080fe2000000003e */
[----:B------:R-:W-:-:S07]  /*108a0*/  FFMA R48, R35, R95, R48 ;  /* 0x0000005f23307223 */ /* 0x000fce0000000030 */
[----:B------:R-:W-:Y:S05]  /*108b0*/  WARPSYNC.COLLECTIVE R74, `(.L_x_1378) ;  /* 0x000000004a087348 */ /* 0x000fea0003c00000 */
[----:B------:R0:W1:Y:S02]  /*108c0*/  SHFL.IDX P0, R95, R71, R72, R73 ;  /* 0x00000048475f7389 */ /* 0x0000640000000049 */
[----:B01----:R-:W-:Y:S05]  /*108d0*/  ENDCOLLECTIVE ;  /* 0x000000000000791b */ /* 0x003fea0003800000 */
.L_x_1378:
[----:B------:R-:W-:Y:S02]  /*108e0*/  MOV R71, R16 ;  /* 0x0000001000477202 */ /* 0x000fe40000000f00 */
[----:B------:R-:W-:-:S07]  /*108f0*/  MOV R39, R95 ;  /* 0x0000005f00277202 */ /* 0x000fce0000000f00 */
[----:B------:R-:W-:Y:S05]  /*10900*/  WARPSYNC.COLLECTIVE R74, `(.L_x_1379) ;  /* 0x000000004a087348 */ /* 0x000fea0003c00000 */
[----:B------:R0:W1:Y:S02]  /*10910*/  SHFL.IDX P0, R95, R71, R72, R73 ;  /* 0x00000048475f7389 */ /* 0x0000640000000049 */
[----:B01----:R-:W-:Y:S05]  /*10920*/  ENDCOLLECTIVE ;  /* 0x000000000000791b */ /* 0x003fea0003800000 */
.L_x_1379:
[----:B------:R-:W-:Y:S02]  /*10930*/  MOV R71, R17 ;  /* 0x0000001100477202 */ /* 0x000fe40000000f00 */
[----:B------:R-:W-:-:S07]  /*10940*/  MOV R41, R95 ;  /* 0x0000005f00297202 */ /* 0x000fce0000000f00 */
[----:B------:R-:W-:Y:S05]  /*10950*/  WARPSYNC.COLLECTIVE R74, `(.L_x_1380) ;  /* 0x000000004a087348 */ /* 0x000fea0003c00000 */
[----:B------:R0:W1:Y:S02]  /*10960*/  SHFL.IDX P0, R95, R71, R72, R73 ;  /* 0x00000048475f7389 */ /* 0x0000640000000049 */
[----:B01----:R-:W-:Y:S05]  /*10970*/  ENDCOLLECTIVE ;  /* 0x000000000000791b */ /* 0x003fea0003800000 */
.L_x_1380:
[----:B------:R-:W-:Y:S02]  /*10980*/  MOV R71, R18 ;  /* 0x0000001200477202 */ /* 0x000fe40000000f00 */
[----:B------:R-:W-:-:S07]  /*10990*/  MOV R55, R95 ;  /* 0x0000005f00377202 */ /* 0x000fce0000000f00 */
[----:B------:R-:W-:Y:S05]  /*109a0*/  WARPSYNC.COLLECTIVE R74, `(.L_x_1381) ;  /* 0x000000004a087348 */ /* 0x000fea0003c00000 */
[----:B------:R0:W1:Y:S02]  /*109b0*/  SHFL.IDX P0, R95, R71, R72, R73 ;  /* 0x00000048475f7389 */ /* 0x0000640000000049 */
[----:B01----:R-:W-:Y:S05]  /*109c0*/  ENDCOLLECTIVE ;  /* 0x000000000000791b */ /* 0x003fea0003800000 */
.L_x_1381:
[----:B------:R-:W-:Y:S02]  /*109d0*/  MOV R71, R19 ;  /* 0x0000001300477202 */ /* 0x000fe40000000f00 */
[----:B------:R-:W-:-:S07]  /*109e0*/  MOV R57, R95 ;  /* 0x0000005f00397202 */ /* 0x000fce0000000f00 */
[----:B------:R-:W-:Y:S05]  /*109f0*/  WARPSYNC.COLLECTIVE R74, `(.L_x_1382) ;  /* 0x000000004a087348 */ /* 0x000fea0003c00000 */
[----:B------:R0:W1:Y:S02]  /*10a00*/  SHFL.IDX P0, R95, R71, R72, R73 ;  /* 0x00000048475f7389 */ /* 0x0000640000000049 */
[----:B01----:R-:W-:Y:S05]  /*10a10*/  ENDCOLLECTIVE ;  /* 0x000000000000791b */ /* 0x003fea0003800000 */
.L_x_1382:
[-C--:B------:R-:W-:Y:S01]  /*10a20*/  FFMA R40, R37, R4.reuse, R40 ;  /* 0x0000000425287223 */ /* 0x080fe20000000028 */
[----:B------:R-:W-:Y:S01]  /*10a30*/  FFMA R42, R35, R4, R42 ;  /* 0x00000004232a7223 */ /* 0x000fe2000000002a */
[----:B------:R-:W-:Y:S02]  /*10a40*/  MOV R71, R20 ;  /* 0x0000001400477202 */ /* 0x000fe40000000f00 */
[----:B------:R-:W-:-:S07]  /*10a50*/  MOV R4, R95 ;  /* 0x0000005f00047202 */ /* 0x000fce0000000f00 */
[----:B------:R-:W-:Y:S05]  /*10a60*/  WARPSYNC.COLLECTIVE R74, `(.L_x_1383) ;  /* 0x000000004a087348 */ /* 0x000fea0003c00000 */
[----:B------:R0:W1:Y:S02]  /*10a70*/  SHFL.IDX P0, R95, R71, R72, R73 ;  /* 0x00000048475f7389 */ /* 0x0000640000000049 */
[----:B01----:R-:W-:Y:S05]  /*10a80*/  ENDCOLLECTIVE ;  /* 0x000000000000791b */ /* 0x003fea0003800000 */
.L_x_1383:
[----:B------:R-:W-:Y:S02]  /*10a90*/  MOV R71, R21 ;  /* 0x0000001500477202 */ /* 0x000fe40000000f00 */
[----:B------:R-:W-:-:S07]  /*10aa0*/  MOV R61, R95 ;  /* 0x0000005f003d7202 */ /* 0x000fce0000000f00 */
[----:B------:R-:W-:Y:S05]  /*10ab0*/  WARPSYNC.COLLECTIVE R74, `(.L_x_1384) ;  /* 0x000000004a087348 */ /* 0x000fea0003c00000 */
[----:B------:R0:W1:Y:S02]  /*10ac0*/  SHFL.IDX P0, R95, R71, R72, R73 ;  /* 0x00000048475f7389 */ /* 0x0000640000000049 */
[----:B01----:R-:W-:Y:S05]  /*10ad0*/  ENDCOLLECTIVE ;  /* 0x000000000000791b */ /* 0x003fea0003800000 */
.L_x_1384:
[----:B------:R-:W-:Y:S01]  /*10ae0*/  MOV R71, R22 ;  /* 0x0000001600477202 */ /* 0x000fe20000000f00 */
[-C--:B------:R-:W-:Y:S01]  /*10af0*/  FFMA R85, R37, R95.reuse, R106 ;  /* 0x0000005f25557223 */ /* 0x080fe2000000006a */
[----:B------:R-:W-:-:S07]  /*10b00*/  FFMA R86, R35, R95, R86 ;  /* 0x0000005f23567223 */ /* 0x000fce0000000056 */
[----:B------:R-:W-:Y:S05]  /*10b10*/  WARPSYNC.COLLECTIVE R74, `(.L_x_1385) ;  /* 0x000000004a087348 */ /* 0x000fea0003c00000 */
[----:B------:R0:W1:Y:S02]  /*10b20*/  SHFL.IDX P0, R95, R71, R72, R73 ;  /* 0x00000048475f7389 */ /* 0x0000640000000049 */
[----:B01----:R-:W-:Y:S05]  /*10b30*/  ENDCOLLECTIVE ;  /* 0x000000000000791b */ /* 0x003fea0003800000 */
.L_x_1385:
[-C--:B------:R-:W-:Y:S01]  /*10b40*/  FFMA R45, R37, R33.reuse, R38 ;  /* 0x00000021252d7223 */ /* 0x080fe20000000026 */
[----:B------:R-:W-:Y:S01]  /*10b50*/  FFMA R46, R35, R33, R46 ;  /* 0x00000021232e7223 */ /* 0x000fe2000000002e */
[----:B------:R-:W-:Y:S02]  /*10b60*/  MOV R71, R23 ;  /* 0x0000001700477202 */ /* 0x000fe40000000f00 */
[----:B------:R-:W-:-:S07]  /*10b70*/  MOV R33, R95 ;  /* 0x0000005f00217202 */ /* 0x000fce0000000f00 */
[----:B------:R-:W-:Y:S05]  /*10b80*/  WARPSYNC.COLLECTIVE R74, `(.L_x_1386) ;  /* 0x000000004a087348 */ /* 0x000fea0003c00000 */
[----:B------:R0:W1:Y:S02]  /*10b90*/  SHFL.IDX P0, R95, R71, R72, R73 ;  /* 0x00000048475f7389 */ /* 0x0000640000000049 */
[----:B01----:R-:W-:Y:S05]  /*10ba0*/  ENDCOLLECTIVE ;  /* 0x000000000000791b */ /* 0x003fea0003800000 */
.L_x_1386:
[-C--:B------:R-:W-:Y:S01]  /*10bb0*/  FFMA R49, R37, R39.reuse, R64 ;  /* 0x0000002725317223 */ /* 0x080fe20000000040 */
[----:B------:R-:W-:Y:S01]  /*10bc0*/  FFMA R50, R35, R39, R50 ;  /* 0x0000002723327223 */ /* 0x000fe20000000032 */
[----:B------:R-:W-:Y:S02]  /*10bd0*/  MOV R71, R24 ;  /* 0x0000001800477202 */ /* 0x000fe40000000f00 */
[----:B------:R-:W-:-:S07]  /*10be0*/  MOV R39, R95 ;  /* 0x0000005f00277202 */ /* 0x000fce0000000f00 */
[----:B------:R-:W-:Y:S05]  /*10bf0*/  WARPSYNC.COLLECTIVE R74, `(.L_x_1387) ;  /* 0x000000004a087348 */ /* 0x000fea0003c00000 */
[----:B------:R0:W1:Y:S02]  /*10c00*/  SHFL.IDX P0, R95, R71, R72, R73 ;  /* 0x00000048475f7389 */ /* 0x0000640000000049 */
[----:B01----:R-:W-:Y:S05]  /*10c10*/  ENDCOLLECTIVE ;  /* 0x000000000000791b */ /* 0x003fea0003800000 */
.L_x_1387:
[-C--:B------:R-:W-:Y:S01]  /*10c20*/  FFMA R51, R37, R41.reuse, R96 ;  /* 0x0000002925337223 */ /* 0x080fe20000000060 */
[----:B------:R-:W-:Y:S01]  /*10c30*/  FFMA R52, R35, R41, R52 ;  /* 0x0000002923347223 */ /* 0x000fe20000000034 */
[----:B------:R-:W-:Y:S02]  /*10c40*/  MOV R71, R25 ;  /* 0x0000001900477202 */ /* 0x000fe40000000f00 */
[----:B------:R-:W-:-:S07]  /*10c50*/  MOV R41, R95 ;  /* 0x0000005f00297202 */ /* 0x000fce0000000f00 */
[----:B------:R-:W-:Y:S05]  /*10c60*/  WARPSYNC.COLLECTIVE R74, `(.L_x_1388) ;  /* 0x000000004a087348 */ /* 0x000fea0003c00000 */
[----:B------:R0:W1:Y:S02]  /*10c70*/  SHFL.IDX P0, R95, R71, R72, R73 ;  /* 0x00000048475f7389 */ /* 0x0000640000000049 */
[----:B01----:R-:W-:Y:S05]  /*10c80*/  ENDCOLLECTIVE ;  /* 0x000000000000791b */ /* 0x003fea0003800000 */
.L_x_1388:
[----:B------:R-:W-:Y:S02]  /*10c90*/  MOV R71, R26 ;  /* 0x0000001a00477202 */ /* 0x000fe40000000f00 */
[----:B------:R-:W-:-:S07]  /*10ca0*/  MOV R81, R95 ;  /* 0x0000005f00517202 */ /* 0x000fce0000000f00 */
[----:B------:R-:W-:Y:S05]  /*10cb0*/  WARPSYNC.COLLECTIVE R74, `(.L_x_1389) ;  /* 0x000000004a087348 */ /* 0x000fea0003c00000 */
[----:B------:R0:W1:Y:S02]  /*10cc0*/  SHFL.IDX P0, R95, R71, R72, R73 ;  /* 0x00000048475f7389 */ /* 0x0000640000000049 */
[----:B01----:R-:W-:Y:S05]  /*10cd0*/  ENDCOLLECTIVE ;  /* 0x000000000000791b */ /* 0x003fea0003800000 */
.L_x_1389:
[----:B------:R-:W-:Y:S02]  /*10ce0*/  MOV R71, R27 ;  /* 0x0000001b00477202 */ /* 0x000fe40000000f00 */
[----:B------:R-:W-:-:S07]  /*10cf0*/  MOV R79, R95 ;  /* 0x0000005f004f7202 */ /* 0x000fce0000000f00 */
[----:B------:R-:W-:Y:S05]  /*10d00*/  WARPSYNC.COLLECTIVE R74, `(.L_x_1390) ;  /* 0x000000004a087348 */ /* 0x000fea0003c00000 */
[----:B------:R0:W1:Y:S02]  /*10d10*/  SHFL.IDX P0, R95, R71, R72, R73 ;  /* 0x00000048475f7389 */ /* 0x0000640000000049 */
[----:B01----:R-:W-:Y:S05]  /*10d20*/  ENDCOLLECTIVE ;  /* 0x000000000000791b */ /* 0x003fea0003800000 */
.L_x_1390:
[----:B------:R-:W-:Y:S02]  /*10d30*/  MOV R71, R28 ;  /* 0x0000001c00477202 */ /* 0x000fe40000000f00 */
[----:B------:R-:W-:-:S07]  /*10d40*/  MOV R77, R95 ;  /* 0x0000005f004d7202 */ /* 0x000fce0000000f00 */
[----:B------:R-:W-:Y:S05]  /*10d50*/  WARPSYNC.COLLECTIVE R74, `(.L_x_1391) ;  /* 0x000000004a087348 */ /* 0x000fea0003c00000 */
[----:B------:R0:W1:Y:S02]  /*10d60*/  SHFL.IDX P0, R95, R71, R72, R73 ;  /* 0x00000048475f7389 */ /* 0x0000640000000049 */
[----:B01----:R-:W-:Y:S05]  /*10d70*/  ENDCOLLECTIVE ;  /* 0x000000000000791b */ /* 0x003fea0003800000 */
.L_x_1391:
[----:B------:R-:W-:Y:S02]  /*10d80*/  MOV R71, R29 ;  /* 0x0000001d00477202 */ /* 0x000fe40000000f00 */
[----:B------:R-:W-:-:S07]  /*10d90*/  MOV R75, R95 ;  /* 0x0000005f004b7202 */ /* 0x000fce0000000f00 */
[----:B------:R-:W-:Y:S05]  /*10da0*/  WARPSYNC.COLLECTIVE R74, `(.L_x_1392) ;  /* 0x000000004a087348 */ /* 0x000fea0003c00000 */
[----:B------:R0:W1:Y:S02]  /*10db0*/  SHFL.IDX P0, R95, R71, R72, R73 ;  /* 0x00000048475f7389 */ /* 0x0000640000000049 */
[----:B01----:R-:W-:Y:S05]  /*10dc0*/  ENDCOLLECTIVE ;  /* 0x000000000000791b */ /* 0x003fea0003800000 */
.L_x_1392:
[----:B------:R-:W-:Y:S02]  /*10dd0*/  MOV R71, R30 ;  /* 0x0000001e00477202 */ /* 0x000fe40000000f00 */
[----:B------:R-:W-:-:S07]  /*10de0*/  MOV R69, R95 ;  /* 0x0000005f00457202 */ /* 0x000fce0000000f00 */
[----:B------:R-:W-:Y:S05]  /*10df0*/  WARPSYNC.COLLECTIVE R74, `(.L_x_1393) ;  /* 0x000000004a087348 */ /* 0x000fea0003c00000 */
[----:B------:R0:W1:Y:S02]  /*10e00*/  SHFL.IDX P0, R95, R71, R72, R73 ;  /* 0x00000048475f7389 */ /* 0x0000640000000049 */
[----:B01----:R-:W-:Y:S05]  /*10e10*/  ENDCOLLECTIVE ;  /* 0x000000000000791b */ /* 0x003fea0003800000 */
.L_x_1393:
[-C--:B------:R-:W-:Y:S01]  /*10e20*/  FFMA R83, R37, R61.reuse, R104 ;  /* 0x0000003d25537223 */ /* 0x080fe20000000068 */
[----:B------:R-:W-:Y:S01]  /*10e30*/  FFMA R84, R35, R61, R84 ;  /* 0x0000003d23547223 */ /* 0x000fe20000000054 */
[----:B------:R-:W-:Y:S02]  /*10e40*/  MOV R71, R31 ;  /* 0x0000001f00477202 */ /* 0x000fe40000000f00 */
[----:B------:R-:W-:-:S07]  /*10e50*/  MOV R61, R95 ;  /* 0x0000005f003d7202 */ /* 0x000fce0000000f00 */
[----:B------:R-:W-:Y:S05]  /*10e60*/  WARPSYNC.COLLECTIVE R74, `(.L_x_1394) ;  /* 0x000000004a087348 */ /* 0x000fea0003c00000 */
[----:B------:R0:W1:Y:S02]  /*10e70*/  SHFL.IDX P0, R95, R71, R72, R73 ;  /* 0x00000048475f7389 */ /* 0x0000640000000049 */
[----:B01----:R-:W-:Y:S05]  /*10e80*/  ENDCOLLECTIVE ;  /* 0x000000000000791b */ /* 0x003fea0003800000 */
.L_x_1394:
[----:B------:R-:W-:Y:S02]  /*10e90*/  MOV R71, R32 ;  /* 0x0000002000477202 */ /* 0x000fe40000000f00 */
[----:B------:R-:W-:-:S07]  /*10ea0*/  MOV R63, R95 ;  /* 0x0000005f003f7202 */ /* 0x000fce0000000f00 */
[----:B------:R-:W-:Y:S05]  /*10eb0*/  WARPSYNC.COLLECTIVE R74, `(.L_x_1395) ;  /* 0x000000004a087348 */ /* 0x000fea0003c00000 */
[----:B------:R0:W1:Y:S02]  /*10ec0*/  SHFL.IDX P0, R95, R71, R72, R73 ;  /* 0x00000048475f7389 */ /* 0x0000640000000049 */
[----:B01----:R-:W-:Y:S05]  /*10ed0*/  ENDCOLLECTIVE ;  /* 0x000000000000791b */ /* 0x003fea0003800000 */
.L_x_1395:
[-C--:B------:R-:W-:Y:S01]  /*10ee0*/  FFMA R53, R37, R55.reuse, R98 ;  /* 0x0000003725357223 */ /* 0x080fe20000000062 */
[----:B------:R-:W-:Y:S01]  /*10ef0*/  FFMA R54, R35, R55, R54 ;  /* 0x0000003723367223 */ /* 0x000fe20000000036 */
[-C--:B------:R-:W-:Y:S01]  /*10f00*/  FFMA R55, R37, R57.reuse, R100 ;  /* 0x0000003925377223 */ /* 0x080fe20000000064 */
[----:B------:R-:W-:Y:S01]  /*10f10*/  FFMA R56, R35, R57, R56 ;  /* 0x0000003923387223 */ /* 0x000fe20000000038 */
[C---:B------:R-:W-:Y:S01]  /*10f20*/  FFMA R93, R37.reuse, R81, R114 ;  /* 0x00000051255d7223 */ /* 0x040fe20000000072 */
        /* <DEDUP_REMOVED lines=23> */
[----:B------:R-:W-:Y:S06]  /*110a0*/  BRA `(.L_x_1396) ;  /* 0xffffff5000387947 */ /* 0x000fec000383ffff */
.L_x_1054:
[----:B------:R-:W-:Y:S01]  /*110b0*/  HFMA2 R73, -RZ, RZ, 0, 1.847743988037109375e-06 ;  /* 0x0000001fff497431 */ /* 0x000fe200000001ff */
[----:B------:R-:W-:Y:S01]  /*110c0*/  BSSY B1, `(.L_x_1397) ;  /* 0x0000006000017945 */ /* 0x000fe20003800000 */
[----:B------:R-:W-:Y:S02]  /*110d0*/  MOV R71, R8 ;  /* 0x0000000800477202 */ /* 0x000fe40000000f00 */
[----:B------:R-:W-:-:S07]  /*110e0*/  MOV R74, 0xffffffff ;  /* 0xffffffff004a7802 */ /* 0x000fce0000000f00 */
[----:B-----5:R-:W-:Y:S05]  /*110f0*/  WARPSYNC.COLLECTIVE R74, `(.L_x_1398) ;  /* 0x000000004a087348 */ /* 0x020fea0003c00000 */
[----:B------:R0:W1:Y:S02]  /*11100*/  SHFL.IDX P0, R95, R71, R72, R73 ;  /* 0x00000048475f7389 */ /* 0x0000640000000049 */
[----:B01---5:R-:W-:Y:S05]  /*11110*/  ENDCOLLECTIVE ;  /* 0x000000000000791b */ /* 0x023fea0003800000 */
.L_x_1398:
[----:B------:R-:W-:Y:S05]  /*11120*/  BSYNC B1 ;  /* 0x0000000000017941 */ /* 0x000fea0003800000 */
.L_x_1397:
        /* <DEDUP_REMOVED lines=10> */
.L_x_1399:
[----:B------:R-:W-:Y:S01]  /*111d0*/  MOV R71, R11 ;  /* 0x0000000b00477202 */ /* 0x000fe20000000f00 */
[C---:B------:R-:W-:Y:S01]  /*111e0*/  FFMA R94, R95.reuse, R4, R94 ;  /* 0x000000045f5e7223 */ /* 0x040fe2000000005e */
[----:B------:R-:W-:-:S07]  /*111f0*/  FFMA R59, R95, R3, R59 ;  /* 0x000000035f3b7223 */ /* 0x000fce000000003b */
[----:B------:R-:W-:Y:S05]  /*11200*/  WARPSYNC.COLLECTIVE R74, `(.L_x_1400) ;  /* 0x000000004a087348 */ /* 0x000fea0003c00000 */
[----:B------:R0:W1:Y:S02]  /*11210*/  SHFL.IDX P0, R95, R71, R72, R73 ;  /* 0x00000048475f7389 */ /* 0x0000640000000049 */
[----:B01----:R-:W-:Y:S05]  /*11220*/  ENDCOLLECTIVE ;  /* 0x000000000000791b */ /* 0x003fea0003800000 */
.L_x_1400:
[----:B------:R-:W-:Y:S02]  /*11230*/  MOV R71, R12 ;  /* 0x0000000c00477202 */ /* 0x000fe40000000f00 */
[----:B------:R-:W-:-:S07]  /*11240*/  MOV R11, R95 ;  /* 0x0000005f000b7202 */ /* 0x000fce0000000f00 */
[----:B------:R-:W-:Y:S05]  /*11250*/  WARPSYNC.COLLECTIVE R74, `(.L_x_1401) ;  /* 0x000000004a087348 */ /* 0x000fea0003c00000 */
[----:B------:R0:W1:Y:S02]  /*11260*/  SHFL.IDX P0, R95, R71, R72, R73 ;  /* 0x00000048475f7389 */ /* 0x0000640000000049 */
[----:B01----:R-:W-:Y:S05]  /*11270*/  ENDCOLLECTIVE ;  /* 0x000000000000791b */ /* 0x003fea0003800000 */
.L_x_1401:
[-C--:B------:R-:W-:Y:S01]  /*11280*/  FFMA R40, R4, R11.reuse, R40 ;  /* 0x0000000b04287223 */ /* 0x080fe20000000028 */
[----:B------:R-:W-:Y:S01]  /*11290*/  FFMA R42, R3, R11, R42 ;  /* 0x0000000b032a7223 */ /* 0x000fe2000000002a */
[----:B------:R-:W-:Y:S02]  /*112a0*/  MOV R71, R13 ;  /* 0x0000000d00477202 */ /* 0x000fe40000000f00 */
[----:B------:R-:W-:-:S07]  /*112b0*/  MOV R12, R95 ;  /* 0x0000005f000c7202 */ /* 0x000fce0000000f00 */
[----:B------:R-:W-:Y:S05]  /*112c0*/  WARPSYNC.COLLECTIVE R74, `(.L_x_1402) ;  /* 0x000000004a087348 */ /* 0x000fea0003c00000 */
[----:B------:R0:W1:Y:S02]  /*112d0*/  SHFL.IDX P0, R95, R71, R72, R73 ;  /* 0x00000048475f7389 */ /* 0x0000640000000049 */
[----:B01----:R-:W-:Y:S05]  /*112e0*/  ENDCOLLECTIVE ;  /* 0x000000000000791b */ /* 0x003fea0003800000 */
.L_x_1402:
[-C--:B------:R-:W-:Y:S01]  /*112f0*/  FFMA R43, R4, R12.reuse, R43 ;  /* 0x0000000c042b7223 */ /* 0x080fe2000000002b */
[----:B------:R-:W-:Y:S01]  /*11300*/  FFMA R44, R3, R12, R44 ;  /* 0x0000000c032c7223 */ /* 0x000fe2000000002c */
[----:B------:R-:W-:Y:S02]  /*11310*/  MOV R71, R14 ;  /* 0x0000000e00477202 */ /* 0x000fe40000000f00 */
[----:B------:R-:W-:-:S07]  /*11320*/  MOV R36, R95 ;  /* 0x0000005f00247202 */ /* 0x000fce0000000f00 */
[----:B------:R-:W-:Y:S05]  /*11330*/  WARPSYNC.COLLECTIVE R74, `(.L_x_1403) ;  /* 0x000000004a087348 */ /* 0x000fea0003c00000 */
[----:B------:R0:W1:Y:S02]  /*11340*/  SHFL.IDX P0, R95, R71, R72, R73 ;  /* 0x00000048475f7389 */ /* 0x0000640000000049 */
[----:B01----:R-:W-:Y:S05]  /*11350*/  ENDCOLLECTIVE ;  /* 0x000000000000791b */ /* 0x003fea0003800000 */
.L_x_1403:
[-C--:B------:R-:W-:Y:S01]  /*11360*/  FFMA R45, R4, R36.reuse, R45 ;  /* 0x00000024042d7223 */ /* 0x080fe2000000002d */
[----:B------:R-:W-:Y:S01]  /*11370*/  FFMA R46, R3, R36, R46 ;  /* 0x00000024032e7223 */ /* 0x000fe2000000002e */
[----:B------:R-:W-:Y:S02]  /*11380*/  MOV R71, R15 ;  /* 0x0000000f00477202 */ /* 0x000fe40000000f00 */
[----:B------:R-:W-:-:S07]  /*11390*/  MOV R14, R95 ;  /* 0x0000005f000e7202 */ /* 0x000fce0000000f00 */
[----:B------:R-:W-:Y:S05]  /*113a0*/  WARPSYNC.COLLECTIVE R74, `(.L_x_1404) ;  /* 0x000000004a087348 */ /* 0x000fea0003c00000 */
[----:B------:R0:W1:Y:S02]  /*113b0*/  SHFL.IDX P0, R95, R71, R72, R73 ;  /* 0x00000048475f7389 */ /* 0x0000640000000049 */
[----:B01----:R-:W-:Y:S05]  /*113c0*/  ENDCOLLECTIVE ;  /* 0x000000000000791b */ /* 0x003fea0003800000 */
.L_x_1404:
[-C--:B------:R-:W-:Y:S01]  /*113d0*/  FFMA R47, R4, R14.reuse, R47 ;  /* 0x0000000e042f7223 */ /* 0x080fe2000000002f */
[----:B------:R-:W-:Y:S01]  /*113e0*/  FFMA R48, R3, R14, R48 ;  /* 0x0000000e03307223 */ /* 0x000fe20000000030 */
[----:B------:R-:W-:Y:S02]  /*113f0*/  MOV R71, R16 ;  /* 0x0000001000477202 */ /* 0x000fe40000000f00 */
[----:B------:R-:W-:-:S07]  /*11400*/  MOV R38, R95 ;  /* 0x0000005f00267202 */ /* 0x000fce0000000f00 */
[----:B------:R-:W-:Y:S05]  /*11410*/  WARPSYNC.COLLECTIVE R74, `(.L_x_1405) ;  /* 0x000000004a087348 */ /* 0x000fea0003c00000 */
[----:B------:R0:W1:Y:S02]  /*11420*/  SHFL.IDX P0, R95, R71, R72, R73 ;  /* 0x00000048475f7389 */ /* 0x0000640000000049 */
[----:B01----:R-:W-:Y:S05]  /*11430*/  ENDCOLLECTIVE ;  /* 0x000000000000791b */ /* 0x003fea0003800000 */
.L_x_1405:
[-C--:B------:R-:W-:Y:S01]  /*11440*/  FFMA R49, R4, R38.reuse, R49 ;  /* 0x0000002604317223 */ /* 0x080fe20000000031 */
[----:B------:R-:W-:Y:S01]  /*11450*/  FFMA R50, R3, R38, R50 ;  /* 0x0000002603327223 */ /* 0x000fe20000000032 */
[----:B------:R-:W-:Y:S02]  /*11460*/  MOV R71, R17 ;  /* 0x0000001100477202 */ /* 0x000fe40000000f00 */
[----:B------:R-:W-:-:S07]  /*11470*/  MOV R16, R95 ;  /* 0x0000005f00107202 */ /* 0x000fce0000000f00 */
[----:B------:R-:W-:Y:S05]  /*11480*/  WARPSYNC.COLLECTIVE R74, `(.L_x_1406) ;  /* 0x000000004a087348 */ /* 0x000fea0003c00000 */
[----:B------:R0:W1:Y:S02]  /*11490*/  SHFL.IDX P0, R95, R71, R72, R73 ;  /* 0x00000048475f7389 */ /* 0x0000640000000049 */
[----:B01----:R-:W-:Y:S05]  /*114a0*/  ENDCOLLECTIVE ;  /* 0x000000000000791b */ /* 0x003fea0003800000 */
.L_x_1406:
[-C--:B------:R-:W-:Y:S01]  /*114b0*/  FFMA R51, R4, R16.reuse, R51 ;  /* 0x0000001004337223 */ /* 0x080fe20000000033 */
[----:B------:R-:W-:Y:S01]  /*114c0*/  FFMA R52, R3, R16, R52 ;  /* 0x0000001003347223 */ /* 0x000fe20000000034 */
[----:B------:R-:W-:Y:S02]  /*114d0*/  MOV R71, R18 ;  /* 0x0000001200477202 */ /* 0x000fe40000000f00 */
[----:B------:R-:W-:-:S07]  /*114e0*/  MOV R8, R95 ;  /* 0x0000005f00087202 */ /* 0x000fce0000000f00 */
[----:B------:R-:W-:Y:S05]  /*114f0*/  WARPSYNC.COLLECTIVE R74, `(.L_x_1407) ;  /* 0x000000004a087348 */ /* 0x000fea0003c00000 */
[----:B------:R0:W1:Y:S02]  /*11500*/  SHFL.IDX P0, R95, R71, R72, R73 ;  /* 0x00000048475f7389 */ /* 0x0000640000000049 */
[----:B01----:R-:W-:Y:S05]  /*11510*/  ENDCOLLECTIVE ;  /* 0x000000000000791b */ /* 0x003fea0003800000 */
.L_x_1407:
[-C--:B------:R-:W-:Y:S01]  /*11520*/  FFMA R53, R4, R8.reuse, R53 ;  /* 0x0000000804357223 */ /* 0x080fe20000000035 */
[----:B------:R-:W-:Y:S01]  /*11530*/  FFMA R54, R3, R8, R54 ;  /* 0x0000000803367223 */ /* 0x000fe20000000036 */
[----:B------:R-:W-:Y:S02]  /*11540*/  MOV R71, R19 ;  /* 0x0000001300477202 */ /* 0x000fe40000000f00 */
[----:B------:R-:W-:-:S07]  /*11550*/  MOV R18, R95 ;  /* 0x0000005f00127202 */ /* 0x000fce0000000f00 */
[----:B------:R-:W-:Y:S05]  /*11560*/  WARPSYNC.COLLECTIVE R74, `(.L_x_1408) ;  /* 0x000000004a087348 */ /* 0x000fea0003c00000 */
[----:B------:R0:W1:Y:S02]  /*11570*/  SHFL.IDX P0, R95, R71, R72, R73 ;  /* 0x00000048475f7389 */ /* 0x0000640000000049 */
[----:B01----:R-:W-:Y:S05]  /*11580*/  ENDCOLLECTIVE ;  /* 0x000000000000791b */ /* 0x003fea0003800000 */
.L_x_1408:
[-C--:B------:R-:W-:Y:S01]  /*11590*/  FFMA R55, R4, R18.reuse, R55 ;  /* 0x0000001204377223 */ /* 0x080fe20000000037 */
[----:B------:R-:W-:Y:S01]  /*115a0*/  FFMA R56, R3, R18, R56 ;  /* 0x0000001203387223 */ /* 0x000fe20000000038 */
[----:B------:R-:W-:Y:S02]  /*115b0*/  MOV R71, R20 ;  /* 0x0000001400477202 */ /* 0x000fe40000000f00 */
[----:B------:R-:W-:-:S07]  /*115c0*/  MOV R62, R95 ;  /* 0x0000005f003e7202 */ /* 0x000fce0000000f00 */
[----:B------:R-:W-:Y:S05]  /*115d0*/  WARPSYNC.COLLECTIVE R74, `(.L_x_1409) ;  /* 0x000000004a087348 */ /* 0x000fea0003c00000 */
[----:B------:R0:W1:Y:S02]  /*115e0*/  SHFL.IDX P0, R95, R71, R72, R73 ;  /* 0x00000048475f7389 */ /* 0x0000640000000049 */
[----:B01----:R-:W-:Y:S05]  /*115f0*/  ENDCOLLECTIVE ;  /* 0x000000000000791b */ /* 0x003fea0003800000 */
.L_x_1409:
[-C--:B------:R-:W-:Y:S01]  /*11600*/  FFMA R57, R4, R62.reuse, R57 ;  /* 0x0000003e04397223 */ /* 0x080fe20000000039 */
[----:B------:R-:W-:Y:S01]  /*11610*/  FFMA R82, R3, R62, R82 ;  /* 0x0000003e03527223 */ /* 0x000fe20000000052 */
[----:B------:R-:W-:Y:S02]  /*11620*/  MOV R71, R21 ;  /* 0x0000001500477202 */ /* 0x000fe40000000f00 */
[----:B------:R-:W-:-:S07]  /*11630*/  MOV R20, R95 ;  /* 0x0000005f00147202 */ /* 0x000fce0000000f00 */
[----:B------:R-:W-:Y:S05]  /*11640*/  WARPSYNC.COLLECTIVE R74, `(.L_x_1410) ;  /* 0x000000004a087348 */ /* 0x000fea0003c00000 */
[----:B------:R0:W1:Y:S02]  /*11650*/  SHFL.IDX P0, R95, R71, R72, R73 ;  /* 0x00000048475f7389 */ /* 0x0000640000000049 */
[----:B01----:R-:W-:Y:S05]  /*11660*/  ENDCOLLECTIVE ;  /* 0x000000000000791b */ /* 0x003fea0003800000 */
.L_x_1410:
[-C--:B------:R-:W-:Y:S01]  /*11670*/  FFMA R83, R4, R20.reuse, R83 ;  /* 0x0000001404537223 */ /* 0x080fe20000000053 */
[----:B------:R-:W-:Y:S01]  /*11680*/  FFMA R84, R3, R20, R84 ;  /* 0x0000001403547223 */ /* 0x000fe20000000054 */
[----:B------:R-:W-:Y:S02]  /*11690*/  MOV R71, R22 ;  /* 0x0000001600477202 */ /* 0x000fe40000000f00 */
[----:B------:R-:W-:-:S07]  /*116a0*/  MOV R10, R95 ;  /* 0x0000005f000a7202 */ /* 0x000fce0000000f00 */
[----:B------:R-:W-:Y:S05]  /*116b0*/  WARPSYNC.COLLECTIVE R74, `(.L_x_1411) ;  /* 0x000000004a087348 */ /* 0x000fea0003c00000 */
[----:B------:R0:W1:Y:S02]  /*116c0*/  SHFL.IDX P0, R95, R71, R72, R73 ;  /* 0x00000048475f7389 */ /* 0x0000640000000049 */
[----:B01----:R-:W-:Y:S05]  /*116d0*/  ENDCOLLECTIVE ;  /* 0x000000000000791b */ /* 0x003fea0003800000 */
.L_x_1411:
[-C--:B------:R-:W-:Y:S01]  /*116e0*/  FFMA R85, R4, R10.reuse, R85 ;  /* 0x0000000a04557223 */ /* 0x080fe20000000055 */
[----:B------:R-:W-:Y:S01]  /*116f0*/  FFMA R86, R3, R10, R86 ;  /* 0x0000000a03567223 */ /* 0x000fe20000000056 */
[----:B------:R-:W-:Y:S02]  /*11700*/  MOV R71, R23 ;  /* 0x0000001700477202 */ /* 0x000fe40000000f00 */
[----:B------:R-:W-:-:S07]  /*11710*/  MOV R22, R95 ;  /* 0x0000005f00167202 */ /* 0x000fce0000000f00 */
[----:B------:R-:W-:Y:S05]  /*11720*/  WARPSYNC.COLLECTIVE R74, `(.L_x_1412) ;  /* 0x000000004a087348 */ /* 0x000fea0003c00000 */
[----:B------:R0:W1:Y:S02]  /*11730*/  SHFL.IDX P0, R95, R71, R72, R73 ;  /* 0x00000048475f7389 */ /* 0x0000640000000049 */
[----:B01----:R-:W-:Y:S05]  /*11740*/  ENDCOLLECTIVE ;  /* 0x000000000000791b */ /* 0x003fea0003800000 */
.L_x_1412:
[-C--:B------:R-:W-:Y:S01]  /*11750*/  FFMA R87, R4, R22.reuse, R87 ;  /* 0x0000001604577223 */ /* 0x080fe20000000057 */
[----:B------:R-:W-:Y:S01]  /*11760*/  FFMA R88, R3, R22, R88 ;  /* 0x0000001603587223 */ /* 0x000fe20000000058 */
[----:B------:R-:W-:Y:S02]  /*11770*/  MOV R71, R24 ;  /* 0x0000001800477202 */ /* 0x000fe40000000f00 */
[----:B------:R-:W-:-:S07]  /*11780*/  MOV R34, R95 ;  /* 0x0000005f00227202 */ /* 0x000fce0000000f00 */
[----:B------:R-:W-:Y:S05]  /*11790*/  WARPSYNC.COLLECTIVE R74, `(.L_x_1413) ;  /* 0x000000004a087348 */ /* 0x000fea0003c00000 */
[----:B------:R0:W1:Y:S02]  /*117a0*/  SHFL.IDX P0, R95, R71, R72, R73 ;  /* 0x00000048475f7389 */ /* 0x0000640000000049 */
[----:B01----:R-:W-:Y:S05]  /*117b0*/  ENDCOLLECTIVE ;  /* 0x000000000000791b */ /* 0x003fea0003800000 */
.L_x_1413:
[-C--:B------:R-:W-:Y:S01]  /*117c0*/  FFMA R89, R4, R34.reuse, R89 ;  /* 0x0000002204597223 */ /* 0x080fe20000000059 */
[----:B------:R-:W-:Y:S01]  /*117d0*/  FFMA R90, R3, R34, R90 ;  /* 0x00000022035a7223 */ /* 0x000fe2000000005a */
[----:B------:R-:W-:Y:S02]  /*117e0*/  MOV R71, R25 ;  /* 0x0000001900477202 */ /* 0x000fe40000000f00 */
[----:B------:R-:W-:-:S07]  /*117f0*/  MOV R24, R95 ;  /* 0x0000005f00187202 */ /* 0x000fce0000000f00 */
[----:B------:R-:W-:Y:S05]  /*11800*/  WARPSYNC.COLLECTIVE R74, `(.L_x_1414) ;  /* 0x000000004a087348 */ /* 0x000fea0003c00000 */
[----:B------:R0:W1:Y:S02]  /*11810*/  SHFL.IDX P0, R95, R71, R72, R73 ;  /* 0x00000048475f7389 */ /* 0x0000640000000049 */
[----:B01----:R-:W-:Y:S05]  /*11820*/  ENDCOLLECTIVE ;  /* 0x000000000000791b */ /* 0x003fea0003800000 */
.L_x_1414:
[-C--:B------:R-:W-:Y:S01]  /*11830*/  FFMA R91, R4, R24.reuse, R91 ;  /* 0x00000018045b7223 */ /* 0x080fe2000000005b */
[----:B------:R-:W-:Y:S01]  /*11840*/  FFMA R92, R3, R24, R92 ;  /* 0x00000018035c7223 */ /* 0x000fe2000000005c */
[----:B------:R-:W-:Y:S02]  /*11850*/  MOV R71, R26 ;  /* 0x0000001a00477202 */ /* 0x000fe40000000f00 */
[----:B------:R-:W-:-:S07]  /*11860*/  MOV R64, R95 ;  /* 0x0000005f00407202 */ /* 0x000fce0000000f00 */
[----:B------:R-:W-:Y:S05]  /*11870*/  WARPSYNC.COLLECTIVE R74, `(.L_x_1415) ;  /* 0x000000004a087348 */ /* 0x000fea0003c00000 */
[----:B------:R0:W1:Y:S02]  /*11880*/  SHFL.IDX P0, R95, R71, R72, R73 ;  /* 0x00000048475f7389 */ /* 0x0000640000000049 */
[----:B01----:R-:W-:Y:S05]  /*11890*/  ENDCOLLECTIVE ;  /* 0x000000000000791b */ /* 0x003fea0003800000 */
.L_x_1415:
[-C--:B------:R-:W-:Y:S01]  /*118a0*/  FFMA R93, R4, R64.reuse, R93 ;  /* 0x00000040045d7223 */ /* 0x080fe2000000005d */
[----:B------:R-:W-:Y:S01]  /*118b0*/  FFMA R81, R3, R64, R81 ;  /* 0x0000004003517223 */ /* 0x000fe20000000051 */
[----:B------:R-:W-:Y:S02]  /*118c0*/  MOV R71, R27 ;  /* 0x0000001b00477202 */ /* 0x000fe40000000f00 */
[----:B------:R-:W-:-:S07]  /*118d0*/  MOV R7, R95 ;  /* 0x0000005f00077202 */ /* 0x000fce0000000f00 */
[----:B------:R-:W-:Y:S05]  /*118e0*/  WARPSYNC.COLLECTIVE R74, `(.L_x_1416) ;  /* 0x000000004a087348 */ /* 0x000fea0003c00000 */
[----:B------:R0:W1:Y:S02]  /*118f0*/  SHFL.IDX P0, R95, R71, R72, R73 ;  /* 0x00000048475f7389 */ /* 0x0000640000000049 */
[----:B01----:R-:W-:Y:S05]  /*11900*/  ENDCOLLECTIVE ;  /* 0x000000000000791b */ /* 0x003fea0003800000 */
.L_x_1416:
[-C--:B------:R-:W-:Y:S01]  /*11910*/  FFMA R80, R4, R7.reuse, R80 ;  /* 0x0000000704507223 */ /* 0x080fe20000000050 */
[----:B------:R-:W-:Y:S01]  /*11920*/  FFMA R79, R3, R7, R79 ;  /* 0x00000007034f7223 */ /* 0x000fe2000000004f */
[----:B------:R-:W-:Y:S02]  /*11930*/  MOV R71, R28 ;  /* 0x0000001c00477202 */ /* 0x000fe40000000f00 */
[----:B------:R-:W-:-:S07]  /*11940*/  MOV R27, R95 ;  /* 0x0000005f001b7202 */ /* 0x000fce0000000f00 */
[----:B------:R-:W-:Y:S05]  /*11950*/  WARPSYNC.COLLECTIVE R74, `(.L_x_1417) ;  /* 0x000000004a087348 */ /* 0x000fea0003c00000 */
[----:B------:R0:W1:Y:S02]  /*11960*/  SHFL.IDX P0, R95, R71, R72, R73 ;  /* 0x00000048475f7389 */ /* 0x0000640000000049 */
[----:B01----:R-:W-:Y:S05]  /*11970*/  ENDCOLLECTIVE ;  /* 0x000000000000791b */ /* 0x003fea0003800000 */
.L_x_1417:
[-C--:B------:R-:W-:Y:S01]  /*11980*/  FFMA R78, R4, R27.reuse, R78 ;  /* 0x0000001b044e7223 */ /* 0x080fe2000000004e */
[----:B------:R-:W-:Y:S01]  /*11990*/  FFMA R77, R3, R27, R77 ;  /* 0x0000001b034d7223 */ /* 0x000fe2000000004d */
[----:B------:R-:W-:Y:S02]  /*119a0*/  MOV R71, R29 ;  /* 0x0000001d00477202 */ /* 0x000fe40000000f00 */
[----:B------:R-:W-:-:S07]  /*119b0*/  MOV R9, R95 ;  /* 0x0000005f00097202 */ /* 0x000fce0000000f00 */
[----:B------:R-:W-:Y:S05]  /*119c0*/  WARPSYNC.COLLECTIVE R74, `(.L_x_1418) ;  /* 0x000000004a087348 */ /* 0x000fea0003c00000 */
[----:B------:R0:W1:Y:S02]  /*119d0*/  SHFL.IDX P0, R95, R71, R72, R73 ;  /* 0x00000048475f7389 */ /* 0x0000640000000049 */
[----:B01----:R-:W-:Y:S05]  /*119e0*/  ENDCOLLECTIVE ;  /* 0x000000000000791b */ /* 0x003fea0003800000 */
.L_x_1418:
[-C--:B------:R-:W-:Y:S01]  /*119f0*/  FFMA R76, R4, R9.reuse, R76 ;  /* 0x00000009044c7223 */ /* 0x080fe2000000004c */
[----:B------:R-:W-:Y:S01]  /*11a00*/  FFMA R75, R3, R9, R75 ;  /* 0x00000009034b7223 */ /* 0x000fe2000000004b */
[----:B------:R-:W-:Y:S02]  /*11a10*/  MOV R71, R30 ;  /* 0x0000001e00477202 */ /* 0x000fe40000000f00 */
[----:B------:R-:W-:-:S07]  /*11a20*/  MOV R29, R95 ;  /* 0x0000005f001d7202 */ /* 0x000fce0000000f00 */
[----:B------:R-:W-:Y:S05]  /*11a30*/  WARPSYNC.COLLECTIVE R74, `(.L_x_1419) ;  /* 0x000000004a087348 */ /* 0x000fea0003c00000 */
[----:B------:R0:W1:Y:S02]  /*11a40*/  SHFL.IDX P0, R95, R71, R72, R73 ;  /* 0x00000048475f7389 */ /* 0x0000640000000049 */
[----:B01----:R-:W-:Y:S05]  /*11a50*/  ENDCOLLECTIVE ;  /* 0x000000000000791b */ /* 0x003fea0003800000 */
.L_x_1419:
[-C--:B------:R-:W-:Y:S01]  /*11a60*/  FFMA R70, R4, R29.reuse, R70 ;  /* 0x0000001d04467223 */ /* 0x080fe20000000046 */
[----:B------:R-:W-:Y:S01]  /*11a70*/  FFMA R69, R3, R29, R69 ;  /* 0x0000001d03457223 */ /* 0x000fe20000000045 */
[----:B------:R-:W-:Y:S02]  /*11a80*/  MOV R71, R31 ;  /* 0x0000001f00477202 */ /* 0x000fe40000000f00 */
[----:B------:R-:W-:-:S07]  /*11a90*/  MOV R13, R95 ;  /* 0x0000005f000d7202 */ /* 0x000fce0000000f00 */
[----:B------:R-:W-:Y:S05]  /*11aa0*/  WARPSYNC.COLLECTIVE R74, `(.L_x_1420) ;  /* 0x000000004a087348 */ /* 0x000fea0003c00000 */
[----:B------:R0:W1:Y:S02]  /*11ab0*/  SHFL.IDX P0, R95, R71, R72, R73 ;  /* 0x00000048475f7389 */ /* 0x0000640000000049 */
[----:B01----:R-:W-:Y:S05]  /*11ac0*/  ENDCOLLECTIVE ;  /* 0x000000000000791b */ /* 0x003fea0003800000 */
.L_x_1420:
[-C--:B------:R-:W-:Y:S01]  /*11ad0*/  FFMA R68, R4, R13.reuse, R68 ;  /* 0x0000000d04447223 */ /* 0x080fe20000000044 */
[----:B------:R-:W-:Y:S01]  /*11ae0*/  FFMA R66, R3, R13, R66 ;  /* 0x0000000d03427223 */ /* 0x000fe20000000042 */
[----:B------:R-:W-:Y:S02]  /*11af0*/  MOV R71, R32 ;  /* 0x0000002000477202 */ /* 0x000fe40000000f00 */
[----:B------:R-:W-:-:S07]  /*11b00*/  MOV R31, R95 ;  /* 0x0000005f001f7202 */ /* 0x000fce0000000f00 */
[----:B------:R-:W-:Y:S05]  /*11b10*/  WARPSYNC.COLLECTIVE R74, `(.L_x_1421) ;  /* 0x000000004a087348 */ /* 0x000fea0003c00000 */
[----:B------:R0:W1:Y:S02]  /*11b20*/  SHFL.IDX P0, R95, R71, R72, R73 ;  /* 0x00000048475f7389 */ /* 0x0000640000000049 */
[----:B01----:R-:W-:Y:S05]  /*11b30*/  ENDCOLLECTIVE ;  /* 0x000000000000791b */ /* 0x003fea0003800000 */
.L_x_1421:
[-C--:B------:R-:W-:Y:S01]  /*11b40*/  FFMA R60, R4, R31.reuse, R60 ;  /* 0x0000001f043c7223 */ /* 0x080fe2000000003c */
[----:B------:R-:W-:Y:S01]  /*11b50*/  FFMA R58, R3, R31, R58 ;  /* 0x0000001f033a7223 */ /* 0x000fe2000000003a */
[----:B------:R-:W-:Y:S01]  /*11b60*/  MOV R15, R95 ;  /* 0x0000005f000f7202 */ /* 0x000fe20000000f00 */
[----:B------:R-:W-:Y:S06]  /*11b70*/  BRA `(.L_x_1422) ;  /* 0xffffff4800c87947 */ /* 0x000fec000383ffff */
.L_x_1423:
        /* <DEDUP_REMOVED lines=16> */
.L_x_1427:


//--------------------- .nv.shared.reserved.0     --------------------------
	.section	.nv.shared.reserved.0,"aw",@nobits
	.weak		__nv_reservedSMEM_offset_0_alias
	.size		__nv_reservedSMEM_offset_0_alias, 0, 64
	.other		__nv_reservedSMEM_offset_0_alias,@"STO_CUDA_RESERVED_SHARED STV_DEFAULT"
__nv_reservedSMEM_offset_0_alias:
	.zero		0
	.zero		64


//--------------------- .nv.constant0._Z12_spmm_conv_3PKfPfiiPKiS3_S3_S0_ --------------------------
	.section	.nv.constant0._Z12_spmm_conv_3PKfPfiiPKiS3_S3_S0_,"a",@progbits
	.sectionflags	@""
	.align	4
.nv.constant0._Z12_spmm_conv_3PKfPfiiPKiS3_S3_S0_:
	.zero		952


//--------------------- .nv.constant0._Z12_spmm_conv_2PKfPfiiPKiS3_S3_S0_ --------------------------
	.section	.nv.constant0._Z12_spmm_conv_2PKfPfiiPKiS3_S3_S0_,"a",@progbits
	.sectionflags	@""
	.align	4
.nv.constant0._Z12_spmm_conv_2PKfPfiiPKiS3_S3_S0_:
	.zero		952


//--------------------- .nv.constant0._Z12_spmm_conv_1PKfPfiiPKiS3_S3_S0_ --------------------------
	.section	.nv.constant0._Z12_spmm_conv_1PKfPfiiPKiS3_S3_S0_,"a",@progbits
	.sectionflags	@""
	.align	4
.nv.constant0._Z12_spmm_conv_1PKfPfiiPKiS3_S3_S0_:
	.zero		952


//--------------------- .nv.constant0._Z12_spmm_conv_0PKfPfiiPKiS3_S3_S0_ --------------------------
	.section	.nv.constant0._Z12_spmm_conv_0PKfPfiiPKiS3_S3_S0_,"a",@progbits
	.sectionflags	@""
	.align	4
.nv.constant0._Z12_spmm_conv_0PKfPfiiPKiS3_S3_S0_:
	.zero		952


//--------------------- SYMBOLS --------------------------

	.type		.nv.reservedSmem.offset0,@object
	.size		.nv.reservedSmem.offset0,0x4
